	.target	sm_90a

	.elftype	@"ET_EXEC"


//--------------------- .note.nv.tkinfo           --------------------------
	.section	.note.nv.tkinfo,"",@"SHT_NOTE"
	.sectionflags	@"SHF_NOTE_NV_TKINFO"
	.tkinfo
        /*0018*/ 	.word	0x00000002
        /*0030*/ 	.string	""
        /*0030*/ 	.string	"ptxas"
        /*0030*/ 	.string	"Cuda compilation tools, release 13.0, V13.0.88"
        /*0030*/ 	.string	"Build cuda_13.0.r13.0/compiler.36424714_0"
        /*0030*/ 	.string	"-v  -suppress-debug-info  -lineinfo  -arch sm_90a "



//--------------------- .note.nv.cuinfo           --------------------------
	.section	.note.nv.cuinfo,"",@"SHT_NOTE"
	.sectionflags	@"SHF_NOTE_NV_CUINFO"
        /*0018*/ 	.short	0x0002
        /*001a*/ 	.short	0x005a
        /*001c*/ 	.short	0x0082
	.zero		2


//--------------------- .nv.info                  --------------------------
	.section	.nv.info,"",@"SHT_CUDA_INFO"
	.align	4


	//----- nvinfo : EIATTR_REGCOUNT
	.align		4
        /*0000*/ 	.byte	0x04, 0x2f
        /*0002*/ 	.short	(.L_1 - .L_0)
	.align		4
.L_0:
        /*0004*/ 	.word	index@(matmul_kernel)
        /*0008*/ 	.word	0x00000040


	//----- nvinfo : EIATTR_FRAME_SIZE
	.align		4
.L_1:
        /*000c*/ 	.byte	0x04, 0x11
        /*000e*/ 	.short	(.L_3 - .L_2)
	.align		4
.L_2:
        /*0010*/ 	.word	index@(matmul_kernel)
        /*0014*/ 	.word	0x00005410


	//----- nvinfo : EIATTR_MIN_STACK_SIZE
	.align		4
.L_3:
        /*0018*/ 	.byte	0x04, 0x12
        /*001a*/ 	.short	(.L_5 - .L_4)
	.align		4
.L_4:
        /*001c*/ 	.word	index@(matmul_kernel)
        /*0020*/ 	.word	0x00005410
.L_5:


//--------------------- .nv.compat                --------------------------
	.section	.nv.compat,"",@"SHT_CUDA_COMPAT_INFO"
	.align	4
        /*0000*/ 	.byte	0x02, 0x09, 0x01, 0x00, 0x02, 0x02, 0x02, 0x00, 0x02, 0x05, 0x05, 0x00, 0x03, 0x07, 0x01, 0x01
        /*0010*/ 	.byte	0x02, 0x03, 0x00, 0x00, 0x02, 0x06, 0x01, 0x00, 0x04, 0x0b, 0x08, 0x00, 0x00, 0x00, 0x00, 0x00
        /*0020*/ 	.byte	0x00, 0x00, 0x00, 0x00


//--------------------- .nv.info.matmul_kernel    --------------------------
	.section	.nv.info.matmul_kernel,"",@"SHT_CUDA_INFO"
	.sectionflags	@""
	.align	4


	//----- nvinfo : EIATTR_CUDA_API_VERSION
	.align		4
        /*0000*/ 	.byte	0x04, 0x37
        /*0002*/ 	.short	(.L_7 - .L_6)
.L_6:
        /*0004*/ 	.word	0x00000082


	//----- nvinfo : EIATTR_KPARAM_INFO
	.align		4
.L_7:
        /*0008*/ 	.byte	0x04, 0x17
        /*000a*/ 	.short	(.L_9 - .L_8)
.L_8:
        /*000c*/ 	.word	0x00000000
        /*0010*/ 	.short	0x000d
        /*0012*/ 	.short	0x0048
        /*0014*/ 	.byte	0x00, 0xf4, 0x21, 0x00


	//----- nvinfo : EIATTR_KPARAM_INFO
	.align		4
.L_9:
        /*0018*/ 	.byte	0x04, 0x17
        /*001a*/ 	.short	(.L_11 - .L_10)
.L_10:
        /*001c*/ 	.word	0x00000000
        /*0020*/ 	.short	0x000c
        /*0022*/ 	.short	0x0040
        /*0024*/ 	.byte	0x00, 0xf4, 0x21, 0x00


	//----- nvinfo : EIATTR_KPARAM_INFO
	.align		4
.L_11:
        /*0028*/ 	.byte	0x04, 0x17
        /*002a*/ 	.short	(.L_13 - .L_12)
.L_12:
        /*002c*/ 	.word	0x00000000
        /*0030*/ 	.short	0x000b
        /*0032*/ 	.short	0x0038
        /*0034*/ 	.byte	0x00, 0xf0, 0x11, 0x00


	//----- nvinfo : EIATTR_KPARAM_INFO
	.align		4
.L_13:
        /*0038*/ 	.byte	0x04, 0x17
        /*003a*/ 	.short	(.L_15 - .L_14)
.L_14:
        /*003c*/ 	.word	0x00000000
        /*0040*/ 	.short	0x000a
        /*0042*/ 	.short	0x0034
        /*0044*/ 	.byte	0x00, 0xf0, 0x11, 0x00


	//----- nvinfo : EIATTR_KPARAM_INFO
	.align		4
.L_15:
        /*0048*/ 	.byte	0x04, 0x17
        /*004a*/ 	.short	(.L_17 - .L_16)
.L_16:
        /*004c*/ 	.word	0x00000000
        /*0050*/ 	.short	0x0009
        /*0052*/ 	.short	0x0030
        /*0054*/ 	.byte	0x00, 0xf0, 0x11, 0x00


	//----- nvinfo : EIATTR_KPARAM_INFO
	.align		4
.L_17:
        /*0058*/ 	.byte	0x04, 0x17
        /*005a*/ 	.short	(.L_19 - .L_18)
.L_18:
        /*005c*/ 	.word	0x00000000
        /*0060*/ 	.short	0x0008
        /*0062*/ 	.short	0x002c
        /*0064*/ 	.byte	0x00, 0xf0, 0x11, 0x00


	//----- nvinfo : EIATTR_KPARAM_INFO
	.align		4
.L_19:
        /*0068*/ 	.byte	0x04, 0x17
        /*006a*/ 	.short	(.L_21 - .L_20)
.L_20:
        /*006c*/ 	.word	0x00000000
        /*0070*/ 	.short	0x0007
        /*0072*/ 	.short	0x0028
        /*0074*/ 	.byte	0x00, 0xf0, 0x11, 0x00


	//----- nvinfo : EIATTR_KPARAM_INFO
	.align		4
.L_21:
        /*0078*/ 	.byte	0x04, 0x17
        /*007a*/ 	.short	(.L_23 - .L_22)
.L_22:
        /*007c*/ 	.word	0x00000000
        /*0080*/ 	.short	0x0006
        /*0082*/ 	.short	0x0024
        /*0084*/ 	.byte	0x00, 0xf0, 0x11, 0x00


	//----- nvinfo : EIATTR_KPARAM_INFO
	.align		4
.L_23:
        /*0088*/ 	.byte	0x04, 0x17
        /*008a*/ 	.short	(.L_25 - .L_24)
.L_24:
        /*008c*/ 	.word	0x00000000
        /*0090*/ 	.short	0x0005
        /*0092*/ 	.short	0x0020
        /*0094*/ 	.byte	0x00, 0xf0, 0x11, 0x00


	//----- nvinfo : EIATTR_KPARAM_INFO
	.align		4
.L_25:
        /*0098*/ 	.byte	0x04, 0x17
        /*009a*/ 	.short	(.L_27 - .L_26)
.L_26:
        /*009c*/ 	.word	0x00000000
        /*00a0*/ 	.short	0x0004
        /*00a2*/ 	.short	0x001c
        /*00a4*/ 	.byte	0x00, 0xf0, 0x11, 0x00


	//----- nvinfo : EIATTR_KPARAM_INFO
	.align		4
.L_27:
        /*00a8*/ 	.byte	0x04, 0x17
        /*00aa*/ 	.short	(.L_29 - .L_28)
.L_28:
        /*00ac*/ 	.word	0x00000000
        /*00b0*/ 	.short	0x0003
        /*00b2*/ 	.short	0x0018
        /*00b4*/ 	.byte	0x00, 0xf0, 0x11, 0x00


	//----- nvinfo : EIATTR_KPARAM_INFO
	.align		4
.L_29:
        /*00b8*/ 	.byte	0x04, 0x17
        /*00ba*/ 	.short	(.L_31 - .L_30)
.L_30:
        /*00bc*/ 	.word	0x00000000
        /*00c0*/ 	.short	0x0002
        /*00c2*/ 	.short	0x0010
        /*00c4*/ 	.byte	0x00, 0xf4, 0x21, 0x00


	//----- nvinfo : EIATTR_KPARAM_INFO
	.align		4
.L_31:
        /*00c8*/ 	.byte	0x04, 0x17
        /*00ca*/ 	.short	(.L_33 - .L_32)
.L_32:
        /*00cc*/ 	.word	0x00000000
        /*00d0*/ 	.short	0x0001
        /*00d2*/ 	.short	0x0008
        /*00d4*/ 	.byte	0x00, 0xf4, 0x21, 0x00


	//----- nvinfo : EIATTR_KPARAM_INFO
	.align		4
.L_33:
        /*00d8*/ 	.byte	0x04, 0x17
        /*00da*/ 	.short	(.L_35 - .L_34)
.L_34:
        /*00dc*/ 	.word	0x00000000
        /*00e0*/ 	.short	0x0000
        /*00e2*/ 	.short	0x0000
        /*00e4*/ 	.byte	0x00, 0xf4, 0x21, 0x00


	//----- nvinfo : EIATTR_SPARSE_MMA_MASK
	.align		4
.L_35:
        /*00e8*/ 	.byte	0x03, 0x50
        /*00ea*/ 	.short	0x0000


	//----- nvinfo : EIATTR_MAXREG_COUNT
	.align		4
        /*00ec*/ 	.byte	0x03, 0x1b
        /*00ee*/ 	.short	0x00ff


	//----- nvinfo : EIATTR_NUM_BARRIERS
	.align		4
        /*00f0*/ 	.byte	0x02, 0x4c
        /*00f2*/ 	.byte	0x01
	.zero		1


	//----- nvinfo : EIATTR_ANNOTATIONS
	.align		4
        /*00f4*/ 	.byte	0x04, 0x55
        /*00f6*/ 	.short	(.L_37 - .L_36)


	//   ....[0]....
.L_36:
        /*00f8*/ 	.word	0x00000001
        /*00fc*/ 	.byte	0x60, 0x00, 0x00, 0x00, 0x01, 0x00, 0x00, 0x00, 0x80, 0x00, 0x00, 0x00, 0x01, 0x00, 0x00, 0x00
        /* <DEDUP_REMOVED lines=516> */
        /*214c*/ 	.byte	0xc0, 0xb6, 0x00, 0x00


	//----- nvinfo : EIATTR_MERCURY_ISA_VERSION
	.align		4
.L_37:
        /*2150*/ 	.byte	0x03, 0x5f
        /*2152*/ 	.short	0x0101


	//----- nvinfo : EIATTR_COOP_GROUP_MASK_REGIDS
	.align		4
        /*2154*/ 	.byte	0x04, 0x29
        /*2156*/ 	.short	(.L_39 - .L_38)


	//   ....[0]....
.L_38:
        /*2158*/ 	.word	0xffffffff


	//   ....[1]....
        /*215c*/ 	.word	0xffffffff


	//   ....[2]....
        /*2160*/ 	.word	0xffffffff


	//   ....[3]....
        /*2164*/ 	.word	0xffffffff


	//   ....[4]....
        /*2168*/ 	.word	0xffffffff


	//   ....[5]....
        /*216c*/ 	.word	0xffffffff


	//   ....[6]....
        /*2170*/ 	.word	0xffffffff


	//   ....[7]....
        /*2174*/ 	.word	0xffffffff


	//   ....[8]....
        /*2178*/ 	.word	0xffffffff


	//   ....[9]....
        /*217c*/ 	.word	0xffffffff


	//   ....[10]....
        /*2180*/ 	.word	0xffffffff


	//   ....[11]....
        /*2184*/ 	.word	0xffffffff


	//   ....[12]....
        /*2188*/ 	.word	0xffffffff


	//   ....[13]....
        /*218c*/ 	.word	0xffffffff


	//   ....[14]....
        /*2190*/ 	.word	0xffffffff


	//   ....[15]....
        /*2194*/ 	.word	0xffffffff


	//   ....[16]....
        /*2198*/ 	.word	0xffffffff


	//   ....[17]....
        /*219c*/ 	.word	0xffffffff


	//   ....[18]....
        /*21a0*/ 	.word	0xffffffff


	//   ....[19]....
        /*21a4*/ 	.word	0xffffffff


	//   ....[20]....
        /*21a8*/ 	.word	0xffffffff


	//   ....[21]....
        /*21ac*/ 	.word	0xffffffff


	//   ....[22]....
        /*21b0*/ 	.word	0xffffffff


	//   ....[23]....
        /*21b4*/ 	.word	0xffffffff


	//   ....[24]....
        /*21b8*/ 	.word	0xffffffff


	//   ....[25]....
        /*21bc*/ 	.word	0xffffffff


	//   ....[26]....
        /*21c0*/ 	.word	0xffffffff


	//   ....[27]....
        /*21c4*/ 	.word	0xffffffff


	//   ....[28]....
        /*21c8*/ 	.word	0xffffffff


	//   ....[29]....
        /*21cc*/ 	.word	0xffffffff


	//   ....[30]....
        /*21d0*/ 	.word	0xffffffff


	//   ....[31]....
        /*21d4*/ 	.word	0xffffffff


	//   ....[32]....
        /*21d8*/ 	.word	0xffffffff


	//   ....[33]....
        /*21dc*/ 	.word	0xffffffff


	//   ....[34]....
        /*21e0*/ 	.word	0xffffffff


	//   ....[35]....
        /*21e4*/ 	.word	0xffffffff


	//   ....[36]....
        /*21e8*/ 	.word	0xffffffff


	//   ....[37]....
        /*21ec*/ 	.word	0xffffffff


	//   ....[38]....
        /*21f0*/ 	.word	0xffffffff


	//   ....[39]....
        /*21f4*/ 	.word	0xffffffff


	//   ....[40]....
        /*21f8*/ 	.word	0xffffffff


	//   ....[41]....
        /*21fc*/ 	.word	0xffffffff


	//   ....[42]....
        /*2200*/ 	.word	0xffffffff


	//   ....[43]....
        /*2204*/ 	.word	0xffffffff


	//   ....[44]....
        /*2208*/ 	.word	0xffffffff


	//   ....[45]....
        /*220c*/ 	.word	0xffffffff


	//   ....[46]....
        /*2210*/ 	.word	0xffffffff


	//   ....[47]....
        /*2214*/ 	.word	0xffffffff


	//   ....[48]....
        /*2218*/ 	.word	0xffffffff


	//   ....[49]....
        /*221c*/ 	.word	0xffffffff


	//   ....[50]....
        /*2220*/ 	.word	0xffffffff


	//   ....[51]....
        /*2224*/ 	.word	0xffffffff


	//   ....[52]....
        /*2228*/ 	.word	0xffffffff


	//   ....[53]....
        /*222c*/ 	.word	0xffffffff


	//   ....[54]....
        /*2230*/ 	.word	0xffffffff


	//   ....[55]....
        /*2234*/ 	.word	0xffffffff


	//   ....[56]....
        /*2238*/ 	.word	0xffffffff


	//   ....[57]....
        /*223c*/ 	.word	0xffffffff


	//   ....[58]....
        /*2240*/ 	.word	0xffffffff


	//   ....[59]....
        /*2244*/ 	.word	0xffffffff


	//   ....[60]....
        /*2248*/ 	.word	0xffffffff


	//   ....[61]....
        /*224c*/ 	.word	0xffffffff


	//   ....[62]....
        /*2250*/ 	.word	0xffffffff


	//----- nvinfo : EIATTR_COOP_GROUP_INSTR_OFFSETS
	.align		4
.L_39:
        /*2254*/ 	.byte	0x04, 0x28
        /*2256*/ 	.short	(.L_41 - .L_40)


	//   ....[0]....
.L_40:
        /*2258*/ 	.word	0x0009fc70


	//   ....[1]....
        /*225c*/ 	.word	0x0009fdb0


	//   ....[2]....
        /*2260*/ 	.word	0x0009fde0


	//   ....[3]....
        /*2264*/ 	.word	0x0009ff30


	//   ....[4]....
        /*2268*/ 	.word	0x0009ffc0


	//   ....[5]....
        /*226c*/ 	.word	0x000a0050


	//   ....[6]....
        /*2270*/ 	.word	0x000a01e0


	//   ....[7]....
        /*2274*/ 	.word	0x000a02a0


	//   ....[8]....
        /*2278*/ 	.word	0x000a02e0


	//   ....[9]....
        /*227c*/ 	.word	0x000a0410


	//   ....[10]....
        /*2280*/ 	.word	0x000a0d90


	//   ....[11]....
        /*2284*/ 	.word	0x000b7550


	//   ....[12]....
        /*2288*/ 	.word	0x000b76f0


	//   ....[13]....
        /*228c*/ 	.word	0x000b7710


	//   ....[14]....
        /*2290*/ 	.word	0x000b7a60


	//   ....[15]....
        /*2294*/ 	.word	0x000b7a80


	//   ....[16]....
        /*2298*/ 	.word	0x000b7b20


	//   ....[17]....
        /*229c*/ 	.word	0x000b7b80


	//   ....[18]....
        /*22a0*/ 	.word	0x000b7bc0


	//   ....[19]....
        /*22a4*/ 	.word	0x000b7d00


	//   ....[20]....
        /*22a8*/ 	.word	0x000b7d30


	//   ....[21]....
        /*22ac*/ 	.word	0x000b7d90


	//   ....[22]....
        /*22b0*/ 	.word	0x000b7df0


	//   ....[23]....
        /*22b4*/ 	.word	0x000b7ee0


	//   ....[24]....
        /*22b8*/ 	.word	0x000b7f20


	//   ....[25]....
        /*22bc*/ 	.word	0x000b7fa0


	//   ....[26]....
        /*22c0*/ 	.word	0x000b7fc0


	//   ....[27]....
        /*22c4*/ 	.word	0x000b8090


	//   ....[28]....
        /*22c8*/ 	.word	0x000b80b0


	//   ....[29]....
        /*22cc*/ 	.word	0x000b80e0


	//   ....[30]....
        /*22d0*/ 	.word	0x000b8100


	//   ....[31]....
        /*22d4*/ 	.word	0x000b8200


	//   ....[32]....
        /*22d8*/ 	.word	0x000b8240


	//   ....[33]....
        /*22dc*/ 	.word	0x000b83a0


	//   ....[34]....
        /*22e0*/ 	.word	0x000b83c0


	//   ....[35]....
        /*22e4*/ 	.word	0x000b8430


	//   ....[36]....
        /*22e8*/ 	.word	0x000b84a0


	//   ....[37]....
        /*22ec*/ 	.word	0x000b8520


	//   ....[38]....
        /*22f0*/ 	.word	0x000b8540


	//   ....[39]....
        /*22f4*/ 	.word	0x000b86e0


	//   ....[40]....
        /*22f8*/ 	.word	0x000b8760


	//   ....[41]....
        /*22fc*/ 	.word	0x000b87b0


	//   ....[42]....
        /*2300*/ 	.word	0x000b88e0


	//   ....[43]....
        /*2304*/ 	.word	0x000b8910


	//   ....[44]....
        /*2308*/ 	.word	0x000b8940


	//   ....[45]....
        /*230c*/ 	.word	0x000b89f0


	//   ....[46]....
        /*2310*/ 	.word	0x000b8b20


	//   ....[47]....
        /*2314*/ 	.word	0x000b8b50


	//   ....[48]....
        /*2318*/ 	.word	0x000b8b80


	//   ....[49]....
        /*231c*/ 	.word	0x000b8ce0


	//   ....[50]....
        /*2320*/ 	.word	0x000b8f20


	//   ....[51]....
        /*2324*/ 	.word	0x000b8f40


	//   ....[52]....
        /*2328*/ 	.word	0x000b8f60


	//   ....[53]....
        /*232c*/ 	.word	0x000b8f80


	//   ....[54]....
        /*2330*/ 	.word	0x000b8fa0


	//   ....[55]....
        /*2334*/ 	.word	0x000b8fc0


	//   ....[56]....
        /*2338*/ 	.word	0x000b8fe0


	//   ....[57]....
        /*233c*/ 	.word	0x000b9040


	//   ....[58]....
        /*2340*/ 	.word	0x000b9130


	//   ....[59]....
        /*2344*/ 	.word	0x000b9180


	//   ....[60]....
        /*2348*/ 	.word	0x000b9240


	//   ....[61]....
        /*234c*/ 	.word	0x000b9270


	//   ....[62]....
        /*2350*/ 	.word	0x000b92a0


	//----- nvinfo : EIATTR_EXIT_INSTR_OFFSETS
	.align		4
.L_41:
        /*2354*/ 	.byte	0x04, 0x1c
        /*2356*/ 	.short	(.L_43 - .L_42)


	//   ....[0]....
.L_42:
        /*2358*/ 	.word	0x000c39f0


	//   ....[1]....
        /*235c*/ 	.word	0x000c3a20


	//----- nvinfo : EIATTR_REQNTID
	.align		4
.L_43:
        /*2360*/ 	.byte	0x04, 0x10
        /*2362*/ 	.short	(.L_45 - .L_44)
.L_44:
        /*2364*/ 	.word	0x00000020
        /*2368*/ 	.word	0x00000001
        /*236c*/ 	.word	0x00000001


	//----- nvinfo : EIATTR_CBANK_PARAM_SIZE
	.align		4
.L_45:
        /*2370*/ 	.byte	0x03, 0x19
        /*2372*/ 	.short	0x0050


	//----- nvinfo : EIATTR_PARAM_CBANK
	.align		4
        /*2374*/ 	.byte	0x04, 0x0a
        /*2376*/ 	.short	(.L_47 - .L_46)
	.align		4
.L_46:
        /*2378*/ 	.word	index@(.nv.constant0.matmul_kernel)
        /*237c*/ 	.short	0x0210
        /*237e*/ 	.short	0x0050


	//----- nvinfo : EIATTR_SW_WAR
	.align		4
.L_47:
        /*2380*/ 	.byte	0x04, 0x36
        /*2382*/ 	.short	(.L_49 - .L_48)
.L_48:
        /*2384*/ 	.word	0x00000008
.L_49:


//--------------------- .nv.callgraph             --------------------------
	.section	.nv.callgraph,"",@"SHT_CUDA_CALLGRAPH"
	.align	4
	.sectionentsize	8
	.align		4
        /*0000*/ 	.word	0x00000000
	.align		4
        /*0004*/ 	.word	0xffffffff
	.align		4
        /*0008*/ 	.word	0x00000000
	.align		4
        /*000c*/ 	.word	0xfffffffe
	.align		4
        /*0010*/ 	.word	0x00000000
	.align		4
        /*0014*/ 	.word	0xfffffffd
	.align		4
        /*0018*/ 	.word	0x00000000
	.align		4
        /*001c*/ 	.word	0xfffffffc


//--------------------- .text.matmul_kernel       --------------------------
	.section	.text.matmul_kernel,"ax",@progbits
	.align	128
        .global         matmul_kernel
        .type           matmul_kernel,@function
        .size           matmul_kernel,(.L_x_3 - matmul_kernel)
        .other          matmul_kernel,@"STO_CUDA_ENTRY STV_DEFAULT"
matmul_kernel:
.text.matmul_kernel:
[----:B------:R-:W0:Y:S02]  /*0000*/  LDC R1, c[0x0][0x28] ;  /* 0x00000a00ff017b82 */ /* 0x000e240000000800 */
[----:B0-----:R-:W-:-:S06]  /*0010*/  VIADD R1, R1, 0xffffabf0 ;  /* 0xffffabf001017836 */ /* 0x001fcc0000000000 */
[----:B------:R-:W0:Y:S01]  /*0020*/  LDC.64 R2, c[0x0][0x228] ;  /* 0x00008a00ff027b82 */ /* 0x000e220000000a00 */
[----:B------:R-:W1:Y:S01]  /*0030*/  S2R R7, SR_CTAID.X ;  /* 0x0000000000077919 */ /* 0x000e620000002500 */
[----:B------:R-:W-:Y:S01]  /*0040*/  UMOV UR4, 0x400 ;  /* 0x0000040000047882 */ /* 0x000fe20000000000 */
[----:B------:R-:W-:Y:S01]  /*0050*/  ULDC.64 UR32, c[0x0][0x208] ;  /* 0x0000820000207ab9 */ /* 0x000fe20000000a00 */
[----:B------:R-:W-:Y:S04]  /*0060*/  STL [R1+0x770], RZ ;  /* 0x000770ff01007387 */ /* 0x000fe80000100800 */
[----:B------:R-:W2:Y:S01]  /*0070*/  S2UR UR5, SR_CgaCtaId ;  /* 0x00000000000579c3 */ /* 0x000ea20000008800 */
[----:B------:R-:W-:Y:S04]  /*0080*/  STL [R1+0x774], RZ ;  /* 0x000774ff01007387 */ /* 0x000fe80000100800 */
[----:B------:R-:W-:Y:S04]  /*0090*/  STL [R1+0x778], RZ ;  /* 0x000778ff01007387 */ /* 0x000fe80000100800 */
[----:B------:R-:W-:Y:S04]  /*00a0*/  STL [R1+0x77c], RZ ;  /* 0x00077cff01007387 */ /* 0x000fe80000100800 */
[----:B------:R-:W-:Y:S01]  /*00b0*/  STL [R1+0x760], RZ ;  /* 0x000760ff01007387 */ /* 0x000fe20000100800 */
[----:B0-----:R-:W-:-:S03]  /*00c0*/  VIADD R0, R3, 0x7f ;  /* 0x0000007f03007836 */ /* 0x001fc60000000000 */
[----:B------:R-:W-:Y:S04]  /*00d0*/  STL [R1+0x764], RZ ;  /* 0x000764ff01007387 */ /* 0x000fe80000100800 */
[----:B------:R-:W-:Y:S01]  /*00e0*/  STL [R1+0x768], RZ ;  /* 0x000768ff01007387 */ /* 0x000fe20000100800 */
[----:B------:R-:W-:Y:S01]  /*00f0*/  SHF.R.S32.HI R5, RZ, 0x1f, R0 ;  /* 0x0000001fff057819 */ /* 0x000fe20000011400 */
[----:B--2---:R-:W-:Y:S02]  /*0100*/  ULEA UR4, UR5, UR4, 0x18 ;  /* 0x0000000405047291 */ /* 0x004fe4000f8ec03f */
[----:B------:R-:W-:Y:S01]  /*0110*/  STL [R1+0x76c], RZ ;  /* 0x00076cff01007387 */ /* 0x000fe20000100800 */
[----:B------:R-:W-:Y:S02]  /*0120*/  LEA.HI R5, R5, R0, RZ, 0x7 ;  /* 0x0000000005057211 */ /* 0x000fe400078f38ff */
[----:B-1----:R-:W-:Y:S01]  /*0130*/  IABS R10, R7 ;  /* 0x00000007000a7213 */ /* 0x002fe20000000000 */
[----:B------:R-:W-:Y:S01]  /*0140*/  STL [R1+0x750], RZ ;  /* 0x000750ff01007387 */ /* 0x000fe20000100800 */
[----:B------:R-:W-:-:S03]  /*0150*/  SHF.R.S32.HI R5, RZ, 0x7, R5 ;  /* 0x00000007ff057819 */ /* 0x000fc60000011405 */
[----:B------:R-:W-:Y:S02]  /*0160*/  STL [R1+0x754], RZ ;  /* 0x000754ff01007387 */ /* 0x000fe40000100800 */
[----:B------:R-:W-:Y:S02]  /*0170*/  IMAD.SHL.U32 R6, R5, 0x8, RZ ;  /* 0x0000000805067824 */ /* 0x000fe400078e00ff */
[----:B------:R-:W-:Y:S03]  /*0180*/  STL [R1+0x758], RZ ;  /* 0x000758ff01007387 */ /* 0x000fe60000100800 */
[-C--:B------:R-:W-:Y:S01]  /*0190*/  IABS R9, R6.reuse ;  /* 0x0000000600097213 */ /* 0x080fe20000000000 */
[----:B------:R-:W-:Y:S01]  /*01a0*/  STL [R1+0x75c], RZ ;  /* 0x00075cff01007387 */ /* 0x000fe20000100800 */
[----:B------:R-:W-:Y:S02]  /*01b0*/  IABS R12, R6 ;  /* 0x00000006000c7213 */ /* 0x000fe40000000000 */
[----:B------:R-:W0:Y:S01]  /*01c0*/  I2F.RP R0, R9 ;  /* 0x0000000900007306 */ /* 0x000e220000209400 */
[----:B------:R-:W-:Y:S04]  /*01d0*/  STL [R1+0x740], RZ ;  /* 0x000740ff01007387 */ /* 0x000fe80000100800 */
[----:B------:R-:W-:Y:S04]  /*01e0*/  STL [R1+0x744], RZ ;  /* 0x000744ff01007387 */ /* 0x000fe80000100800 */
[----:B------:R-:W-:Y:S04]  /*01f0*/  STL [R1+0x748], RZ ;  /* 0x000748ff01007387 */ /* 0x000fe80000100800 */
[----:B------:R-:W-:Y:S01]  /*0200*/  STL [R1+0x74c], RZ ;  /* 0x00074cff01007387 */ /* 0x000fe20000100800 */
[----:B0-----:R-:W0:Y:S03]  /*0210*/  MUFU.RCP R0, R0 ;  /* 0x0000000000007308 */ /* 0x001e260000001000 */
[----:B------:R-:W-:Y:S04]  /*0220*/  STL [R1+0x7c0], RZ ;  /* 0x0007c0ff01007387 */ /* 0x000fe80000100800 */
[----:B------:R-:W-:Y:S04]  /*0230*/  STL [R1+0x7c4], RZ ;  /* 0x0007c4ff01007387 */ /* 0x000fe80000100800 */
[----:B------:R-:W-:Y:S04]  /*0240*/  STL [R1+0x7c8], RZ ;  /* 0x0007c8ff01007387 */ /* 0x000fe80000100800 */
[----:B------:R-:W-:Y:S01]  /*0250*/  STL [R1+0x7cc], RZ ;  /* 0x0007ccff01007387 */ /* 0x000fe20000100800 */
[----:B0-----:R-:W-:-:S03]  /*0260*/  VIADD R4, R0, 0xffffffe ;  /* 0x0ffffffe00047836 */ /* 0x001fc60000000000 */
[----:B------:R-:W-:Y:S01]  /*0270*/  STL [R1+0xb60], RZ ;  /* 0x000b60ff01007387 */ /* 0x000fe20000100800 */
[----:B------:R-:W-:Y:S01]  /*0280*/  IMAD.MOV R0, RZ, RZ, -R12 ;  /* 0x000000ffff007224 */ /* 0x000fe200078e0a0c */
[----:B------:R0:W1:Y:S02]  /*0290*/  F2I.FTZ.U32.TRUNC.NTZ R5, R4 ;  /* 0x0000000400057305 */ /* 0x000064000021f000 */
[----:B------:R-:W-:Y:S04]  /*02a0*/  STL [R1+0xb64], RZ ;  /* 0x000b64ff01007387 */ /* 0x000fe80000100800 */
[----:B------:R-:W-:Y:S04]  /*02b0*/  STL [R1+0xb68], RZ ;  /* 0x000b68ff01007387 */ /* 0x000fe80000100800 */
[----:B------:R-:W-:Y:S01]  /*02c0*/  STL [R1+0xb6c], RZ ;  /* 0x000b6cff01007387 */ /* 0x000fe20000100800 */
[----:B0-----:R-:W-:-:S03]  /*02d0*/  IMAD.MOV.U32 R4, RZ, RZ, RZ ;  /* 0x000000ffff047224 */ /* 0x001fc600078e00ff */
[----:B------:R-:W-:Y:S01]  /*02e0*/  STL [R1+0xa50], RZ ;  /* 0x000a50ff01007387 */ /* 0x000fe20000100800 */
[----:B-1----:R-:W-:-:S03]  /*02f0*/  IMAD.MOV R8, RZ, RZ, -R5 ;  /* 0x000000ffff087224 */ /* 0x002fc600078e0a05 */
[----:B------:R-:W-:Y:S01]  /*0300*/  STL [R1+0xa54], RZ ;  /* 0x000a54ff01007387 */ /* 0x000fe20000100800 */
[----:B------:R-:W-:-:S03]  /*0310*/  IMAD R11, R8, R9, RZ ;  /* 0x00000009080b7224 */ /* 0x000fc600078e02ff */
[----:B------:R-:W-:Y:S01]  /*0320*/  STL [R1+0xa58], RZ ;  /* 0x000a58ff01007387 */ /* 0x000fe20000100800 */
[----:B------:R-:W-:Y:S02]  /*0330*/  IMAD.MOV.U32 R8, RZ, RZ, R10 ;  /* 0x000000ffff087224 */ /* 0x000fe400078e000a */
[----:B------:R-:W-:Y:S01]  /*0340*/  IMAD.HI.U32 R5, R5, R11, R4 ;  /* 0x0000000b05057227 */ /* 0x000fe200078e0004 */
[----:B------:R-:W-:Y:S04]  /*0350*/  STL [R1+0xa5c], RZ ;  /* 0x000a5cff01007387 */ /* 0x000fe80000100800 */
[----:B------:R-:W-:Y:S01]  /*0360*/  STL [R1+0xa40], RZ ;  /* 0x000a40ff01007387 */ /* 0x000fe20000100800 */
[----:B------:R-:W-:-:S03]  /*0370*/  IMAD.HI.U32 R5, R5, R8, RZ ;  /* 0x0000000805057227 */ /* 0x000fc600078e00ff */
[----:B------:R-:W-:Y:S01]  /*0380*/  STL [R1+0xa44], RZ ;  /* 0x000a44ff01007387 */ /* 0x000fe20000100800 */
[----:B------:R-:W-:-:S03]  /*0390*/  IMAD R0, R5, R0, R8 ;  /* 0x0000000005007224 */ /* 0x000fc600078e0208 */
[----:B------:R-:W-:Y:S02]  /*03a0*/  STL [R1+0xa48], RZ ;  /* 0x000a48ff01007387 */ /* 0x000fe40000100800 */
[----:B------:R-:W-:Y:S02]  /*03b0*/  ISETP.GT.U32.AND P1, PT, R9, R0, PT ;  /* 0x000000000900720c */ /* 0x000fe40003f24070 */
[----:B------:R-:W-:Y:S04]  /*03c0*/  STL [R1+0xa4c], RZ ;  /* 0x000a4cff01007387 */ /* 0x000fe80000100800 */
[----:B------:R-:W-:Y:S04]  /*03d0*/  STL [R1+0xa30], RZ ;  /* 0x000a30ff01007387 */ /* 0x000fe80000100800 */
[----:B------:R-:W-:Y:S03]  /*03e0*/  STL [R1+0xa34], RZ ;  /* 0x000a34ff01007387 */ /* 0x000fe60000100800 */
[----:B------:R-:W-:Y:S01]  /*03f0*/  @!P1 IMAD.IADD R0, R0, 0x1, -R9 ;  /* 0x0000000100009824 */ /* 0x000fe200078e0a09 */
[----:B------:R-:W-:Y:S01]  /*0400*/  STL [R1+0xa38], RZ ;  /* 0x000a38ff01007387 */ /* 0x000fe20000100800 */
[----:B------:R-:W-:Y:S01]  /*0410*/  @!P1 VIADD R5, R5, 0x1 ;  /* 0x0000000105059836 */ /* 0x000fe20000000000 */
[----:B------:R-:W-:-:S02]  /*0420*/  ISETP.NE.AND P1, PT, R6, RZ, PT ;  /* 0x000000ff0600720c */ /* 0x000fc40003f25270 */
[----:B------:R-:W-:Y:S01]  /*0430*/  STL [R1+0xa3c], RZ ;  /* 0x000a3cff01007387 */ /* 0x000fe20000100800 */
[----:B------:R-:W-:Y:S02]  /*0440*/  ISETP.GE.U32.AND P0, PT, R0, R9, PT ;  /* 0x000000090000720c */ /* 0x000fe40003f06070 */
[----:B------:R-:W-:Y:S01]  /*0450*/  LOP3.LUT R0, R7, R6, RZ, 0x3c, !PT ;  /* 0x0000000607007212 */ /* 0x000fe200078e3cff */
[----:B------:R-:W-:Y:S03]  /*0460*/  STL [R1+0xa20], RZ ;  /* 0x000a20ff01007387 */ /* 0x000fe60000100800 */
[----:B------:R-:W-:Y:S01]  /*0470*/  ISETP.GE.AND P2, PT, R0, RZ, PT ;  /* 0x000000ff0000720c */ /* 0x000fe20003f46270 */
[----:B------:R-:W-:Y:S01]  /*0480*/  STL [R1+0xa24], RZ ;  /* 0x000a24ff01007387 */ /* 0x000fe20000100800 */
[----:B------:R-:W-:-:S03]  /*0490*/  VIADD R0, R2, 0x7f ;  /* 0x0000007f02007836 */ /* 0x000fc60000000000 */
[----:B------:R-:W-:Y:S02]  /*04a0*/  STL [R1+0xa28], RZ ;  /* 0x000a28ff01007387 */ /* 0x000fe40000100800 */
[----:B------:R-:W-:Y:S02]  /*04b0*/  @P0 VIADD R5, R5, 0x1 ;  /* 0x0000000105050836 */ /* 0x000fe40000000000 */
[----:B------:R-:W-:Y:S02]  /*04c0*/  STL [R1+0xa2c], RZ ;  /* 0x000a2cff01007387 */ /* 0x000fe40000100800 */
[----:B------:R-:W-:Y:S01]  /*04d0*/  IMAD.MOV.U32 R4, RZ, RZ, R5 ;  /* 0x000000ffff047224 */ /* 0x000fe200078e0005 */
[----:B------:R-:W-:Y:S01]  /*04e0*/  SHF.R.S32.HI R5, RZ, 0x1f, R0 ;  /* 0x0000001fff057819 */ /* 0x000fe20000011400 */
[----:B------:R-:W-:Y:S02]  /*04f0*/  STL [R1+0xa10], RZ ;  /* 0x000a10ff01007387 */ /* 0x000fe40000100800 */
[----:B------:R-:W-:Y:S01]  /*0500*/  @!P2 IMAD.MOV R4, RZ, RZ, -R4 ;  /* 0x000000ffff04a224 */ /* 0x000fe200078e0a04 */
[----:B------:R-:W-:Y:S01]  /*0510*/  @!P1 LOP3.LUT R4, RZ, R6, RZ, 0x33, !PT ;  /* 0x00000006ff049212 */ /* 0x000fe200078e33ff */
[----:B------:R-:W-:Y:S01]  /*0520*/  STL [R1+0xa14], RZ ;  /* 0x000a14ff01007387 */ /* 0x000fe20000100800 */
[----:B------:R-:W-:-:S03]  /*0530*/  LEA.HI R5, R5, R0, RZ, 0x7 ;  /* 0x0000000005057211 */ /* 0x000fc600078f38ff */
[----:B------:R-:W-:Y:S01]  /*0540*/  STL [R1+0xa18], RZ ;  /* 0x000a18ff01007387 */ /* 0x000fe20000100800 */
[----:B------:R-:W-:Y:S02]  /*0550*/  IMAD.SHL.U32 R8, R4, 0x8, RZ ;  /* 0x0000000804087824 */ /* 0x000fe400078e00ff */
[----:B------:R-:W-:Y:S01]  /*0560*/  IMAD.MOV R4, RZ, RZ, -R4 ;  /* 0x000000ffff047224 */ /* 0x000fe200078e0a04 */
[----:B------:R-:W-:Y:S02]  /*0570*/  STL [R1+0xa1c], RZ ;  /* 0x000a1cff01007387 */ /* 0x000fe40000100800 */
[----:B------:R-:W-:Y:S01]  /*0580*/  LEA.HI.SX32 R5, R5, -R8, 0x19 ;  /* 0x8000000805057211 */ /* 0x000fe200078fcaff */
[----:B------:R-:W-:Y:S01]  /*0590*/  IMAD R6, R6, R4, R7 ;  /* 0x0000000406067224 */ /* 0x000fe200078e0207 */
[----:B------:R-:W-:Y:S02]  /*05a0*/  STL [R1+0xca0], RZ ;  /* 0x000ca0ff01007387 */ /* 0x000fe40000100800 */
[----:B------:R-:W-:-:S02]  /*05b0*/  VIMNMX R13, R5, 0x8, PT ;  /* 0x00000008050d7848 */ /* 0x000fc40003fe0100 */
[----:B------:R-:W-:Y:S01]  /*05c0*/  STL [R1+0xca4], RZ ;  /* 0x000ca4ff01007387 */ /* 0x000fe20000100800 */
[----:B------:R-:W-:Y:S02]  /*05d0*/  IABS R11, R6 ;  /* 0x00000006000b7213 */ /* 0x000fe40000000000 */
[----:B------:R-:W-:Y:S01]  /*05e0*/  IABS R9, R13 ;  /* 0x0000000d00097213 */ /* 0x000fe20000000000 */
[----:B------:R-:W-:Y:S03]  /*05f0*/  STL [R1+0xca8], RZ ;  /* 0x000ca8ff01007387 */ /* 0x000fe60000100800 */
        /* <DEDUP_REMOVED lines=11> */
[----:B------:R-:W-:Y:S04]  /*06b0*/  STL [R1+0xc9c], RZ ;  /* 0x000c9cff01007387 */ /* 0x000fe80000100800 */
[----:B------:R-:W-:Y:S01]  /*06c0*/  STL [R1+0xbc0], RZ ;  /* 0x000bc0ff01007387 */ /* 0x000fe20000100800 */
[----:B------:R-:W0:Y:S03]  /*06d0*/  F2I.FTZ.U32.TRUNC.NTZ R5, R5 ;  /* 0x0000000500057305 */ /* 0x000e26000021f000 */
[----:B------:R-:W-:Y:S04]  /*06e0*/  STL [R1+0xbc4], RZ ;  /* 0x000bc4ff01007387 */ /* 0x000fe80000100800 */
[----:B------:R-:W-:Y:S04]  /*06f0*/  STL [R1+0xbc8], RZ ;  /* 0x000bc8ff01007387 */ /* 0x000fe80000100800 */
[----:B------:R-:W-:Y:S04]  /*0700*/  STL [R1+0xbcc], RZ ;  /* 0x000bccff01007387 */ /* 0x000fe80000100800 */
[----:B------:R-:W-:Y:S01]  /*0710*/  STL [R1+0xa00], RZ ;  /* 0x000a00ff01007387 */ /* 0x000fe20000100800 */
[----:B0-----:R-:W-:-:S03]  /*0720*/  IMAD.MOV R10, RZ, RZ, -R5 ;  /* 0x000000ffff0a7224 */ /* 0x001fc600078e0a05 */
[----:B------:R-:W-:Y:S01]  /*0730*/  STL [R1+0xa04], RZ ;  /* 0x000a04ff01007387 */ /* 0x000fe20000100800 */
[----:B------:R-:W-:Y:S01]  /*0740*/  IMAD.MOV.U32 R4, RZ, RZ, R10 ;  /* 0x000000ffff047224 */ /* 0x000fe200078e000a */
[----:B------:R-:W-:Y:S02]  /*0750*/  IABS R10, R13 ;  /* 0x0000000d000a7213 */ /* 0x000fe40000000000 */
[----:B------:R-:W-:Y:S01]  /*0760*/  STL [R1+0xa08], RZ ;  /* 0x000a08ff01007387 */ /* 0x000fe20000100800 */
[----:B------:R-:W-:Y:S02]  /*0770*/  IMAD R7, R4, R9, RZ ;  /* 0x0000000904077224 */ /* 0x000fe400078e02ff */
[----:B------:R-:W-:Y:S01]  /*0780*/  IMAD.MOV.U32 R4, RZ, RZ, RZ ;  /* 0x000000ffff047224 */ /* 0x000fe200078e00ff */
[----:B------:R-:W-:Y:S03]  /*0790*/  STL [R1+0xa0c], RZ ;  /* 0x000a0cff01007387 */ /* 0x000fe60000100800 */
[----:B------:R-:W-:Y:S01]  /*07a0*/  IMAD.HI.U32 R4, R5, R7, R4 ;  /* 0x0000000705047227 */ /* 0x000fe200078e0004 */
[----:B------:R-:W-:Y:S03]  /*07b0*/  STL [R1+0x9f0], RZ ;  /* 0x0009f0ff01007387 */ /* 0x000fe60000100800 */
[----:B------:R-:W-:Y:S01]  /*07c0*/  IMAD.MOV R5, RZ, RZ, -R10 ;  /* 0x000000ffff057224 */ /* 0x000fe200078e0a0a */
[----:B------:R-:W-:Y:S01]  /*07d0*/  STL [R1+0x9f4], RZ ;  /* 0x0009f4ff01007387 */ /* 0x000fe20000100800 */
[----:B------:R-:W-:-:S03]  /*07e0*/  IMAD.HI.U32 R0, R4, R11, RZ ;  /* 0x0000000b04007227 */ /* 0x000fc600078e00ff */
[----:B------:R-:W-:Y:S01]  /*07f0*/  STL [R1+0x9f8], RZ ;  /* 0x0009f8ff01007387 */ /* 0x000fe20000100800 */
[----:B------:R-:W-:Y:S02]  /*0800*/  IMAD R4, R0, R5, R11 ;  /* 0x0000000500047224 */ /* 0x000fe400078e020b */
[----:B------:R-:W0:Y:S01]  /*0810*/  LDC R5, c[0x0][0x230] ;  /* 0x00008c00ff057b82 */ /* 0x000e220000000800 */
        /* <DEDUP_REMOVED lines=11> */
[-C--:B------:R-:W-:Y:S01]  /*08d0*/  LOP3.LUT R4, R6, R13.reuse, RZ, 0x3c, !PT ;  /* 0x0000000d06047212 */ /* 0x080fe200078e3cff */
[----:B------:R-:W-:Y:S01]  /*08e0*/  STL [R1+0x9d4], RZ ;  /* 0x0009d4ff01007387 */ /* 0x000fe20000100800 */
[----:B0-----:R-:W-:Y:S02]  /*08f0*/  VIADD R5, R5, 0x7f ;  /* 0x0000007f05057836 */ /* 0x001fe40000000000 */
[----:B------:R-:W-:Y:S01]  /*0900*/  ISETP.GE.AND P2, PT, R4, RZ, PT ;  /* 0x000000ff0400720c */ /* 0x000fe20003f46270 */
[----:B------:R-:W-:Y:S04]  /*0910*/  STL [R1+0x9d8], RZ ;  /* 0x0009d8ff01007387 */ /* 0x000fe80000100800 */
[----:B------:R-:W-:Y:S02]  /*0920*/  STL [R1+0x9dc], RZ ;  /* 0x0009dcff01007387 */ /* 0x000fe40000100800 */
[----:B------:R-:W-:Y:S01]  /*0930*/  @P0 VIADD R0, R0, 0x1 ;  /* 0x0000000100000836 */ /* 0x000fe20000000000 */
[----:B------:R-:W-:Y:S01]  /*0940*/  ISETP.GE.AND P0, PT, R5, 0x80, PT ;  /* 0x000000800500780c */ /* 0x000fe20003f06270 */
[----:B------:R-:W-:Y:S04]  /*0950*/  STL [R1+0x9c0], RZ ;  /* 0x0009c0ff01007387 */ /* 0x000fe80000100800 */
[----:B------:R-:W-:Y:S01]  /*0960*/  STL [R1+0x9c4], RZ ;  /* 0x0009c4ff01007387 */ /* 0x000fe20000100800 */
[----:B------:R-:W-:Y:S01]  /*0970*/  @!P2 IMAD.MOV R0, RZ, RZ, -R0 ;  /* 0x000000ffff00a224 */ /* 0x000fe200078e0a00 */
[----:B------:R-:W-:-:S02]  /*0980*/  @!P1 LOP3.LUT R0, RZ, R13, RZ, 0x33, !PT ;  /* 0x0000000dff009212 */ /* 0x000fc400078e33ff */
[----:B------:R-:W-:Y:S03]  /*0990*/  STL [R1+0x9c8], RZ ;  /* 0x0009c8ff01007387 */ /* 0x000fe60000100800 */
[----:B------:R-:W-:Y:S01]  /*09a0*/  IMAD.SHL.U32 R61, R0, 0x80, RZ ;  /* 0x00000080003d7824 */ /* 0x000fe200078e00ff */
[----:B------:R-:W-:Y:S01]  /*09b0*/  STL [R1+0x9cc], RZ ;  /* 0x0009ccff01007387 */ /* 0x000fe20000100800 */
[----:B------:R-:W-:Y:S02]  /*09c0*/  IMAD.MOV R4, RZ, RZ, -R0 ;  /* 0x000000ffff047224 */ /* 0x000fe400078e0a00 */
[C---:B------:R-:W-:Y:S01]  /*09d0*/  VIADD R5, R61.reuse, 0x1 ;  /* 0x000000013d057836 */ /* 0x040fe20000000000 */
[----:B------:R-:W-:Y:S01]  /*09e0*/  STL [R1+0x9b0], RZ ;  /* 0x0009b0ff01007387 */ /* 0x000fe20000100800 */
[C---:B------:R-:W-:Y:S02]  /*09f0*/  VIADD R7, R61.reuse, 0x2 ;  /* 0x000000023d077836 */ /* 0x040fe40000000000 */
[----:B------:R-:W-:Y:S01]  /*0a00*/  VIADD R0, R61, 0x3 ;  /* 0x000000033d007836 */ /* 0x000fe20000000000 */
[----:B------:R-:W-:Y:S01]  /*0a10*/  STL [R1+0x9b4], RZ ;  /* 0x0009b4ff01007387 */ /* 0x000fe20000100800 */
[----:B------:R-:W-:-:S02]  /*0a20*/  IMAD R4, R13, R4, R6 ;  /* 0x000000040d047224 */ /* 0x000fc400078e0206 */
[C---:B------:R-:W-:Y:S01]  /*0a30*/  VIADD R60, R61.reuse, 0x56 ;  /* 0x000000563d3c7836 */ /* 0x040fe20000000000 */
[----:B------:R-:W-:Y:S01]  /*0a40*/  STL [R1+0x9b8], RZ ;  /* 0x0009b8ff01007387 */ /* 0x000fe20000100800 */
[----:B------:R-:W-:Y:S02]  /*0a50*/  IMAD.IADD R4, R8, 0x1, R4 ;  /* 0x0000000108047824 */ /* 0x000fe400078e0204 */
[C---:B------:R-:W-:Y:S01]  /*0a60*/  VIADD R59, R61.reuse, 0x57 ;  /* 0x000000573d3b7836 */ /* 0x040fe20000000000 */
[----:B------:R-:W-:Y:S01]  /*0a70*/  STL [R1+0x9bc], RZ ;  /* 0x0009bcff01007387 */ /* 0x000fe20000100800 */
[C---:B------:R-:W-:Y:S02]  /*0a80*/  VIADD R58, R61.reuse, 0x58 ;  /* 0x000000583d3a7836 */ /* 0x040fe40000000000 */
[C---:B------:R-:W-:Y:S01]  /*0a90*/  VIADD R57, R61.reuse, 0x59 ;  /* 0x000000593d397836 */ /* 0x040fe20000000000 */
[----:B------:R-:W-:Y:S01]  /*0aa0*/  STL [R1+0x9a0], RZ ;  /* 0x0009a0ff01007387 */ /* 0x000fe20000100800 */
[----:B------:R-:W-:-:S02]  /*0ab0*/  VIADD R56, R61, 0x5a ;  /* 0x0000005a3d387836 */ /* 0x000fc40000000000 */
[C---:B------:R-:W-:Y:S01]  /*0ac0*/  VIADD R46, R61.reuse, 0x5b ;  /* 0x0000005b3d2e7836 */ /* 0x040fe20000000000 */
[----:B------:R-:W-:Y:S01]  /*0ad0*/  STL [R1+0x9a4], RZ ;  /* 0x0009a4ff01007387 */ /* 0x000fe20000100800 */
[C---:B------:R-:W-:Y:S02]  /*0ae0*/  VIADD R45, R61.reuse, 0x5c ;  /* 0x0000005c3d2d7836 */ /* 0x040fe40000000000 */
        /* <DEDUP_REMOVED lines=44> */
[----:B------:R-:W-:-:S03]  /*0db0*/  VIADD R9, R61, 0x7b ;  /* 0x0000007b3d097836 */ /* 0x000fc60000000000 */
[----:B------:R-:W-:Y:S04]  /*0dc0*/  STL [R1+0x964], RZ ;  /* 0x000964ff01007387 */ /* 0x000fe80000100800 */
        /* <DEDUP_REMOVED lines=410> */
[----:B------:R-:W-:Y:S04]  /*2770*/  STL [R1+0xdd4], R61 ;  /* 0x000dd43d01007387 */ /* 0x000fe80000100800 */
[----:B------:R0:W-:Y:S04]  /*2780*/  STL [R1+0x224], R5 ;  /* 0x0002240501007387 */ /* 0x0001e80000100800 */
[----:B------:R1:W-:Y:S04]  /*2790*/  STL [R1+0x220], R7 ;  /* 0x0002200701007387 */ /* 0x0003e80000100800 */
[----:B------:R2:W-:Y:S01]  /*27a0*/  STL [R1+0x21c], R0 ;  /* 0x00021c0001007387 */ /* 0x0005e20000100800 */
[C---:B0-----:R-:W-:Y:S01]  /*27b0*/  VIADD R5, R61.reuse, 0x4 ;  /* 0x000000043d057836 */ /* 0x041fe20000000000 */
[----:B------:R-:W0:Y:S01]  /*27c0*/  S2R R14, SR_TID.X ;  /* 0x00000000000e7919 */ /* 0x000e220000002100 */
[----:B-1----:R-:W-:-:S03]  /*27d0*/  VIADD R7, R61, 0x5 ;  /* 0x000000053d077836 */ /* 0x002fc60000000000 */
[----:B------:R1:W-:Y:S01]  /*27e0*/  STL [R1+0x218], R5 ;  /* 0x0002180501007387 */ /* 0x0003e20000100800 */
[----:B--2---:R-:W-:-:S03]  /*27f0*/  VIADD R0, R61, 0x6 ;  /* 0x000000063d007836 */ /* 0x004fc60000000000 */
[----:B------:R2:W-:Y:S04]  /*2800*/  STL [R1+0x214], R7 ;  /* 0x0002140701007387 */ /* 0x0005e80000100800 */
[----:B------:R3:W-:Y:S01]  /*2810*/  STL [R1+0x210], R0 ;  /* 0x0002100001007387 */ /* 0x0007e20000100800 */
[C---:B-1----:R-:W-:Y:S02]  /*2820*/  VIADD R5, R61.reuse, 0x7 ;  /* 0x000000073d057836 */ /* 0x042fe40000000000 */
[----:B--2---:R-:W-:-:S03]  /*2830*/  VIADD R7, R61, 0x8 ;  /* 0x000000083d077836 */ /* 0x004fc60000000000 */
[----:B------:R1:W-:Y:S01]  /*2840*/  STL [R1+0x20c], R5 ;  /* 0x00020c0501007387 */ /* 0x0003e20000100800 */
[----:B---3--:R-:W-:-:S03]  /*2850*/  VIADD R0, R61, 0x9 ;  /* 0x000000093d007836 */ /* 0x008fc60000000000 */
[----:B------:R2:W-:Y:S04]  /*2860*/  STL [R1+0x208], R7 ;  /* 0x0002080701007387 */ /* 0x0005e80000100800 */
[----:B------:R3:W-:Y:S01]  /*2870*/  STL [R1+0x204], R0 ;  /* 0x0002040001007387 */ /* 0x0007e20000100800 */
[C---:B-1----:R-:W-:Y:S01]  /*2880*/  VIADD R5, R61.reuse, 0xa ;  /* 0x0000000a3d057836 */ /* 0x042fe20000000000 */
[----:B0-----:R-:W-:Y:S01]  /*2890*/  LOP3.LUT R6, R14, 0x1f, RZ, 0xc0, !PT ;  /* 0x0000001f0e067812 */ /* 0x001fe200078ec0ff */
[----:B--2---:R-:W-:-:S03]  /*28a0*/  VIADD R7, R61, 0xb ;  /* 0x0000000b3d077836 */ /* 0x004fc60000000000 */
[----:B------:R0:W-:Y:S01]  /*28b0*/  STL [R1+0x200], R5 ;  /* 0x0002000501007387 */ /* 0x0001e20000100800 */
[----:B---3--:R-:W-:-:S03]  /*28c0*/  VIADD R0, R61, 0xc ;  /* 0x0000000c3d007836 */ /* 0x008fc60000000000 */
[----:B------:R1:W-:Y:S04]  /*28d0*/  STL [R1+0x1fc], R7 ;  /* 0x0001fc0701007387 */ /* 0x0003e80000100800 */
[----:B------:R2:W-:Y:S01]  /*28e0*/  STL [R1+0x1f8], R0 ;  /* 0x0001f80001007387 */ /* 0x0005e20000100800 */
[C---:B0-----:R-:W-:Y:S02]  /*28f0*/  VIADD R5, R61.reuse, 0xd ;  /* 0x0000000d3d057836 */ /* 0x041fe40000000000 */
[----:B-1----:R-:W-:-:S03]  /*2900*/  VIADD R7, R61, 0xe ;  /* 0x0000000e3d077836 */ /* 0x002fc60000000000 */
[----:B------:R0:W-:Y:S01]  /*2910*/  STL [R1+0x1f4], R5 ;  /* 0x0001f40501007387 */ /* 0x0001e20000100800 */
[----:B--2---:R-:W-:-:S03]  /*2920*/  VIADD R0, R61, 0xf ;  /* 0x0000000f3d007836 */ /* 0x004fc60000000000 */
        /* <DEDUP_REMOVED lines=143> */
[----:B--2---:R-:W-:-:S05]  /*3220*/  IMAD.SHL.U32 R0, R4, 0x80, RZ ;  /* 0x0000008004007824 */ /* 0x004fca00078e00ff */
[C---:B------:R-:W-:Y:S01]  /*3230*/  LOP3.LUT R48, R0.reuse, 0x1f, R14, 0xf8, !PT ;  /* 0x0000001f00307812 */ /* 0x040fe200078ef80e */
[C---:B------:R-:W-:Y:S01]  /*3240*/  VIADD R14, R61.reuse, 0x77 ;  /* 0x000000773d0e7836 */ /* 0x040fe20000000000 */
[C-C-:B0-----:R-:W-:Y:S02]  /*3250*/  LOP3.LUT R5, R0.reuse, 0x20, R6.reuse, 0xfe, !PT ;  /* 0x0000002000057812 */ /* 0x141fe400078efe06 */
[C-C-:B------:R-:W-:Y:S02]  /*3260*/  LOP3.LUT R4, R0.reuse, 0x40, R6.reuse, 0xfe, !PT ;  /* 0x0000004000047812 */ /* 0x140fe400078efe06 */
[----:B------:R-:W-:Y:S01]  /*3270*/  LOP3.LUT R0, R0, 0x60, R6, 0xfe, !PT ;  /* 0x0000006000007812 */ /* 0x000fe200078efe06 */
[----:B------:R0:W-:Y:S01]  /*3280*/  STL [R1+0x10e4], R5 ;  /* 0x0010e40501007387 */ /* 0x0001e20000100800 */
[----:B------:R-:W-:-:S03]  /*3290*/  VIADD R6, R61, 0x7d ;  /* 0x0000007d3d067836 */ /* 0x000fc60000000000 */
[----:B------:R-:W-:Y:S04]  /*32a0*/  STL [R1+0x10d4], R48 ;  /* 0x0010d43001007387 */ /* 0x000fe80000100800 */
[----:B------:R1:W-:Y:S01]  /*32b0*/  STL [R1+0x10e8], R4 ;  /* 0x0010e80401007387 */ /* 0x0003e20000100800 */
[----:B0-----:R-:W-:-:S03]  /*32c0*/  VIADD R5, R61, 0x7e ;  /* 0x0000007e3d057836 */ /* 0x001fc60000000000 */
[----:B------:R0:W-:Y:S01]  /*32d0*/  STL [R1+0x1100], R0 ;  /* 0x0011000001007387 */ /* 0x0001e20000100800 */
[----:B-1----:R-:W-:Y:S01]  /*32e0*/  VIADD R4, R61, 0x7f ;  /* 0x0000007f3d047836 */ /* 0x002fe20000000000 */
[----:B------:R-:W-:Y:S06]  /*32f0*/  @!P0 BRA `(.L_x_0) ;  /* 0x0000093c00888947 */ /* 0x000fec0003800000 */
[----:B------:R1:W-:Y:S01]  /*3300*/  STL [R1+0x389c], R59 ;  /* 0x00389c3b01007387 */ /* 0x0003e20000100800 */
[----:B0-----:R-:W-:Y:S02]  /*3310*/  IABS R0, R3 ;  /* 0x0000000300007213 */ /* 0x001fe40000000000 */
[----:B------:R-:W-:Y:S01]  /*3320*/  IABS R12, R2 ;  /* 0x00000002000c7213 */ /* 0x000fe20000000000 */
[----:B------:R-:W-:Y:S01]  /*3330*/  IMAD.MOV.U32 R26, RZ, RZ, RZ ;  /* 0x000000ffff1a7224 */ /* 0x000fe200078e00ff */
[----:B------:R-:W-:Y:S01]  /*3340*/  IABS R51, R48 ;  /* 0x0000003000337213 */ /* 0x000fe20000000000 */
[----:B------:R-:W-:Y:S01]  /*3350*/  ULDC.64 UR6, c[0x0][0x218] ;  /* 0x0000860000067ab9 */ /* 0x000fe20000000a00 */
[----:B------:R-:W-:Y:S01]  /*3360*/  IABS R54, R61 ;  /* 0x0000003d00367213 */ /* 0x000fe20000000000 */
[----:B------:R-:W-:Y:S01]  /*3370*/  ULDC UR34, c[0x0][0x240] ;  /* 0x0000900000227ab9 */ /* 0x000fe20000000800 */
[----:B------:R-:W-:Y:S01]  /*3380*/  IABS R53, R4 ;  /* 0x0000000400357213 */ /* 0x000fe20000000000 */
[----:B-1----:R-:W2:Y:S01]  /*3390*/  LDL R59, [R1+0x10e4] ;  /* 0x0010e400013b7983 */ /* 0x002ea20000100800 */
[----:B------:R-:W-:Y:S01]  /*33a0*/  ISETP.GE.AND P3, PT, R4, RZ, PT ;  /* 0x000000ff0400720c */ /* 0x000fe20003f66270 */
[----:B------:R-:W-:Y:S01]  /*33b0*/  ULDC UR17, c[0x0][0x234] ;  /* 0x00008d0000117ab9 */ /* 0x000fe20000000800 */
[----:B------:R-:W-:Y:S01]  /*33c0*/  ULDC UR9, c[0x0][0x238] ;  /* 0x00008e0000097ab9 */ /* 0x000fe20000000800 */
[----:B------:R0:W-:Y:S01]  /*33d0*/  STL [R1+0x3898], R60 ;  /* 0x0038983c01007387 */ /* 0x0001e20000100800 */
[----:B------:R-:W-:Y:S01]  /*33e0*/  ULDC UR18, c[0x0][0x238] ;  /* 0x00008e0000127ab9 */ /* 0x000fe20000000800 */
        /* <DEDUP_REMOVED lines=8> */
[----:B0-----:R-:W3:Y:S01]  /*3470*/  LDL R60, [R1+0x10e8] ;  /* 0x0010e800013c7983 */ /* 0x001ee20000100800 */
[----:B------:R-:W0:Y:S01]  /*3480*/  I2F.RP R8, R12 ;  /* 0x0000000c00087306 */ /* 0x000e220000209400 */
        /* <DEDUP_REMOVED lines=12> */
[----:B-1----:R-:W4:Y:S01]  /*3550*/  LDL R3, [R1+0x1100] ;  /* 0x0011000001037983 */ /* 0x002f220000100800 */
[----:B------:R-:W1:Y:S01]  /*3560*/  I2F.RP R28, R0 ;  /* 0x00000000001c7306 */ /* 0x000e620000209400 */
[----:B------:R-:W-:Y:S01]  /*3570*/  ULDC UR42, c[0x0][0x238] ;  /* 0x00008e00002a7ab9 */ /* 0x000fe20000000800 */
[----:B------:R-:W-:Y:S01]  /*3580*/  ULDC UR43, c[0x0][0x238] ;  /* 0x00008e00002b7ab9 */ /* 0x000fe20000000800 */
[----:B------:R-:W-:Y:S01]  /*3590*/  ULDC UR44, c[0x0][0x238] ;  /* 0x00008e00002c7ab9 */ /* 0x000fe20000000800 */
[----:B------:R-:W-:Y:S01]  /*35a0*/  ULDC UR45, c[0x0][0x238] ;  /* 0x00008e00002d7ab9 */ /* 0x000fe20000000800 */
[----:B------:R-:W-:Y:S01]  /*35b0*/  ULDC UR46, c[0x0][0x238] ;  /* 0x00008e00002e7ab9 */ /* 0x000fe20000000800 */
[----:B------:R-:W-:Y:S01]  /*35c0*/  ULDC UR47, c[0x0][0x238] ;  /* 0x00008e00002f7ab9 */ /* 0x000fe20000000800 */
[----:B------:R-:W-:Y:S01]  /*35d0*/  ULDC UR48, c[0x0][0x238] ;  /* 0x00008e0000307ab9 */ /* 0x000fe20000000800 */
[----:B0-----:R-:W0:Y:S01]  /*35e0*/  MUFU.RCP R8, R8 ;  /* 0x0000000800087308 */ /* 0x001e220000001000 */
[----:B------:R-:W-:Y:S01]  /*35f0*/  ULDC UR49, c[0x0][0x238] ;  /* 0x00008e0000317ab9 */ /* 0x000fe20000000800 */
[----:B------:R-:W-:Y:S01]  /*3600*/  ULDC UR50, c[0x0][0x238] ;  /* 0x00008e0000327ab9 */ /* 0x000fe20000000800 */
[----:B------:R-:W-:Y:S01]  /*3610*/  ULDC UR51, c[0x0][0x238] ;  /* 0x00008e0000337ab9 */ /* 0x000fe20000000800 */
[----:B------:R-:W-:Y:S01]  /*3620*/  ULDC UR52, c[0x0][0x238] ;  /* 0x00008e0000347ab9 */ /* 0x000fe20000000800 */
[----:B------:R-:W-:Y:S01]  /*3630*/  ULDC UR53, c[0x0][0x238] ;  /* 0x00008e0000357ab9 */ /* 0x000fe20000000800 */
[----:B------:R-:W-:Y:S01]  /*3640*/  ULDC UR54, c[0x0][0x238] ;  /* 0x00008e0000367ab9 */ /* 0x000fe20000000800 */
[----:B------:R-:W-:Y:S01]  /*3650*/  ULDC UR55, c[0x0][0x238] ;  /* 0x00008e0000377ab9 */ /* 0x000fe20000000800 */
[----:B-1----:R-:W1:Y:S01]  /*3660*/  MUFU.RCP R28, R28 ;  /* 0x0000001c001c7308 */ /* 0x002e620000001000 */
        /* <DEDUP_REMOVED lines=8> */
[----:B0-----:R-:W-:Y:S01]  /*36f0*/  VIADD R8, R8, 0xffffffe ;  /* 0x0ffffffe08087836 */ /* 0x001fe20000000000 */
[----:B------:R-:W-:Y:S01]  /*3700*/  ULDC UR60, c[0x0][0x238] ;  /* 0x00008e00003c7ab9 */ /* 0x000fe20000000800 */
[----:B------:R-:W-:Y:S01]  /*3710*/  ULDC UR11, c[0x0][0x238] ;  /* 0x00008e00000b7ab9 */ /* 0x000fe20000000800 */
[----:B------:R-:W-:Y:S01]  /*3720*/  ULDC UR12, c[0x0][0x238] ;  /* 0x00008e00000c7ab9 */ /* 0x000fe20000000800 */
[----:B------:R-:W0:Y:S01]  /*3730*/  F2I.FTZ.U32.TRUNC.NTZ R27, R8 ;  /* 0x00000008001b7305 */ /* 0x000e22000021f000 */
[----:B------:R-:W-:Y:S01]  /*3740*/  ULDC UR13, c[0x0][0x238] ;  /* 0x00008e00000d7ab9 */ /* 0x000fe20000000800 */
[----:B------:R-:W-:Y:S01]  /*3750*/  ULDC UR14, c[0x0][0x238] ;  /* 0x00008e00000e7ab9 */ /* 0x000fe20000000800 */
[----:B------:R-:W-:Y:S01]  /*3760*/  ULDC UR15, c[0x0][0x238] ;  /* 0x00008e00000f7ab9 */ /* 0x000fe20000000800 */
[----:B-1----:R-:W-:Y:S01]  /*3770*/  VIADD R28, R28, 0xffffffe ;  /* 0x0ffffffe1c1c7836 */ /* 0x002fe20000000000 */
[----:B------:R-:W-:-:S03]  /*3780*/  ULDC UR16, c[0x0][0x238] ;  /* 0x00008e0000107ab9 */ /* 0x000fc60000000800 */
[----:B------:R1:W5:Y:S01]  /*3790*/  F2I.FTZ.U32.TRUNC.NTZ R29, R28 ;  /* 0x0000001c001d7305 */ /* 0x000362000021f000 */
[----:B0-----:R-:W-:Y:S02]  /*37a0*/  IMAD.MOV R8, RZ, RZ, -R27 ;  /* 0x000000ffff087224 */ /* 0x001fe400078e0a1b */
[----:B-1----:R-:W-:Y:S02]  /*37b0*/  IMAD.MOV.U32 R28, RZ, RZ, RZ ;  /* 0x000000ffff1c7224 */ /* 0x002fe400078e00ff */
[----:B------:R-:W-:-:S04]  /*37c0*/  IMAD R47, R8, R12, RZ ;  /* 0x0000000c082f7224 */ /* 0x000fc800078e02ff */
[----:B------:R-:W-:-:S04]  /*37d0*/  IMAD.HI.U32 R47, R27, R47, R26 ;  /* 0x0000002f1b2f7227 */ /* 0x000fc800078e001a */
[----:B-----5:R-:W-:Y:S02]  /*37e0*/  IMAD.MOV R8, RZ, RZ, -R29 ;  /* 0x000000ffff087224 */ /* 0x020fe400078e0a1d */
[----:B------:R-:W-:-:S04]  /*37f0*/  IMAD.HI.U32 R52, R47, R51, RZ ;  /* 0x000000332f347227 */ /* 0x000fc800078e00ff */
[----:B------:R-:W-:Y:S02]  /*3800*/  IMAD R8, R8, R0, RZ ;  /* 0x0000000008087224 */ /* 0x000fe400078e02ff */
[----:B------:R-:W-:Y:S02]  /*3810*/  IMAD.MOV R52, RZ, RZ, -R52 ;  /* 0x000000ffff347224 */ /* 0x000fe400078e0a34 */
[----:B------:R-:W-:-:S04]  /*3820*/  IMAD.HI.U32 R8, R29, R8, R28 ;  /* 0x000000081d087227 */ /* 0x000fc800078e001c */
[----:B------:R-:W-:Y:S01]  /*3830*/  IMAD R29, R12, R52, R51 ;  /* 0x000000340c1d7224 */ /* 0x000fe200078e0233 */
[----:B------:R-:W-:Y:S01]  /*3840*/  IABS R51, R6 ;  /* 0x0000000600337213 */ /* 0x000fe20000000000 */
[----:B------:R-:W-:Y:S01]  /*3850*/  IMAD.HI.U32 R4, R8, R53, RZ ;  /* 0x0000003508047227 */ /* 0x000fe200078e00ff */
[----:B------:R-:W-:Y:S02]  /*3860*/  IABS R52, R5 ;  /* 0x0000000500347213 */ /* 0x000fe40000000000 */
[----:B------:R-:W-:Y:S01]  /*3870*/  ISETP.GT.U32.AND P0, PT, R12, R29, PT ;  /* 0x0000001d0c00720c */ /* 0x000fe20003f04070 */
[----:B------:R-:W-:Y:S02]  /*3880*/  IMAD.MOV R4, RZ, RZ, -R4 ;  /* 0x000000ffff047224 */ /* 0x000fe400078e0a04 */
[----:B------:R-:W-:-:S10]  /*3890*/  IMAD.HI.U32 R55, R8, R52, RZ ;  /* 0x0000003408377227 */ /* 0x000fd400078e00ff */
[----:B------:R-:W-:Y:S01]  /*38a0*/  @!P0 IMAD.IADD R29, R29, 0x1, -R12 ;  /* 0x000000011d1d8824 */ /* 0x000fe200078e0a0c */
[----:B--2---:R-:W-:Y:S02]  /*38b0*/  IABS R49, R59 ;  /* 0x0000003b00317213 */ /* 0x004fe40000000000 */
[----:B---3--:R-:W-:-:S03]  /*38c0*/  IABS R27, R60 ;  /* 0x0000003c001b7213 */ /* 0x008fc60000000000 */
[----:B------:R-:W-:Y:S01]  /*38d0*/  IMAD.HI.U32 R50, R47, R49, RZ ;  /* 0x000000312f327227 */ /* 0x000fe200078e00ff */
[----:B------:R-:W-:-:S03]  /*38e0*/  ISETP.GT.U32.AND P0, PT, R12, R29, PT ;  /* 0x0000001d0c00720c */ /* 0x000fc60003f04070 */
[----:B------:R-:W-:-:S04]  /*38f0*/  IMAD.HI.U32 R48, R47, R27, RZ ;  /* 0x0000001b2f307227 */ /* 0x000fc800078e00ff */
[----:B------:R-:W-:Y:S02]  /*3900*/  IMAD.MOV R50, RZ, RZ, -R50 ;  /* 0x000000ffff327224 */ /* 0x000fe400078e0a32 */
[----:B------:R-:W-:Y:S02]  /*3910*/  IMAD.MOV R48, RZ, RZ, -R48 ;  /* 0x000000ffff307224 */ /* 0x000fe400078e0a30 */
[C---:B------:R-:W-:Y:S01]  /*3920*/  IMAD R28, R12.reuse, R50, R49 ;  /* 0x000000320c1c7224 */ /* 0x040fe200078e0231 */
[----:B----4-:R-:W-:Y:S01]  /*3930*/  IABS R26, R3 ;  /* 0x00000003001a7213 */ /* 0x010fe20000000000 */
[C---:B------:R-:W-:Y:S01]  /*3940*/  IMAD R27, R12.reuse, R48, R27 ;  /* 0x000000300c1b7224 */ /* 0x040fe200078e021b */
[----:B------:R-:W-:Y:S01]  /*3950*/  IABS R50, R7 ;  /* 0x0000000700327213 */ /* 0x000fe20000000000 */
[----:B------:R-:W-:Y:S01]  /*3960*/  @!P0 IMAD.IADD R29, R29, 0x1, -R12 ;  /* 0x000000011d1d8824 */ /* 0x000fe200078e0a0c */
[C---:B------:R-:W-:Y:S01]  /*3970*/  ISETP.GT.U32.AND P1, PT, R12.reuse, R28, PT ;  /* 0x0000001c0c00720c */ /* 0x040fe20003f24070 */
[----:B------:R-:W-:Y:S01]  /*3980*/  IMAD.HI.U32 R47, R47, R26, RZ ;  /* 0x0000001a2f2f7227 */ /* 0x000fe200078e00ff */
[----:B------:R-:W-:-:S03]  /*3990*/  ISETP.GT.U32.AND P2, PT, R12, R27, PT ;  /* 0x0000001b0c00720c */ /* 0x000fc60003f44070 */
[----:B------:R-:W-:Y:S02]  /*39a0*/  IMAD.MOV R47, RZ, RZ, -R47 ;  /* 0x000000ffff2f7224 */ /* 0x000fe400078e0a2f */
[----:B------:R-:W-:-:S04]  /*39b0*/  IMAD.HI.U32 R48, R8, R50, RZ ;  /* 0x0000003208307227 */ /* 0x000fc800078e00ff */
[----:B------:R-:W-:Y:S02]  /*39c0*/  IMAD R26, R12, R47, R26 ;  /* 0x0000002f0c1a7224 */ /* 0x000fe400078e021a */
[----:B------:R-:W-:-:S03]  /*39d0*/  IMAD.HI.U32 R47, R8, R54, RZ ;  /* 0x00000036082f7227 */ /* 0x000fc600078e00ff */
[----:B------:R-:W-:Y:S01]  /*39e0*/  ISETP.GT.U32.AND P4, PT, R12, R26, PT ;  /* 0x0000001a0c00720c */ /* 0x000fe20003f84070 */
[----:B------:R-:W-:Y:S02]  /*39f0*/  IMAD.MOV R47, RZ, RZ, -R47 ;  /* 0x000000ffff2f7224 */ /* 0x000fe400078e0a2f */
[----:B------:R-:W-:Y:S02]  /*3a00*/  @!P1 IMAD.IADD R28, R28, 0x1, -R12 ;  /* 0x000000011c1c9824 */ /* 0x000fe400078e0a0c */
[----:B------:R-:W-:Y:S02]  /*3a10*/  IMAD R47, R0, R47, R54 ;  /* 0x0000002f002f7224 */ /* 0x000fe400078e0236 */
[----:B------:R-:W2:Y:S01]  /*3a20*/  LDL R54, [R1+0x10d4] ;  /* 0x0010d40001367983 */ /* 0x000ea20000100800 */
[----:B------:R-:W-:Y:S01]  /*3a30*/  ISETP.GT.U32.AND P1, PT, R12, R28, PT ;  /* 0x0000001c0c00720c */ /* 0x000fe20003f24070 */
[----:B------:R-:W-:Y:S02]  /*3a40*/  @!P2 IMAD.IADD R27, R27, 0x1, -R12 ;  /* 0x000000011b1ba824 */ /* 0x000fe400078e0a0c */
[----:B------:R-:W-:-:S02]  /*3a50*/  IMAD.MOV R48, RZ, RZ, -R48 ;  /* 0x000000ffff307224 */ /* 0x000fc400078e0a30 */
[----:B------:R-:W-:Y:S01]  /*3a60*/  @!P4 IMAD.IADD R26, R26, 0x1, -R12 ;  /* 0x000000011a1ac824 */ /* 0x000fe200078e0a0c */
[----:B------:R-:W-:Y:S01]  /*3a70*/  ISETP.GT.U32.AND P2, PT, R12, R27, PT ;  /* 0x0000001b0c00720c */ /* 0x000fe20003f44070 */
[----:B------:R-:W-:-:S03]  /*3a80*/  IMAD.HI.U32 R49, R8, R51, RZ ;  /* 0x0000003308317227 */ /* 0x000fc600078e00ff */
[----:B------:R-:W-:Y:S01]  /*3a90*/  ISETP.GT.U32.AND P4, PT, R12, R26, PT ;  /* 0x0000001a0c00720c */ /* 0x000fe20003f84070 */
[----:B------:R-:W-:Y:S01]  /*3aa0*/  IMAD R48, R0, R48, R50 ;  /* 0x0000003000307224 */ /* 0x000fe200078e0232 */
[----:B------:R-:W-:Y:S01]  /*3ab0*/  ISETP.GE.AND P5, PT, R60, RZ, PT ;  /* 0x000000ff3c00720c */ /* 0x000fe20003fa6270 */
[----:B------:R-:W-:Y:S01]  /*3ac0*/  @!P1 IMAD.IADD R28, R28, 0x1, -R12 ;  /* 0x000000011c1c9824 */ /* 0x000fe200078e0a0c */
[----:B------:R-:W-:Y:S01]  /*3ad0*/  ISETP.GE.AND P1, PT, R59, RZ, PT ;  /* 0x000000ff3b00720c */ /* 0x000fe20003f26270 */
[----:B------:R-:W-:Y:S02]  /*3ae0*/  IMAD R4, R0, R4, R53 ;  /* 0x0000000400047224 */ /* 0x000fe400078e0235 */
[----:B------:R-:W-:Y:S01]  /*3af0*/  IMAD.MOV R55, RZ, RZ, -R55 ;  /* 0x000000ffff377224 */ /* 0x000fe200078e0a37 */
[----:B------:R-:W-:Y:S01]  /*3b00*/  ISETP.NE.AND P0, PT, R2, RZ, PT ;  /* 0x000000ff0200720c */ /* 0x000fe20003f05270 */
[----:B------:R-:W-:Y:S01]  /*3b10*/  IMAD.MOV.U32 R50, RZ, RZ, R29 ;  /* 0x000000ffff327224 */ /* 0x000fe200078e001d */
[----:B------:R-:W3:Y:S01]  /*3b20*/  LDL.LU R59, [R1+0x389c] ;  /* 0x00389c00013b7983 */ /* 0x000ee20000300800 */
[----:B------:R-:W-:-:S02]  /*3b30*/  IMAD.MOV R49, RZ, RZ, -R49 ;  /* 0x000000ffff317224 */ /* 0x000fc400078e0a31 */
[--C-:B------:R-:W-:Y:S01]  /*3b40*/  @!P4 IMAD.IADD R26, R26, 0x1, -R12.reuse ;  /* 0x000000011a1ac824 */ /* 0x100fe200078e0a0c */
[C---:B------:R-:W-:Y:S01]  /*3b50*/  ISETP.GT.U32.AND P4, PT, R0.reuse, R47, PT ;  /* 0x0000002f0000720c */ /* 0x040fe20003f84070 */
[----:B------:R-:W-:Y:S02]  /*3b60*/  @!P2 IMAD.IADD R27, R27, 0x1, -R12 ;  /* 0x000000011b1ba824 */ /* 0x000fe400078e0a0c */
[C---:B------:R-:W-:Y:S02]  /*3b70*/  IMAD R52, R0.reuse, R55, R52 ;  /* 0x0000003700347224 */ /* 0x040fe400078e0234 */
[----:B------:R-:W-:Y:S01]  /*3b80*/  @!P1 IMAD.MOV R28, RZ, RZ, -R28 ;  /* 0x000000ffff1c9224 */ /* 0x000fe200078e0a1c */
[----:B------:R-:W-:Y:S01]  /*3b90*/  LOP3.LUT R2, RZ, R2, RZ, 0x33, !PT ;  /* 0x00000002ff027212 */ /* 0x000fe200078e33ff */
[C---:B------:R-:W-:Y:S01]  /*3ba0*/  IMAD R49, R0.reuse, R49, R51 ;  /* 0x0000003100317224 */ /* 0x040fe200078e0233 */
[----:B------:R-:W-:Y:S01]  /*3bb0*/  IABS R29, R10 ;  /* 0x0000000a001d7213 */ /* 0x000fe20000000000 */
[----:B------:R-:W-:Y:S01]  /*3bc0*/  IMAD.MOV.U32 R51, RZ, RZ, R27 ;  /* 0x000000ffff337224 */ /* 0x000fe200078e001b */
[----:B------:R-:W-:Y:S01]  /*3bd0*/  ISETP.GE.AND P2, PT, R3, RZ, PT ;  /* 0x000000ff0300720c */ /* 0x000fe20003f46270 */
[----:B------:R-:W4:Y:S01]  /*3be0*/  LDL.LU R60, [R1+0x3898] ;  /* 0x00389800013c7983 */ /* 0x000f220000300800 */
[C---:B------:R-:W-:Y:S01]  /*3bf0*/  ISETP.GT.U32.AND P1, PT, R0.reuse, R52, PT ;  /* 0x000000340000720c */ /* 0x040fe20003f24070 */
[----:B------:R-:W-:Y:S01]  /*3c00*/  @!P5 IMAD.MOV R51, RZ, RZ, -R51 ;  /* 0x000000ffff33d224 */ /* 0x000fe200078e0a33 */
[C---:B------:R-:W-:Y:S01]  /*3c10*/  ISETP.GT.U32.AND P5, PT, R0.reuse, R49, PT ;  /* 0x000000310000720c */ /* 0x040fe20003fa4070 */
[----:B------:R-:W-:Y:S01]  /*3c20*/  @!P4 IMAD.IADD R47, R47, 0x1, -R0 ;  /* 0x000000012f2fc824 */ /* 0x000fe200078e0a00 */
[----:B------:R-:W-:-:S02]  /*3c30*/  ISETP.GT.U32.AND P4, PT, R0, R48, PT ;  /* 0x000000300000720c */ /* 0x000fc40003f84070 */
[----:B------:R-:W-:-:S05]  /*3c40*/  IABS R12, R9 ;  /* 0x00000009000c7213 */ /* 0x000fca0000000000 */
[----:B------:R-:W-:Y:S01]  /*3c50*/  @!P2 IMAD.MOV R26, RZ, RZ, -R26 ;  /* 0x000000ffff1aa224 */ /* 0x000fe200078e0a1a */
[----:B------:R-:W-:Y:S01]  /*3c60*/  SEL R28, R2, R28, !P0 ;  /* 0x0000001c021c7207 */ /* 0x000fe20004000000 */
[--C-:B------:R-:W-:Y:S01]  /*3c70*/  @!P1 IMAD.IADD R52, R52, 0x1, -R0.reuse ;  /* 0x0000000134349824 */ /* 0x100fe200078e0a00 */
[----:B------:R-:W-:Y:S01]  /*3c80*/  SEL R3, R2, R51, !P0 ;  /* 0x0000003302037207 */ /* 0x000fe20004000000 */
[----:B------:R-:W-:Y:S01]  /*3c90*/  @!P5 IMAD.IADD R49, R49, 0x1, -R0 ;  /* 0x000000013131d824 */ /* 0x000fe200078e0a00 */
[----:B------:R-:W-:Y:S01]  /*3ca0*/  ISETP.GE.AND P5, PT, R61, RZ, PT ;  /* 0x000000ff3d00720c */ /* 0x000fe20003fa6270 */
[----:B------:R-:W-:Y:S01]  /*3cb0*/  IMAD.HI.U32 R27, R8, R12, RZ ;  /* 0x0000000c081b7227 */ /* 0x000fe200078e00ff */
[----:B------:R-:W-:-:S03]  /*3cc0*/  ISETP.GE.AND P2, PT, R5, RZ, PT ;  /* 0x000000ff0500720c */ /* 0x000fc60003f46270 */
[----:B------:R-:W-:Y:S01]  /*3cd0*/  @!P4 IMAD.IADD R48, R48, 0x1, -R0 ;  /* 0x000000013030c824 */ /* 0x000fe200078e0a00 */
[----:B------:R-:W-:Y:S01]  /*3ce0*/  ISETP.GT.U32.AND P4, PT, R0, R52, PT ;  /* 0x000000340000720c */ /* 0x000fe20003f84070 */
[----:B------:R-:W-:Y:S02]  /*3cf0*/  IMAD.MOV R27, RZ, RZ, -R27 ;  /* 0x000000ffff1b7224 */ /* 0x000fe400078e0a1b */
[----:B------:R-:W-:-:S04]  /*3d00*/  IMAD.HI.U32 R5, R8, R29, RZ ;  /* 0x0000001d08057227 */ /* 0x000fc800078e00ff */
[----:B------:R-:W-:-:S04]  /*3d10*/  IMAD.MOV R5, RZ, RZ, -R5 ;  /* 0x000000ffff057224 */ /* 0x000fc800078e0a05 */
[----:B------:R-:W-:Y:S02]  /*3d20*/  IMAD R29, R0, R5, R29 ;  /* 0x00000005001d7224 */ /* 0x000fe400078e021d */
[----:B------:R-:W-:-:S03]  /*3d30*/  @!P4 IMAD.IADD R52, R52, 0x1, -R0 ;  /* 0x000000013434c824 */ /* 0x000fc600078e0a00 */
[----:B------:R-:W-:Y:S02]  /*3d40*/  ISETP.GT.U32.AND P4, PT, R0, R29, PT ;  /* 0x0000001d0000720c */ /* 0x000fe40003f84070 */
[----:B------:R-:W-:Y:S02]  /*3d50*/  ISETP.GE.AND P1, PT, R6, RZ, PT ;  /* 0x000000ff0600720c */ /* 0x000fe40003f26270 */
[----:B------:R-:W-:-:S09]  /*3d60*/  IABS R6, R13 ;  /* 0x0000000d00067213 */ /* 0x000fd20000000000 */
[----:B------:R-:W-:Y:S01]  /*3d70*/  @!P4 IMAD.IADD R29, R29, 0x1, -R0 ;  /* 0x000000011d1dc824 */ /* 0x000fe200078e0a00 */
[----:B------:R-:W-:Y:S02]  /*3d80*/  IABS R61, R16 ;  /* 0x00000010003d7213 */ /* 0x000fe40000000000 */
[----:B--2---:R-:W-:-:S13]  /*3d90*/  ISETP.GE.AND P6, PT, R54, RZ, PT ;  /* 0x000000ff3600720c */ /* 0x004fda0003fc6270 */
[----:B------:R-:W-:Y:S01]  /*3da0*/  @!P6 IMAD.MOV R50, RZ, RZ, -R50 ;  /* 0x000000ffff32e224 */ /* 0x000fe200078e0a32 */
[----:B------:R-:W-:-:S04]  /*3db0*/  ISETP.GT.U32.AND P6, PT, R0, R4, PT ;  /* 0x000000040000720c */ /* 0x000fc80003fc4070 */
[----:B------:R-:W-:-:S09]  /*3dc0*/  SEL R50, R2, R50, !P0 ;  /* 0x0000003202327207 */ /* 0x000fd20004000000 */
[--C-:B------:R-:W-:Y:S01]  /*3dd0*/  @!P6 IMAD.IADD R4, R4, 0x1, -R0.reuse ;  /* 0x000000010404e824 */ /* 0x100fe200078e0a00 */
[----:B------:R-:W-:Y:S02]  /*3de0*/  ISETP.GT.U32.AND P6, PT, R0, R47, PT ;  /* 0x0000002f0000720c */ /* 0x000fe40003fc4070 */
[----:B------:R-:W-:Y:S02]  /*3df0*/  SEL R2, R2, R26, !P0 ;  /* 0x0000001a02027207 */ /* 0x000fe40004000000 */
[----:B------:R-:W-:Y:S01]  /*3e00*/  ISETP.GT.U32.AND P0, PT, R0, R4, PT ;  /* 0x000000040000720c */ /* 0x000fe20003f04070 */
[----:B------:R-:W-:Y:S04]  /*3e10*/  STL [R1+0x244], R50 ;  /* 0x0002443201007387 */ /* 0x000fe80000100800 */
[----:B------:R-:W-:Y:S04]  /*3e20*/  STL [R1+0x23c], R28 ;  /* 0x00023c1c01007387 */ /* 0x000fe80000100800 */
[--C-:B------:R-:W-:Y:S01]  /*3e30*/  @!P6 IMAD.IADD R47, R47, 0x1, -R0.reuse ;  /* 0x000000012f2fe824 */ /* 0x100fe200078e0a00 */
[----:B------:R-:W-:Y:S04]  /*3e40*/  STL [R1+0x234], R3 ;  /* 0x0002340301007387 */ /* 0x000fe80000100800 */
[----:B------:R0:W-:Y:S01]  /*3e50*/  STL [R1+0x228], R2 ;  /* 0x0002280201007387 */ /* 0x0001e20000100800 */
[----:B------:R-:W-:-:S02]  /*3e60*/  @!P0 IMAD.IADD R4, R4, 0x1, -R0 ;  /* 0x0000000104048824 */ /* 0x000fc400078e0a00 */
[----:B0-----:R-:W-:Y:S02]  /*3e70*/  IMAD R2, R0, R27, R12 ;  /* 0x0000001b00027224 */ /* 0x001fe400078e020c */
[----:B------:R-:W-:-:S04]  /*3e80*/  IMAD.MOV.U32 R12, RZ, RZ, R47 ;  /* 0x000000ffff0c7224 */ /* 0x000fc800078e002f */
[----:B------:R-:W-:Y:S01]  /*3e90*/  @!P5 IMAD.MOV R12, RZ, RZ, -R12 ;  /* 0x000000ffff0cd224 */ /* 0x000fe200078e0a0c */
[C---:B------:R-:W-:Y:S01]  /*3ea0*/  ISETP.GT.U32.AND P5, PT, R0.reuse, R2, PT ;  /* 0x000000020000720c */ /* 0x040fe20003fa4070 */
[----:B------:R-:W-:Y:S01]  /*3eb0*/  IMAD.MOV.U32 R3, RZ, RZ, R4 ;  /* 0x000000ffff037224 */ /* 0x000fe200078e0004 */
[C---:B------:R-:W-:Y:S02]  /*3ec0*/  ISETP.GT.U32.AND P0, PT, R0.reuse, R49, PT ;  /* 0x000000310000720c */ /* 0x040fe40003f04070 */
[----:B------:R-:W-:Y:S01]  /*3ed0*/  ISETP.GT.U32.AND P6, PT, R0, R48, PT ;  /* 0x000000300000720c */ /* 0x000fe20003fc4070 */
[----:B------:R-:W-:Y:S01]  /*3ee0*/  @!P3 IMAD.MOV R3, RZ, RZ, -R3 ;  /* 0x000000ffff03b224 */ /* 0x000fe200078e0a03 */
[----:B------:R-:W-:Y:S01]  /*3ef0*/  STL [R1+0x3874], R12 ;  /* 0x0038740c01007387 */ /* 0x000fe20000100800 */
[----:B------:R-:W-:-:S03]  /*3f00*/  IABS R4, R11 ;  /* 0x0000000b00047213 */ /* 0x000fc60000000000 */
[----:B------:R0:W-:Y:S03]  /*3f10*/  STL [R1+0x24], R3 ;  /* 0x0000240301007387 */ /* 0x0001e60000100800 */
[----:B------:R-:W-:Y:S01]  /*3f20*/  @!P5 IMAD.IADD R2, R2, 0x1, -R0 ;  /* 0x000000010202d824 */ /* 0x000fe200078e0a00 */
[----:B------:R-:W-:Y:S01]  /*3f30*/  ISETP.GE.AND P3, PT, R7, RZ, PT ;  /* 0x000000ff0700720c */ /* 0x000fe20003f66270 */
[----:B------:R-:W-:-:S04]  /*3f40*/  IMAD.HI.U32 R5, R8, R4, RZ ;  /* 0x0000000408057227 */ /* 0x000fc800078e00ff */
[----:B0-----:R-:W-:Y:S01]  /*3f50*/  IMAD.MOV.U32 R3, RZ, RZ, R52 ;  /* 0x000000ffff037224 */ /* 0x001fe200078e0034 */
[----:B------:R-:W-:Y:S01]  /*3f60*/  ISETP.GT.U32.AND P4, PT, R0, R2, PT ;  /* 0x000000020000720c */ /* 0x000fe20003f84070 */
[--C-:B------:R-:W-:Y:S02]  /*3f70*/  @!P0 IMAD.IADD R49, R49, 0x1, -R0.reuse ;  /* 0x0000000131318824 */ /* 0x100fe400078e0a00 */
[----:B------:R-:W-:Y:S02]  /*3f80*/  @!P2 IMAD.MOV R3, RZ, RZ, -R3 ;  /* 0x000000ffff03a224 */ /* 0x000fe400078e0a03 */
[----:B------:R-:W-:Y:S01]  /*3f90*/  @!P6 IMAD.IADD R48, R48, 0x1, -R0 ;  /* 0x000000013030e824 */ /* 0x000fe200078e0a00 */
[----:B------:R-:W-:Y:S01]  /*3fa0*/  ISETP.GE.AND P0, PT, R9, RZ, PT ;  /* 0x000000ff0900720c */ /* 0x000fe20003f06270 */
[----:B------:R-:W-:Y:S01]  /*3fb0*/  IMAD.MOV R7, RZ, RZ, -R5 ;  /* 0x000000ffff077224 */ /* 0x000fe200078e0a05 */
[----:B------:R0:W-:Y:S01]  /*3fc0*/  STL [R1+0x20], R3 ;  /* 0x0000200301007387 */ /* 0x0001e20000100800 */
[----:B------:R-:W-:Y:S01]  /*3fd0*/  IMAD.MOV.U32 R9, RZ, RZ, R49 ;  /* 0x000000ffff097224 */ /* 0x000fe200078e0031 */
[----:B------:R-:W-:Y:S01]  /*3fe0*/  ISETP.GT.U32.AND P2, PT, R0, R29, PT ;  /* 0x0000001d0000720c */ /* 0x000fe20003f44070 */
[----:B------:R-:W-:-:S04]  /*3ff0*/  IMAD.HI.U32 R5, R8, R6, RZ ;  /* 0x0000000608057227 */ /* 0x000fc800078e00ff */
[C---:B------:R-:W-:Y:S02]  /*4000*/  IMAD R4, R0.reuse, R7, R4 ;  /* 0x0000000700047224 */ /* 0x040fe400078e0204 */
[----:B0-----:R-:W-:Y:S02]  /*4010*/  IMAD.MOV.U32 R3, RZ, RZ, R48 ;  /* 0x000000ffff037224 */ /* 0x001fe400078e0030 */
[----:B------:R-:W-:Y:S02]  /*4020*/  @!P1 IMAD.MOV R9, RZ, RZ, -R9 ;  /* 0x000000ffff099224 */ /* 0x000fe400078e0a09 */
[----:B------:R-:W-:Y:S01]  /*4030*/  @!P3 IMAD.MOV R3, RZ, RZ, -R3 ;  /* 0x000000ffff03b224 */ /* 0x000fe200078e0a03 */
[----:B------:R-:W-:Y:S01]  /*4040*/  ISETP.GT.U32.AND P1, PT, R0, R4, PT ;  /* 0x000000040000720c */ /* 0x000fe20003f24070 */
[----:B------:R-:W-:Y:S01]  /*4050*/  IMAD.MOV R7, RZ, RZ, -R5 ;  /* 0x000000ffff077224 */ /* 0x000fe200078e0a05 */
[----:B------:R-:W-:Y:S01]  /*4060*/  IABS R5, R14 ;  /* 0x0000000e00057213 */ /* 0x000fe20000000000 */
[----:B------:R-:W-:Y:S01]  /*4070*/  @!P4 IMAD.IADD R2, R2, 0x1, -R0 ;  /* 0x000000010202c824 */ /* 0x000fe200078e0a00 */
[----:B------:R-:W-:Y:S01]  /*4080*/  STL [R1+0x1c], R9 ;  /* 0x00001c0901007387 */ /* 0x000fe20000100800 */
[----:B------:R-:W-:Y:S01]  /*4090*/  ISETP.GE.AND P6, PT, R10, RZ, PT ;  /* 0x000000ff0a00720c */ /* 0x000fe20003fc6270 */
[----:B------:R-:W-:-:S02]  /*40a0*/  IMAD R6, R0, R7, R6 ;  /* 0x0000000700067224 */ /* 0x000fc400078e0206 */
[----:B------:R0:W-:Y:S01]  /*40b0*/  STL [R1+0x18], R3 ;  /* 0x0000180301007387 */ /* 0x0001e20000100800 */
[----:B------:R-:W-:Y:S02]  /*40c0*/  IMAD.HI.U32 R7, R8, R5, RZ ;  /* 0x0000000508077227 */ /* 0x000fe400078e00ff */
[----:B------:R-:W-:Y:S02]  /*40d0*/  ISETP.GT.U32.AND P4, PT, R0, R6, PT ;  /* 0x000000060000720c */ /* 0x000fe40003f84070 */
[----:B0-----:R-:W-:Y:S02]  /*40e0*/  IMAD.MOV.U32 R3, RZ, RZ, R2 ;  /* 0x000000ffff037224 */ /* 0x001fe400078e0002 */
[----:B------:R-:W-:Y:S02]  /*40f0*/  @!P2 IMAD.IADD R29, R29, 0x1, -R0 ;  /* 0x000000011d1da824 */ /* 0x000fe400078e0a00 */
[----:B------:R-:W-:Y:S02]  /*4100*/  @!P0 IMAD.MOV R3, RZ, RZ, -R3 ;  /* 0x000000ffff038224 */ /* 0x000fe400078e0a03 */
[----:B------:R-:W-:-:S02]  /*4110*/  IMAD.MOV R7, RZ, RZ, -R7 ;  /* 0x000000ffff077224 */ /* 0x000fc400078e0a07 */
[----:B------:R-:W-:Y:S01]  /*4120*/  @!P1 IMAD.IADD R4, R4, 0x1, -R0 ;  /* 0x0000000104049824 */ /* 0x000fe200078e0a00 */
[----:B------:R0:W-:Y:S01]  /*4130*/  STL [R1+0x14], R3 ;  /* 0x0000140301007387 */ /* 0x0001e20000100800 */
[----:B------:R-:W-:-:S03]  /*4140*/  IMAD R5, R0, R7, R5 ;  /* 0x0000000700057224 */ /* 0x000fc600078e0205 */
[----:B------:R-:W-:Y:S01]  /*4150*/  ISETP.GT.U32.AND P1, PT, R0, R4, PT ;  /* 0x000000040000720c */ /* 0x000fe20003f24070 */
[----:B0-----:R-:W-:-:S04]  /*4160*/  IMAD.MOV.U32 R3, RZ, RZ, R29 ;  /* 0x000000ffff037224 */ /* 0x001fc800078e001d */
[----:B------:R-:W-:Y:S01]  /*4170*/  @!P6 IMAD.MOV R3, RZ, RZ, -R3 ;  /* 0x000000ffff03e224 */ /* 0x000fe200078e0a03 */
[----:B------:R-:W-:Y:S01]  /*4180*/  ISETP.GT.U32.AND P6, PT, R0, R5, PT ;  /* 0x000000050000720c */ /* 0x000fe20003fc4070 */
[--C-:B------:R-:W-:Y:S01]  /*4190*/  @!P4 IMAD.IADD R6, R6, 0x1, -R0.reuse ;  /* 0x000000010606c824 */ /* 0x100fe200078e0a00 */
[----:B------:R-:W-:Y:S02]  /*41a0*/  IABS R2, R15 ;  /* 0x0000000f00027213 */ /* 0x000fe40000000000 */
[----:B------:R-:W-:Y:S02]  /*41b0*/  ISETP.GE.AND P5, PT, R11, RZ, PT ;  /* 0x000000ff0b00720c */ /* 0x000fe40003fa6270 */
[----:B------:R-:W-:Y:S01]  /*41c0*/  ISETP.GT.U32.AND P4, PT, R0, R6, PT ;  /* 0x000000060000720c */ /* 0x000fe20003f84070 */
[----:B------:R-:W-:Y:S01]  /*41d0*/  IMAD.HI.U32 R9, R8, R2, RZ ;  /* 0x0000000208097227 */ /* 0x000fe200078e00ff */
[----:B------:R0:W-:Y:S03]  /*41e0*/  STL [R1+0x10], R3 ;  /* 0x0000100301007387 */ /* 0x0001e60000100800 */
[----:B------:R-:W-:-:S02]  /*41f0*/  @!P1 IMAD.IADD R4, R4, 0x1, -R0 ;  /* 0x0000000104049824 */ /* 0x000fc400078e0a00 */
[----:B------:R-:W-:Y:S02]  /*4200*/  @!P6 IMAD.IADD R5, R5, 0x1, -R0 ;  /* 0x000000010505e824 */ /* 0x000fe400078e0a00 */
[----:B------:R-:W-:Y:S01]  /*4210*/  IMAD.MOV R9, RZ, RZ, -R9 ;  /* 0x000000ffff097224 */ /* 0x000fe200078e0a09 */
[----:B------:R-:W-:Y:S01]  /*4220*/  ISETP.GE.AND P3, PT, R13, RZ, PT ;  /* 0x000000ff0d00720c */ /* 0x000fe20003f66270 */
[----:B0-----:R-:W-:Y:S01]  /*4230*/  IMAD.MOV.U32 R3, RZ, RZ, R4 ;  /* 0x000000ffff037224 */ /* 0x001fe200078e0004 */
[----:B------:R-:W-:Y:S01]  /*4240*/  ISETP.GT.U32.AND P6, PT, R0, R5, PT ;  /* 0x000000050000720c */ /* 0x000fe20003fc4070 */
[----:B------:R-:W-:Y:S01]  /*4250*/  IMAD.HI.U32 R7, R8, R61, RZ ;  /* 0x0000003d08077227 */ /* 0x000fe200078e00ff */
[----:B------:R-:W-:-:S03]  /*4260*/  IABS R13, R17 ;  /* 0x00000011000d7213 */ /* 0x000fc60000000000 */
[----:B------:R-:W-:Y:S02]  /*4270*/  IMAD R2, R0, R9, R2 ;  /* 0x0000000900027224 */ /* 0x000fe400078e0202 */
[----:B------:R-:W-:Y:S02]  /*4280*/  @!P5 IMAD.MOV R3, RZ, RZ, -R3 ;  /* 0x000000ffff03d224 */ /* 0x000fe400078e0a03 */
[----:B------:R-:W-:Y:S02]  /*4290*/  IMAD.MOV R7, RZ, RZ, -R7 ;  /* 0x000000ffff077224 */ /* 0x000fe400078e0a07 */
[----:B------:R-:W-:Y:S01]  /*42a0*/  @!P4 IMAD.IADD R6, R6, 0x1, -R0 ;  /* 0x000000010606c824 */ /* 0x000fe200078e0a00 */
[----:B------:R-:W-:Y:S01]  /*42b0*/  ISETP.GT.U32.AND P4, PT, R0, R2, PT ;  /* 0x000000020000720c */ /* 0x000fe20003f84070 */
[----:B------:R-:W-:Y:S01]  /*42c0*/  IMAD.HI.U32 R9, R8, R13, RZ ;  /* 0x0000000d08097227 */ /* 0x000fe200078e00ff */
[----:B------:R0:W-:Y:S01]  /*42d0*/  STL [R1+0xc], R3 ;  /* 0x00000c0301007387 */ /* 0x0001e20000100800 */
[----:B------:R-:W-:-:S02]  /*42e0*/  ISETP.GE.AND P2, PT, R14, RZ, PT ;  /* 0x000000ff0e00720c */ /* 0x000fc40003f46270 */
[C---:B------:R-:W-:Y:S01]  /*42f0*/  IMAD R61, R0.reuse, R7, R61 ;  /* 0x00000007003d7224 */ /* 0x040fe200078e023d */
[----:B------:R-:W-:Y:S01]  /*4300*/  IABS R14, R18 ;  /* 0x00000012000e7213 */ /* 0x000fe20000000000 */
[----:B------:R-:W-:Y:S02]  /*4310*/  IMAD.MOV R4, RZ, RZ, -R9 ;  /* 0x000000ffff047224 */ /* 0x000fe400078e0a09 */
[----:B0-----:R-:W-:Y:S02]  /*4320*/  IMAD.MOV.U32 R3, RZ, RZ, R6 ;  /* 0x000000ffff037224 */ /* 0x001fe400078e0006 */
[----:B------:R-:W-:Y:S01]  /*4330*/  @!P6 IMAD.IADD R5, R5, 0x1, -R0 ;  /* 0x000000010505e824 */ /* 0x000fe200078e0a00 */
[C---:B------:R-:W-:Y:S01]  /*4340*/  ISETP.GT.U32.AND P6, PT, R0.reuse, R61, PT ;  /* 0x0000003d0000720c */ /* 0x040fe20003fc4070 */
[----:B------:R-:W-:Y:S02]  /*4350*/  @!P3 IMAD.MOV R3, RZ, RZ, -R3 ;  /* 0x000000ffff03b224 */ /* 0x000fe400078e0a03 */
[----:B------:R-:W-:-:S02]  /*4360*/  IMAD R13, R0, R4, R13 ;  /* 0x00000004000d7224 */ /* 0x000fc400078e020d */
[----:B------:R-:W-:Y:S01]  /*4370*/  IMAD.HI.U32 R4, R8, R14, RZ ;  /* 0x0000000e08047227 */ /* 0x000fe200078e00ff */
[----:B------:R0:W-:Y:S03]  /*4380*/  STL [R1+0x8], R3 ;  /* 0x0000080301007387 */ /* 0x0001e60000100800 */
[----:B------:R-:W-:Y:S02]  /*4390*/  @!P4 IMAD.IADD R2, R2, 0x1, -R0 ;  /* 0x000000010202c824 */ /* 0x000fe400078e0a00 */
[----:B------:R-:W-:Y:S02]  /*43a0*/  IMAD.MOV R4, RZ, RZ, -R4 ;  /* 0x000000ffff047224 */ /* 0x000fe400078e0a04 */
[----:B0-----:R-:W-:Y:S01]  /*43b0*/  IMAD.MOV.U32 R3, RZ, RZ, R5 ;  /* 0x000000ffff037224 */ /* 0x001fe200078e0005 */
[C---:B------:R-:W-:Y:S01]  /*43c0*/  ISETP.GT.U32.AND P4, PT, R0.reuse, R2, PT ;  /* 0x000000020000720c */ /* 0x040fe20003f84070 */
[----:B------:R-:W-:-:S02]  /*43d0*/  IMAD R14, R0, R4, R14 ;  /* 0x00000004000e7224 */ /* 0x000fc400078e020e */
[----:B------:R-:W-:Y:S01]  /*43e0*/  @!P2 IMAD.MOV R3, RZ, RZ, -R3 ;  /* 0x000000ffff03a224 */ /* 0x000fe200078e0a03 */
[C---:B------:R-:W-:Y:S01]  /*43f0*/  ISETP.GT.U32.AND P2, PT, R0.reuse, R13, PT ;  /* 0x0000000d0000720c */ /* 0x040fe20003f44070 */
[--C-:B------:R-:W-:Y:S01]  /*4400*/  @!P6 IMAD.IADD R61, R61, 0x1, -R0.reuse ;  /* 0x000000013d3de824 */ /* 0x100fe200078e0a00 */
[----:B------:R-:W-:Y:S02]  /*4410*/  ISETP.GT.U32.AND P6, PT, R0, R14, PT ;  /* 0x0000000e0000720c */ /* 0x000fe40003fc4070 */
[----:B------:R-:W-:Y:S02]  /*4420*/  ISETP.GE.AND P0, PT, R15, RZ, PT ;  /* 0x000000ff0f00720c */ /* 0x000fe40003f06270 */
[----:B------:R-:W-:Y:S02]  /*4430*/  ISETP.GE.AND P1, PT, R16, RZ, PT ;  /* 0x000000ff1000720c */ /* 0x000fe40003f26270 */
[----:B------:R-:W-:Y:S01]  /*4440*/  IABS R16, R20 ;  /* 0x0000001400107213 */ /* 0x000fe20000000000 */
[----:B------:R-:W-:Y:S01]  /*4450*/  @!P4 IMAD.IADD R2, R2, 0x1, -R0 ;  /* 0x000000010202c824 */ /* 0x000fe200078e0a00 */
[----:B------:R-:W-:-:S03]  /*4460*/  IABS R15, R19 ;  /* 0x00000013000f7213 */ /* 0x000fc60000000000 */
[--C-:B------:R-:W-:Y:S01]  /*4470*/  @!P2 IMAD.IADD R13, R13, 0x1, -R0.reuse ;  /* 0x000000010d0da824 */ /* 0x100fe200078e0a00 */
[----:B------:R-:W-:Y:S01]  /*4480*/  ISETP.GT.U32.AND P2, PT, R0, R61, PT ;  /* 0x0000003d0000720c */ /* 0x000fe20003f44070 */
[----:B------:R-:W-:Y:S01]  /*4490*/  IMAD.HI.U32 R5, R8, R16, RZ ;  /* 0x0000001008057227 */ /* 0x000fe200078e00ff */
[----:B------:R0:W-:Y:S01]  /*44a0*/  STL [R1+0x4], R3 ;  /* 0x0000040301007387 */ /* 0x0001e20000100800 */
[----:B------:R-:W-:Y:S02]  /*44b0*/  ISETP.GE.AND P5, PT, R17, RZ, PT ;  /* 0x000000ff1100720c */ /* 0x000fe40003fa6270 */
[----:B------:R-:W-:Y:S01]  /*44c0*/  ISETP.GE.AND P3, PT, R18, RZ, PT ;  /* 0x000000ff1200720c */ /* 0x000fe20003f66270 */
[----:B------:R-:W-:Y:S01]  /*44d0*/  IMAD.HI.U32 R6, R8, R15, RZ ;  /* 0x0000000f08067227 */ /* 0x000fe200078e00ff */
[----:B------:R-:W-:Y:S01]  /*44e0*/  IABS R17, R21 ;  /* 0x0000001500117213 */ /* 0x000fe20000000000 */
[----:B------:R-:W2:Y:S01]  /*44f0*/  LDL.LU R54, [R1+0x28] ;  /* 0x0000280001367983 */ /* 0x000ea20000300800 */
[----:B------:R-:W-:Y:S01]  /*4500*/  IABS R18, R22 ;  /* 0x0000001600127213 */ /* 0x000fe20000000000 */
[----:B------:R-:W-:-:S02]  /*4510*/  @!P6 IMAD.IADD R14, R14, 0x1, -R0 ;  /* 0x000000010e0ee824 */ /* 0x000fc400078e0a00 */
[----:B0-----:R-:W-:Y:S01]  /*4520*/  IMAD.MOV.U32 R3, RZ, RZ, R2 ;  /* 0x000000ffff037224 */ /* 0x001fe200078e0002 */
[----:B------:R-:W-:Y:S01]  /*4530*/  ISETP.GE.AND P4, PT, R19, RZ, PT ;  /* 0x000000ff1300720c */ /* 0x000fe20003f86270 */
[----:B------:R-:W-:Y:S01]  /*4540*/  IMAD.MOV R5, RZ, RZ, -R5 ;  /* 0x000000ffff057224 */ /* 0x000fe200078e0a05 */
[C---:B------:R-:W-:Y:S01]  /*4550*/  ISETP.GT.U32.AND P6, PT, R0.reuse, R14, PT ;  /* 0x0000000e0000720c */ /* 0x040fe20003fc4070 */
[----:B------:R-:W-:Y:S01]  /*4560*/  IMAD.MOV R6, RZ, RZ, -R6 ;  /* 0x000000ffff067224 */ /* 0x000fe200078e0a06 */
[----:B------:R-:W5:Y:S01]  /*4570*/  LDL.LU R53, [R1+0x2c] ;  /* 0x00002c0001357983 */ /* 0x000f620000300800 */
[----:B------:R-:W-:Y:S01]  /*4580*/  @!P0 IMAD.MOV R3, RZ, RZ, -R3 ;  /* 0x000000ffff038224 */ /* 0x000fe200078e0a03 */
[C---:B------:R-:W-:Y:S01]  /*4590*/  ISETP.GT.U32.AND P0, PT, R0.reuse, R13, PT ;  /* 0x0000000d0000720c */ /* 0x040fe20003f04070 */
[----:B------:R-:W-:Y:S02]  /*45a0*/  IMAD R16, R0, R5, R16 ;  /* 0x0000000500107224 */ /* 0x000fe400078e0210 */
[----:B------:R-:W-:-:S04]  /*45b0*/  IMAD.HI.U32 R4, R8, R17, RZ ;  /* 0x0000001108047227 */ /* 0x000fc800078e00ff */
[----:B------:R-:W-:-:S04]  /*45c0*/  IMAD.HI.U32 R5, R8, R18, RZ ;  /* 0x0000001208057227 */ /* 0x000fc800078e00ff */
[C---:B------:R-:W-:Y:S02]  /*45d0*/  IMAD R15, R0.reuse, R6, R15 ;  /* 0x00000006000f7224 */ /* 0x040fe400078e020f */
[----:B------:R-:W-:Y:S02]  /*45e0*/  IMAD.MOV R4, RZ, RZ, -R4 ;  /* 0x000000ffff047224 */ /* 0x000fe400078e0a04 */
[----:B------:R-:W-:Y:S02]  /*45f0*/  IMAD.MOV R5, RZ, RZ, -R5 ;  /* 0x000000ffff057224 */ /* 0x000fe400078e0a05 */
[----:B------:R-:W-:Y:S01]  /*4600*/  @!P2 IMAD.IADD R61, R61, 0x1, -R0 ;  /* 0x000000013d3da824 */ /* 0x000fe200078e0a00 */
[C---:B------:R-:W-:Y:S01]  /*4610*/  ISETP.GT.U32.AND P2, PT, R0.reuse, R15, PT ;  /* 0x0000000f0000720c */ /* 0x040fe20003f44070 */
[C---:B------:R-:W-:Y:S02]  /*4620*/  IMAD R17, R0.reuse, R4, R17 ;  /* 0x0000000400117224 */ /* 0x040fe400078e0211 */
[----:B------:R-:W-:-:S02]  /*4630*/  IMAD R18, R0, R5, R18 ;  /* 0x0000000500127224 */ /* 0x000fc400078e0212 */
[----:B------:R-:W-:Y:S01]  /*4640*/  @!P1 IMAD.MOV R61, RZ, RZ, -R61 ;  /* 0x000000ffff3d9224 */ /* 0x000fe200078e0a3d */
[C---:B------:R-:W-:Y:S01]  /*4650*/  ISETP.GT.U32.AND P1, PT, R0.reuse, R16, PT ;  /* 0x000000100000720c */ /* 0x040fe20003f24070 */
[--C-:B------:R-:W-:Y:S01]  /*4660*/  @!P0 IMAD.IADD R13, R13, 0x1, -R0.reuse ;  /* 0x000000010d0d8824 */ /* 0x100fe200078e0a00 */
[----:B------:R-:W-:Y:S01]  /*4670*/  ISETP.GT.U32.AND P0, PT, R0, R17, PT ;  /* 0x000000110000720c */ /* 0x000fe20003f04070 */
[--C-:B------:R-:W-:Y:S01]  /*4680*/  @!P6 IMAD.IADD R14, R14, 0x1, -R0.reuse ;  /* 0x000000010e0ee824 */ /* 0x100fe200078e0a00 */
[----:B------:R-:W-:Y:S02]  /*4690*/  ISETP.GT.U32.AND P6, PT, R0, R18, PT ;  /* 0x000000120000720c */ /* 0x000fe40003fc4070 */
[----:B------:R-:W-:Y:S01]  /*46a0*/  IABS R4, R24 ;  /* 0x0000001800047213 */ /* 0x000fe20000000000 */
[----:B------:R-:W-:Y:S01]  /*46b0*/  @!P2 IMAD.IADD R15, R15, 0x1, -R0 ;  /* 0x000000010f0fa824 */ /* 0x000fe200078e0a00 */
[----:B------:R-:W-:-:S03]  /*46c0*/  IABS R19, R23 ;  /* 0x0000001700137213 */ /* 0x000fc60000000000 */
[----:B------:R-:W-:-:S04]  /*46d0*/  IMAD.HI.U32 R5, R8, R4, RZ ;  /* 0x0000000408057227 */ /* 0x000fc800078e00ff */
[--C-:B------:R-:W-:Y:S01]  /*46e0*/  @!P1 IMAD.IADD R16, R16, 0x1, -R0.reuse ;  /* 0x0000000110109824 */ /* 0x100fe200078e0a00 */
[----:B------:R-:W-:Y:S01]  /*46f0*/  ISETP.GT.U32.AND P1, PT, R0, R15, PT ;  /* 0x0000000f0000720c */ /* 0x000fe20003f24070 */
[--C-:B------:R-:W-:Y:S01]  /*4700*/  @!P0 IMAD.IADD R17, R17, 0x1, -R0.reuse ;  /* 0x0000000111118824 */ /* 0x100fe200078e0a00 */
[----:B------:R-:W-:Y:S01]  /*4710*/  IABS R2, R25 ;  /* 0x0000001900027213 */ /* 0x000fe20000000000 */
[----:B------:R-:W-:Y:S01]  /*4720*/  @!P6 IMAD.IADD R18, R18, 0x1, -R0 ;  /* 0x000000011212e824 */ /* 0x000fe200078e0a00 */
[----:B------:R-:W-:Y:S01]  /*4730*/  ISETP.GT.U32.AND P0, PT, R0, R16, PT ;  /* 0x000000100000720c */ /* 0x000fe20003f04070 */
[----:B------:R-:W-:Y:S02]  /*4740*/  IMAD.MOV R5, RZ, RZ, -R5 ;  /* 0x000000ffff057224 */ /* 0x000fe400078e0a05 */
[----:B------:R-:W-:Y:S01]  /*4750*/  IMAD.HI.U32 R6, R8, R19, RZ ;  /* 0x0000001308067227 */ /* 0x000fe200078e00ff */
[----:B------:R-:W-:-:S03]  /*4760*/  ISETP.GE.AND P2, PT, R20, RZ, PT ;  /* 0x000000ff1400720c */ /* 0x000fc60003f46270 */
[----:B------:R-:W-:Y:S01]  /*4770*/  @!P5 IMAD.MOV R13, RZ, RZ, -R13 ;  /* 0x000000ffff0dd224 */ /* 0x000fe200078e0a0d */
[C---:B------:R-:W-:Y:S01]  /*4780*/  ISETP.GT.U32.AND P5, PT, R0.reuse, R18, PT ;  /* 0x000000120000720c */ /* 0x040fe20003fa4070 */
[----:B------:R-:W-:Y:S02]  /*4790*/  IMAD R20, R0, R5, R4 ;  /* 0x0000000500147224 */ /* 0x000fe400078e0204 */
[----:B------:R-:W-:Y:S02]  /*47a0*/  IMAD.MOV R6, RZ, RZ, -R6 ;  /* 0x000000ffff067224 */ /* 0x000fe400078e0a06 */
[----:B------:R-:W-:-:S04]  /*47b0*/  IMAD.HI.U32 R4, R8, R2, RZ ;  /* 0x0000000208047227 */ /* 0x000fc800078e00ff */
[C---:B------:R-:W-:Y:S02]  /*47c0*/  IMAD R19, R0.reuse, R6, R19 ;  /* 0x0000000600137224 */ /* 0x040fe400078e0213 */
[----:B------:R-:W-:Y:S02]  /*47d0*/  IMAD.MOV R4, RZ, RZ, -R4 ;  /* 0x000000ffff047224 */ /* 0x000fe400078e0a04 */
[----:B------:R-:W-:Y:S01]  /*47e0*/  @!P1 IMAD.IADD R15, R15, 0x1, -R0 ;  /* 0x000000010f0f9824 */ /* 0x000fe200078e0a00 */
[----:B------:R-:W-:Y:S01]  /*47f0*/  ISETP.GE.AND P1, PT, R21, RZ, PT ;  /* 0x000000ff1500720c */ /* 0x000fe20003f26270 */
[----:B------:R-:W-:Y:S01]  /*4800*/  @!P3 IMAD.MOV R14, RZ, RZ, -R14 ;  /* 0x000000ffff0eb224 */ /* 0x000fe200078e0a0e */
[----:B------:R-:W-:Y:S01]  /*4810*/  ISETP.GT.U32.AND P3, PT, R0, R19, PT ;  /* 0x000000130000720c */ /* 0x000fe20003f64070 */
[----:B------:R-:W-:Y:S01]  /*4820*/  @!P0 IMAD.IADD R16, R16, 0x1, -R0 ;  /* 0x0000000110108824 */ /* 0x000fe200078e0a00 */
[C---:B------:R-:W-:Y:S01]  /*4830*/  ISETP.GT.U32.AND P0, PT, R0.reuse, R20, PT ;  /* 0x000000140000720c */ /* 0x040fe20003f04070 */
[----:B------:R-:W-:-:S02]  /*4840*/  IMAD R21, R0, R4, R2 ;  /* 0x0000000400157224 */ /* 0x000fc400078e0202 */
[----:B------:R-:W-:-:S03]  /*4850*/  @!P5 IMAD.IADD R18, R18, 0x1, -R0 ;  /* 0x000000011212d824 */ /* 0x000fc600078e0a00 */
[C---:B------:R-:W-:Y:S02]  /*4860*/  ISETP.GT.U32.AND P5, PT, R0.reuse, R21, PT ;  /* 0x000000150000720c */ /* 0x040fe40003fa4070 */
[----:B------:R-:W-:Y:S02]  /*4870*/  IABS R4, R31 ;  /* 0x0000001f00047213 */ /* 0x000fe40000000000 */
[----:B------:R-:W-:Y:S01]  /*4880*/  IABS R2, R32 ;  /* 0x0000002000027213 */ /* 0x000fe20000000000 */
[--C-:B------:R-:W-:Y:S01]  /*4890*/  @!P3 IMAD.IADD R19, R19, 0x1, -R0.reuse ;  /* 0x000000011313b824 */ /* 0x100fe200078e0a00 */
[----:B------:R-:W-:Y:S01]  /*48a0*/  ISETP.GT.U32.AND P6, PT, R0, R17, PT ;  /* 0x000000110000720c */ /* 0x000fe20003fc4070 */
[----:B------:R-:W-:Y:S01]  /*48b0*/  @!P0 IMAD.IADD R20, R20, 0x1, -R0 ;  /* 0x0000000114148824 */ /* 0x000fe200078e0a00 */
[----:B------:R-:W-:Y:S01]  /*48c0*/  ISETP.GE.AND P3, PT, R23, RZ, PT ;  /* 0x000000ff1700720c */ /* 0x000fe20003f66270 */
[----:B------:R-:W-:Y:S01]  /*48d0*/  IMAD.MOV.U32 R23, RZ, RZ, R4 ;  /* 0x000000ffff177224 */ /* 0x000fe200078e0004 */
[----:B------:R-:W-:Y:S01]  /*48e0*/  ISETP.GE.AND P0, PT, R24, RZ, PT ;  /* 0x000000ff1800720c */ /* 0x000fe20003f06270 */
[----:B------:R-:W-:-:S02]  /*48f0*/  IMAD.MOV.U32 R24, RZ, RZ, R2 ;  /* 0x000000ffff187224 */ /* 0x000fc400078e0002 */
[----:B------:R-:W-:Y:S01]  /*4900*/  @!P5 IMAD.IADD R21, R21, 0x1, -R0 ;  /* 0x000000011515d824 */ /* 0x000fe200078e0a00 */
[----:B------:R-:W-:Y:S01]  /*4910*/  ISETP.GT.U32.AND P5, PT, R0, R20, PT ;  /* 0x000000140000720c */ /* 0x000fe20003fa4070 */
[----:B------:R-:W-:Y:S01]  /*4920*/  IMAD.HI.U32 R2, R8, R23, RZ ;  /* 0x0000001708027227 */ /* 0x000fe200078e00ff */
[----:B------:R-:W-:-:S03]  /*4930*/  IABS R5, R30 ;  /* 0x0000001e00057213 */ /* 0x000fc60000000000 */
[----:B------:R-:W-:Y:S02]  /*4940*/  IMAD.MOV R2, RZ, RZ, -R2 ;  /* 0x000000ffff027224 */ /* 0x000fe400078e0a02 */
[--C-:B------:R-:W-:Y:S01]  /*4950*/  @!P6 IMAD.IADD R17, R17, 0x1, -R0.reuse ;  /* 0x000000011111e824 */ /* 0x100fe200078e0a00 */
[----:B------:R-:W-:Y:S01]  /*4960*/  ISETP.GE.AND P6, PT, R22, RZ, PT ;  /* 0x000000ff1600720c */ /* 0x000fe20003fc6270 */
[----:B------:R-:W-:Y:S02]  /*4970*/  IMAD R23, R0, R2, R23 ;  /* 0x0000000200177224 */ /* 0x000fe400078e0217 */
[----:B------:R-:W-:Y:S01]  /*4980*/  IMAD.HI.U32 R22, R8, R5, RZ ;  /* 0x0000000508167227 */ /* 0x000fe200078e00ff */
[----:B------:R0:W-:Y:S03]  /*4990*/  STL [R1], R3 ;  /* 0x0000000301007387 */ /* 0x0001e60000100800 */
[----:B------:R-:W-:Y:S01]  /*49a0*/  @!P5 IMAD.IADD R20, R20, 0x1, -R0 ;  /* 0x000000011414d824 */ /* 0x000fe200078e0a00 */
[C---:B------:R-:W-:Y:S01]  /*49b0*/  ISETP.GT.U32.AND P5, PT, R0.reuse, R23, PT ;  /* 0x000000170000720c */ /* 0x040fe20003fa4070 */
[----:B------:R-:W-:Y:S01]  /*49c0*/  IMAD.MOV R22, RZ, RZ, -R22 ;  /* 0x000000ffff167224 */ /* 0x000fe200078e0a16 */
[----:B0-----:R-:W5:Y:S03]  /*49d0*/  LDL.LU R3, [R1+0x30] ;  /* 0x0000300001037983 */ /* 0x001f660000300800 */
[----:B------:R-:W-:-:S02]  /*49e0*/  IMAD R22, R0, R22, R5 ;  /* 0x0000001600167224 */ /* 0x000fc400078e0205 */
[----:B------:R-:W-:Y:S01]  /*49f0*/  @!P4 IMAD.MOV R15, RZ, RZ, -R15 ;  /* 0x000000ffff0fc224 */ /* 0x000fe200078e0a0f */
[C---:B------:R-:W-:Y:S01]  /*4a00*/  ISETP.GT.U32.AND P4, PT, R0.reuse, R19, PT ;  /* 0x000000130000720c */ /* 0x040fe20003f84070 */
[----:B------:R-:W-:Y:S01]  /*4a10*/  @!P1 IMAD.MOV R17, RZ, RZ, -R17 ;  /* 0x000000ffff119224 */ /* 0x000fe200078e0a11 */
[----:B------:R-:W-:Y:S01]  /*4a20*/  ISETP.GT.U32.AND P1, PT, R0, R22, PT ;  /* 0x000000160000720c */ /* 0x000fe20003f24070 */
[----:B------:R-:W-:Y:S01]  /*4a30*/  @!P6 IMAD.MOV R18, RZ, RZ, -R18 ;  /* 0x000000ffff12e224 */ /* 0x000fe200078e0a12 */
[----:B------:R-:W-:Y:S01]  /*4a40*/  ISETP.GE.AND P6, PT, R25, RZ, PT ;  /* 0x000000ff1900720c */ /* 0x000fe20003fc6270 */
[----:B------:R-:W-:Y:S01]  /*4a50*/  @!P5 IMAD.IADD R23, R23, 0x1, -R0 ;  /* 0x000000011717d824 */ /* 0x000fe200078e0a00 */
[----:B------:R-:W-:Y:S01]  /*4a60*/  IABS R25, R33 ;  /* 0x0000002100197213 */ /* 0x000fe20000000000 */
[----:B------:R-:W-:Y:S01]  /*4a70*/  IMAD.HI.U32 R2, R8, R24, RZ ;  /* 0x0000001808027227 */ /* 0x000fe200078e00ff */
[----:B------:R-:W-:Y:S01]  /*4a80*/  IABS R26, R34 ;  /* 0x00000022001a7213 */ /* 0x000fe20000000000 */
[----:B------:R-:W5:Y:S01]  /*4a90*/  LDL.LU R50, [R1+0x34] ;  /* 0x0000340001327983 */ /* 0x000f620000300800 */
[----:B------:R-:W-:Y:S01]  /*4aa0*/  ISETP.GT.U32.AND P5, PT, R0, R23, PT ;  /* 0x000000170000720c */ /* 0x000fe20003fa4070 */
[----:B------:R-:W-:-:S02]  /*4ab0*/  IMAD.MOV R2, RZ, RZ, -R2 ;  /* 0x000000ffff027224 */ /* 0x000fc400078e0a02 */
[----:B------:R-:W-:-:S04]  /*4ac0*/  IMAD.HI.U32 R4, R8, R25, RZ ;  /* 0x0000001908047227 */ /* 0x000fc800078e00ff */
[--C-:B------:R-:W-:Y:S02]  /*4ad0*/  @!P4 IMAD.IADD R19, R19, 0x1, -R0.reuse ;  /* 0x000000011313c824 */ /* 0x100fe400078e0a00 */
[----:B------:R-:W-:Y:S02]  /*4ae0*/  @!P1 IMAD.IADD R22, R22, 0x1, -R0 ;  /* 0x0000000116169824 */ /* 0x000fe400078e0a00 */
[C---:B------:R-:W-:Y:S02]  /*4af0*/  IMAD R24, R0.reuse, R2, R24 ;  /* 0x0000000200187224 */ /* 0x040fe400078e0218 */
[----:B------:R-:W-:Y:S02]  /*4b00*/  IMAD.MOV R4, RZ, RZ, -R4 ;  /* 0x000000ffff047224 */ /* 0x000fe400078e0a04 */
[----:B------:R-:W-:Y:S01]  /*4b10*/  @!P3 IMAD.MOV R19, RZ, RZ, -R19 ;  /* 0x000000ffff13b224 */ /* 0x000fe200078e0a13 */
[C---:B------:R-:W-:Y:S01]  /*4b20*/  ISETP.GT.U32.AND P3, PT, R0.reuse, R22, PT ;  /* 0x000000160000720c */ /* 0x040fe20003f64070 */
[----:B------:R-:W-:Y:S01]  /*4b30*/  @!P0 IMAD.MOV R20, RZ, RZ, -R20 ;  /* 0x000000ffff148224 */ /* 0x000fe200078e0a14 */
[C---:B------:R-:W-:Y:S01]  /*4b40*/  ISETP.GT.U32.AND P0, PT, R0.reuse, R24, PT ;  /* 0x000000180000720c */ /* 0x040fe20003f04070 */
[----:B------:R-:W-:Y:S01]  /*4b50*/  IMAD R25, R0, R4, R25 ;  /* 0x0000000400197224 */ /* 0x000fe200078e0219 */
[----:B------:R-:W-:Y:S01]  /*4b60*/  ISETP.GE.AND P4, PT, R30, RZ, PT ;  /* 0x000000ff1e00720c */ /* 0x000fe20003f86270 */
[----:B------:R-:W-:-:S03]  /*4b70*/  @!P5 IMAD.IADD R23, R23, 0x1, -R0 ;  /* 0x000000011717d824 */ /* 0x000fc600078e0a00 */
[C---:B------:R-:W-:Y:S01]  /*4b80*/  ISETP.GT.U32.AND P5, PT, R0.reuse, R25, PT ;  /* 0x000000190000720c */ /* 0x040fe20003fa4070 */
[----:B------:R-:W-:Y:S01]  /*4b90*/  @!P2 IMAD.MOV R16, RZ, RZ, -R16 ;  /* 0x000000ffff10a224 */ /* 0x000fe200078e0a10 */
[----:B------:R-:W-:Y:S02]  /*4ba0*/  ISETP.GT.U32.AND P2, PT, R0, R21, PT ;  /* 0x000000150000720c */ /* 0x000fe40003f44070 */
[----:B------:R-:W-:Y:S01]  /*4bb0*/  IABS R2, R35 ;  /* 0x0000002300027213 */ /* 0x000fe20000000000 */
[--C-:B------:R-:W-:Y:S02]  /*4bc0*/  @!P3 IMAD.IADD R22, R22, 0x1, -R0.reuse ;  /* 0x000000011616b824 */ /* 0x100fe400078e0a00 */
[----:B------:R-:W-:Y:S02]  /*4bd0*/  @!P0 IMAD.IADD R24, R24, 0x1, -R0 ;  /* 0x0000000118188824 */ /* 0x000fe400078e0a00 */
[----:B------:R-:W-:Y:S01]  /*4be0*/  IMAD.HI.U32 R27, R8, R2, RZ ;  /* 0x00000002081b7227 */ /* 0x000fe200078e00ff */
[----:B------:R-:W-:-:S03]  /*4bf0*/  IABS R28, R36 ;  /* 0x00000024001c7213 */ /* 0x000fc60000000000 */
[----:B------:R-:W-:Y:S02]  /*4c00*/  @!P5 IMAD.IADD R25, R25, 0x1, -R0 ;  /* 0x000000011919d824 */ /* 0x000fe400078e0a00 */
[----:B------:R-:W-:Y:S01]  /*4c10*/  @!P4 IMAD.MOV R22, RZ, RZ, -R22 ;  /* 0x000000ffff16c224 */ /* 0x000fe200078e0a16 */
[----:B------:R-:W-:Y:S01]  /*4c20*/  ISETP.GT.U32.AND P4, PT, R0, R24, PT ;  /* 0x000000180000720c */ /* 0x000fe20003f84070 */
[----:B------:R-:W-:Y:S02]  /*4c30*/  IMAD.MOV R27, RZ, RZ, -R27 ;  /* 0x000000ffff1b7224 */ /* 0x000fe400078e0a1b */
[----:B------:R-:W-:Y:S01]  /*4c40*/  @!P2 IMAD.IADD R21, R21, 0x1, -R0 ;  /* 0x000000011515a824 */ /* 0x000fe200078e0a00 */
[----:B------:R-:W-:Y:S01]  /*4c50*/  ISETP.GE.AND P2, PT, R31, RZ, PT ;  /* 0x000000ff1f00720c */ /* 0x000fe20003f46270 */
[----:B------:R-:W-:Y:S01]  /*4c60*/  IMAD.HI.U32 R4, R8, R26, RZ ;  /* 0x0000001a08047227 */ /* 0x000fe200078e00ff */
[----:B------:R-:W-:-:S03]  /*4c70*/  ISETP.GT.U32.AND P5, PT, R0, R25, PT ;  /* 0x000000190000720c */ /* 0x000fc60003fa4070 */
[----:B------:R-:W-:Y:S02]  /*4c80*/  IMAD R27, R0, R27, R2 ;  /* 0x0000001b001b7224 */ /* 0x000fe400078e0202 */
[----:B------:R-:W-:-:S04]  /*4c90*/  IMAD.HI.U32 R2, R8, R28, RZ ;  /* 0x0000001c08027227 */ /* 0x000fc800078e00ff */
[----:B------:R-:W-:Y:S02]  /*4ca0*/  IMAD.MOV R4, RZ, RZ, -R4 ;  /* 0x000000ffff047224 */ /* 0x000fe400078e0a04 */
[----:B------:R-:W-:Y:S02]  /*4cb0*/  IMAD.MOV R2, RZ, RZ, -R2 ;  /* 0x000000ffff027224 */ /* 0x000fe400078e0a02 */
[C---:B------:R-:W-:Y:S02]  /*4cc0*/  IMAD R26, R0.reuse, R4, R26 ;  /* 0x00000004001a7224 */ /* 0x040fe400078e021a */
[----:B------:R-:W-:Y:S02]  /*4cd0*/  IMAD R28, R0, R2, R28 ;  /* 0x00000002001c7224 */ /* 0x000fe400078e021c */
[--C-:B------:R-:W-:Y:S01]  /*4ce0*/  @!P4 IMAD.IADD R24, R24, 0x1, -R0.reuse ;  /* 0x000000011818c824 */ /* 0x100fe200078e0a00 */
[C---:B------:R-:W-:Y:S01]  /*4cf0*/  ISETP.GT.U32.AND P4, PT, R0.reuse, R27, PT ;  /* 0x0000001b0000720c */ /* 0x040fe20003f84070 */
[----:B------:R-:W-:Y:S01]  /*4d00*/  @!P2 IMAD.MOV R23, RZ, RZ, -R23 ;  /* 0x000000ffff17a224 */ /* 0x000fe200078e0a17 */
[----:B------:R-:W-:Y:S01]  /*4d10*/  ISETP.GT.U32.AND P2, PT, R0, R26, PT ;  /* 0x0000001a0000720c */ /* 0x000fe20003f44070 */
[----:B------:R-:W-:Y:S01]  /*4d20*/  @!P5 IMAD.IADD R25, R25, 0x1, -R0 ;  /* 0x000000011919d824 */ /* 0x000fe200078e0a00 */
[----:B------:R-:W-:-:S02]  /*4d30*/  IABS R29, R37 ;  /* 0x00000025001d7213 */ /* 0x000fc40000000000 */
[----:B------:R-:W-:Y:S01]  /*4d40*/  ISETP.GT.U32.AND P5, PT, R0, R28, PT ;  /* 0x0000001c0000720c */ /* 0x000fe20003fa4070 */
[----:B------:R-:W-:Y:S01]  /*4d50*/  @!P6 IMAD.MOV R21, RZ, RZ, -R21 ;  /* 0x000000ffff15e224 */ /* 0x000fe200078e0a15 */
[----:B------:R-:W-:Y:S01]  /*4d60*/  ISETP.GE.AND P6, PT, R33, RZ, PT ;  /* 0x000000ff2100720c */ /* 0x000fe20003fc6270 */
[C---:B------:R-:W-:Y:S01]  /*4d70*/  IMAD.HI.U32 R5, R8.reuse, R29, RZ ;  /* 0x0000001d08057227 */ /* 0x040fe200078e00ff */
[----:B------:R-:W-:Y:S02]  /*4d80*/  IABS R30, R38 ;  /* 0x00000026001e7213 */ /* 0x000fe40000000000 */
[----:B------:R-:W-:Y:S01]  /*4d90*/  IABS R31, R39 ;  /* 0x00000027001f7213 */ /* 0x000fe20000000000 */
[----:B------:R-:W-:Y:S02]  /*4da0*/  IMAD.MOV R5, RZ, RZ, -R5 ;  /* 0x000000ffff057224 */ /* 0x000fe400078e0a05 */
[----:B------:R-:W-:Y:S02]  /*4db0*/  @!P4 IMAD.IADD R27, R27, 0x1, -R0 ;  /* 0x000000011b1bc824 */ /* 0x000fe400078e0a00 */
[----:B------:R-:W-:Y:S01]  /*4dc0*/  IMAD.HI.U32 R4, R8, R30, RZ ;  /* 0x0000001e08047227 */ /* 0x000fe200078e00ff */
[----:B------:R-:W-:-:S03]  /*4dd0*/  ISETP.GE.AND P1, PT, R32, RZ, PT ;  /* 0x000000ff2000720c */ /* 0x000fc60003f26270 */
[--C-:B------:R-:W-:Y:S01]  /*4de0*/  @!P2 IMAD.IADD R26, R26, 0x1, -R0.reuse ;  /* 0x000000011a1aa824 */ /* 0x100fe200078e0a00 */
[----:B------:R-:W-:Y:S01]  /*4df0*/  IABS R32, R40 ;  /* 0x0000002800207213 */ /* 0x000fe20000000000 */
[----:B------:R-:W-:Y:S02]  /*4e00*/  IMAD R29, R0, R5, R29 ;  /* 0x00000005001d7224 */ /* 0x000fe400078e021d */
[----:B------:R-:W-:Y:S01]  /*4e10*/  @!P5 IMAD.IADD R28, R28, 0x1, -R0 ;  /* 0x000000011c1cd824 */ /* 0x000fe200078e0a00 */
[----:B------:R-:W-:Y:S01]  /*4e20*/  ISETP.GT.U32.AND P5, PT, R0, R27, PT ;  /* 0x0000001b0000720c */ /* 0x000fe20003fa4070 */
[----:B------:R-:W-:Y:S02]  /*4e30*/  IMAD.MOV R4, RZ, RZ, -R4 ;  /* 0x000000ffff047224 */ /* 0x000fe400078e0a04 */
[----:B------:R-:W-:Y:S01]  /*4e40*/  IMAD.HI.U32 R2, R8, R31, RZ ;  /* 0x0000001f08027227 */ /* 0x000fe200078e00ff */
[----:B------:R-:W-:-:S03]  /*4e50*/  ISETP.GT.U32.AND P4, PT, R0, R26, PT ;  /* 0x0000001a0000720c */ /* 0x000fc60003f84070 */
        /* <DEDUP_REMOVED lines=8> */
[C---:B------:R-:W-:Y:S01]  /*4ee0*/  ISETP.GT.U32.AND P5, PT, R0.reuse, R31, PT ;  /* 0x0000001f0000720c */ /* 0x040fe20003fa4070 */
[----:B------:R-:W-:Y:S02]  /*4ef0*/  IMAD R32, R0, R4, R32 ;  /* 0x0000000400207224 */ /* 0x000fe400078e0220 */
[--C-:B------:R-:W-:Y:S01]  /*4f00*/  @!P4 IMAD.IADD R26, R26, 0x1, -R0.reuse ;  /* 0x000000011a1ac824 */ /* 0x100fe200078e0a00 */
[C---:B------:R-:W-:Y:S01]  /*4f10*/  ISETP.GT.U32.AND P4, PT, R0.reuse, R30, PT ;  /* 0x0000001e0000720c */ /* 0x040fe20003f84070 */
[----:B------:R-:W-:Y:S01]  /*4f20*/  @!P6 IMAD.IADD R29, R29, 0x1, -R0 ;  /* 0x000000011d1de824 */ /* 0x000fe200078e0a00 */
[----:B------:R-:W-:-:S02]  /*4f30*/  ISETP.GT.U32.AND P6, PT, R0, R32, PT ;  /* 0x000000200000720c */ /* 0x000fc40003fc4070 */
[----:B------:R-:W-:Y:S02]  /*4f40*/  IABS R2, R42 ;  /* 0x0000002a00027213 */ /* 0x000fe40000000000 */
[----:B------:R-:W-:-:S03]  /*4f50*/  IABS R33, R41 ;  /* 0x0000002900217213 */ /* 0x000fc60000000000 */
[----:B------:R-:W-:Y:S01]  /*4f60*/  @!P5 IMAD.IADD R31, R31, 0x1, -R0 ;  /* 0x000000011f1fd824 */ /* 0x000fe200078e0a00 */
[----:B------:R-:W-:-:S03]  /*4f70*/  ISETP.GE.AND P0, PT, R35, RZ, PT ;  /* 0x000000ff2300720c */ /* 0x000fc60003f06270 */
[--C-:B------:R-:W-:Y:S02]  /*4f80*/  @!P4 IMAD.IADD R30, R30, 0x1, -R0.reuse ;  /* 0x000000011e1ec824 */ /* 0x100fe400078e0a00 */
[----:B------:R-:W-:Y:S01]  /*4f90*/  @!P6 IMAD.IADD R32, R32, 0x1, -R0 ;  /* 0x000000012020e824 */ /* 0x000fe200078e0a00 */
[----:B------:R-:W-:Y:S01]  /*4fa0*/  ISETP.GT.U32.AND P6, PT, R0, R31, PT ;  /* 0x0000001f0000720c */ /* 0x000fe20003fc4070 */
[----:B------:R-:W-:Y:S01]  /*4fb0*/  IMAD.HI.U32 R4, R8, R2, RZ ;  /* 0x0000000208047227 */ /* 0x000fe200078e00ff */
[----:B------:R-:W-:-:S03]  /*4fc0*/  ISETP.GT.U32.AND P5, PT, R0, R30, PT ;  /* 0x0000001e0000720c */ /* 0x000fc60003fa4070 */
[----:B------:R-:W-:-:S04]  /*4fd0*/  IMAD.HI.U32 R5, R8, R33, RZ ;  /* 0x0000002108057227 */ /* 0x000fc800078e00ff */
[----:B------:R-:W-:Y:S02]  /*4fe0*/  IMAD.MOV R4, RZ, RZ, -R4 ;  /* 0x000000ffff047224 */ /* 0x000fe400078e0a04 */
[----:B------:R-:W-:Y:S02]  /*4ff0*/  IMAD.MOV R5, RZ, RZ, -R5 ;  /* 0x000000ffff057224 */ /* 0x000fe400078e0a05 */
[----:B------:R-:W-:Y:S01]  /*5000*/  IMAD R2, R0, R4, R2 ;  /* 0x0000000400027224 */ /* 0x000fe200078e0202 */
[----:B------:R-:W-:Y:S01]  /*5010*/  ISETP.GE.AND P2, PT, R36, RZ, PT ;  /* 0x000000ff2400720c */ /* 0x000fe20003f46270 */
[C---:B------:R-:W-:Y:S01]  /*5020*/  IMAD R33, R0.reuse, R5, R33 ;  /* 0x0000000500217224 */ /* 0x040fe200078e0221 */
[----:B------:R-:W-:Y:S01]  /*5030*/  IABS R5, R43 ;  /* 0x0000002b00057213 */ /* 0x000fe20000000000 */
[----:B------:R-:W-:Y:S01]  /*5040*/  @!P0 IMAD.MOV R27, RZ, RZ, -R27 ;  /* 0x000000ffff1b8224 */ /* 0x000fe200078e0a1b */
[----:B------:R-:W-:Y:S01]  /*5050*/  ISETP.GT.U32.AND P0, PT, R0, R32, PT ;  /* 0x000000200000720c */ /* 0x000fe20003f04070 */
[----:B------:R-:W-:Y:S01]  /*5060*/  @!P6 IMAD.IADD R31, R31, 0x1, -R0 ;  /* 0x000000011f1fe824 */ /* 0x000fe200078e0a00 */
[----:B------:R-:W-:-:S02]  /*5070*/  IABS R36, R44 ;  /* 0x0000002c00247213 */ /* 0x000fc40000000000 */
[----:B------:R-:W-:Y:S01]  /*5080*/  ISETP.GT.U32.AND P6, PT, R0, R2, PT ;  /* 0x000000020000720c */ /* 0x000fe20003fc4070 */
[----:B------:R-:W-:Y:S01]  /*5090*/  @!P5 IMAD.IADD R30, R30, 0x1, -R0 ;  /* 0x000000011e1ed824 */ /* 0x000fe200078e0a00 */
[----:B------:R-:W-:Y:S01]  /*50a0*/  ISETP.GE.AND P5, PT, R40, RZ, PT ;  /* 0x000000ff2800720c */ /* 0x000fe20003fa6270 */
[----:B------:R-:W-:Y:S01]  /*50b0*/  IMAD.MOV.U32 R35, RZ, RZ, R5 ;  /* 0x000000ffff237224 */ /* 0x000fe200078e0005 */
[----:B------:R-:W-:Y:S01]  /*50c0*/  ISETP.GE.AND P4, PT, R38, RZ, PT ;  /* 0x000000ff2600720c */ /* 0x000fe20003f86270 */
[----:B------:R-:W-:-:S04]  /*50d0*/  IMAD.HI.U32 R5, R8, R36, RZ ;  /* 0x0000002408057227 */ /* 0x000fc800078e00ff */
[----:B------:R-:W-:Y:S01]  /*50e0*/  IMAD.MOV R5, RZ, RZ, -R5 ;  /* 0x000000ffff057224 */ /* 0x000fe200078e0a05 */
[----:B------:R-:W-:Y:S01]  /*50f0*/  ISETP.GE.AND P3, PT, R34, RZ, PT ;  /* 0x000000ff2200720c */ /* 0x000fe20003f66270 */
[----:B------:R-:W-:Y:S01]  /*5100*/  @!P0 IMAD.IADD R32, R32, 0x1, -R0 ;  /* 0x0000000120208824 */ /* 0x000fe200078e0a00 */
[----:B------:R-:W-:Y:S01]  /*5110*/  IABS R4, R45 ;  /* 0x0000002d00047213 */ /* 0x000fe20000000000 */
[----:B------:R-:W-:Y:S02]  /*5120*/  IMAD R36, R0, R5, R36 ;  /* 0x0000000500247224 */ /* 0x000fe400078e0224 */
[----:B------:R-:W-:Y:S02]  /*5130*/  @!P6 IMAD.IADD R2, R2, 0x1, -R0 ;  /* 0x000000010202e824 */ /* 0x000fe400078e0a00 */
[----:B------:R-:W-:Y:S01]  /*5140*/  @!P5 IMAD.MOV R32, RZ, RZ, -R32 ;  /* 0x000000ffff20d224 */ /* 0x000fe200078e0a20 */
[C---:B------:R-:W-:Y:S01]  /*5150*/  ISETP.GT.U32.AND P5, PT, R0.reuse, R36, PT ;  /* 0x000000240000720c */ /* 0x040fe20003fa4070 */
[----:B------:R-:W-:Y:S01]  /*5160*/  @!P4 IMAD.MOV R30, RZ, RZ, -R30 ;  /* 0x000000ffff1ec224 */ /* 0x000fe200078e0a1e */
[----:B------:R-:W-:Y:S01]  /*5170*/  ISETP.GT.U32.AND P4, PT, R0, R2, PT ;  /* 0x000000020000720c */ /* 0x000fe20003f84070 */
[----:B------:R-:W-:-:S04]  /*5180*/  IMAD.HI.U32 R5, R8, R4, RZ ;  /* 0x0000000408057227 */ /* 0x000fc800078e00ff */
[----:B------:R-:W-:Y:S02]  /*5190*/  IMAD.MOV R5, RZ, RZ, -R5 ;  /* 0x000000ffff057224 */ /* 0x000fe400078e0a05 */
[----:B------:R-:W-:Y:S01]  /*51a0*/  @!P3 IMAD.MOV R26, RZ, RZ, -R26 ;  /* 0x000000ffff1ab224 */ /* 0x000fe200078e0a1a */
[C---:B------:R-:W-:Y:S01]  /*51b0*/  ISETP.GT.U32.AND P3, PT, R0.reuse, R29, PT ;  /* 0x0000001d0000720c */ /* 0x040fe20003f64070 */
[C---:B------:R-:W-:Y:S01]  /*51c0*/  IMAD R4, R0.reuse, R5, R4 ;  /* 0x0000000500047224 */ /* 0x040fe200078e0204 */
[----:B------:R-:W-:Y:S01]  /*51d0*/  IABS R5, R46 ;  /* 0x0000002e00057213 */ /* 0x000fe20000000000 */
[----:B------:R-:W-:Y:S01]  /*51e0*/  @!P1 IMAD.MOV R24, RZ, RZ, -R24 ;  /* 0x000000ffff189224 */ /* 0x000fe200078e0a18 */
[----:B------:R-:W-:Y:S01]  /*51f0*/  ISETP.GT.U32.AND P1, PT, R0, R28, PT ;  /* 0x0000001c0000720c */ /* 0x000fe20003f24070 */
[--C-:B------:R-:W-:Y:S02]  /*5200*/  @!P5 IMAD.IADD R36, R36, 0x1, -R0.reuse ;  /* 0x000000012424d824 */ /* 0x100fe400078e0a00 */
[----:B------:R-:W-:-:S02]  /*5210*/  @!P4 IMAD.IADD R2, R2, 0x1, -R0 ;  /* 0x000000010202c824 */ /* 0x000fc400078e0a00 */
[----:B------:R-:W-:Y:S01]  /*5220*/  IMAD.MOV.U32 R38, RZ, RZ, R5 ;  /* 0x000000ffff267224 */ /* 0x000fe200078e0005 */
[----:B------:R-:W-:Y:S01]  /*5230*/  ISETP.GT.U32.AND P5, PT, R0, R36, PT ;  /* 0x000000240000720c */ /* 0x000fe20003fa4070 */
[----:B------:R-:W-:Y:S02]  /*5240*/  IMAD.MOV.U32 R34, RZ, RZ, R2 ;  /* 0x000000ffff227224 */ /* 0x000fe400078e0002 */
[----:B------:R-:W-:-:S04]  /*5250*/  IMAD.HI.U32 R6, R8, R35, RZ ;  /* 0x0000002308067227 */ /* 0x000fc800078e00ff */
[----:B------:R-:W-:Y:S01]  /*5260*/  IMAD.HI.U32 R2, R8, R38, RZ ;  /* 0x0000002608027227 */ /* 0x000fe200078e00ff */
[----:B------:R-:W-:-:S03]  /*5270*/  ISETP.GT.U32.AND P4, PT, R0, R4, PT ;  /* 0x000000040000720c */ /* 0x000fc60003f84070 */
[----:B------:R-:W-:Y:S01]  /*5280*/  @!P3 IMAD.IADD R29, R29, 0x1, -R0 ;  /* 0x000000011d1db824 */ /* 0x000fe200078e0a00 */
[----:B------:R-:W-:Y:S01]  /*5290*/  ISETP.GT.U32.AND P3, PT, R0, R33, PT ;  /* 0x000000210000720c */ /* 0x000fe20003f64070 */
[----:B------:R-:W-:Y:S02]  /*52a0*/  IMAD.MOV R6, RZ, RZ, -R6 ;  /* 0x000000ffff067224 */ /* 0x000fe400078e0a06 */
[----:B------:R-:W-:Y:S02]  /*52b0*/  IMAD.MOV R2, RZ, RZ, -R2 ;  /* 0x000000ffff027224 */ /* 0x000fe400078e0a02 */
[----:B------:R-:W-:Y:S01]  /*52c0*/  @!P1 IMAD.IADD R28, R28, 0x1, -R0 ;  /* 0x000000011c1c9824 */ /* 0x000fe200078e0a00 */
[----:B------:R-:W-:Y:S01]  /*52d0*/  ISETP.GE.AND P1, PT, R37, RZ, PT ;  /* 0x000000ff2500720c */ /* 0x000fe20003f26270 */
[C---:B------:R-:W-:Y:S01]  /*52e0*/  IMAD R35, R0.reuse, R6, R35 ;  /* 0x0000000600237224 */ /* 0x040fe200078e0223 */
[----:B------:R-:W-:Y:S01]  /*52f0*/  IABS R6, R56 ;  /* 0x0000003800067213 */ /* 0x000fe20000000000 */
[----:B------:R-:W-:-:S02]  /*5300*/  IMAD R38, R0, R2, R38 ;  /* 0x0000000200267224 */ /* 0x000fc400078e0226 */
[----:B------:R-:W-:Y:S02]  /*5310*/  @!P5 IMAD.IADD R36, R36, 0x1, -R0 ;  /* 0x000000012424d824 */ /* 0x000fe400078e0a00 */
[----:B------:R-:W-:Y:S01]  /*5320*/  IMAD.HI.U32 R9, R8, R6, RZ ;  /* 0x0000000608097227 */ /* 0x000fe200078e00ff */
[----:B------:R-:W-:-:S03]  /*5330*/  ISETP.GT.U32.AND P5, PT, R0, R38, PT ;  /* 0x000000260000720c */ /* 0x000fc60003fa4070 */
[--C-:B------:R-:W-:Y:S02]  /*5340*/  @!P3 IMAD.IADD R33, R33, 0x1, -R0.reuse ;  /* 0x000000012121b824 */ /* 0x100fe400078e0a00 */
[----:B------:R-:W-:Y:S02]  /*5350*/  @!P4 IMAD.IADD R4, R4, 0x1, -R0 ;  /* 0x000000010404c824 */ /* 0x000fe400078e0a00 */
[----:B------:R-:W-:Y:S01]  /*5360*/  IMAD.MOV R9, RZ, RZ, -R9 ;  /* 0x000000ffff097224 */ /* 0x000fe200078e0a09 */
[C---:B------:R-:W-:Y:S01]  /*5370*/  ISETP.GT.U32.AND P6, PT, R0.reuse, R35, PT ;  /* 0x000000230000720c */ /* 0x040fe20003fc4070 */
[----:B------:R-:W-:Y:S01]  /*5380*/  @!P1 IMAD.MOV R29, RZ, RZ, -R29 ;  /* 0x000000ffff1d9224 */ /* 0x000fe200078e0a1d */
[C---:B------:R-:W-:Y:S01]  /*5390*/  ISETP.GT.U32.AND P1, PT, R0.reuse, R33, PT ;  /* 0x000000210000720c */ /* 0x040fe20003f24070 */
[C---:B------:R-:W-:Y:S01]  /*53a0*/  IMAD R6, R0.reuse, R9, R6 ;  /* 0x0000000900067224 */ /* 0x040fe200078e0206 */
[----:B------:R-:W-:Y:S01]  /*53b0*/  ISETP.GT.U32.AND P4, PT, R0, R4, PT ;  /* 0x000000040000720c */ /* 0x000fe20003f84070 */
[----:B------:R-:W-:Y:S01]  /*53c0*/  @!P5 IMAD.IADD R38, R38, 0x1, -R0 ;  /* 0x000000012626d824 */ /* 0x000fe200078e0a00 */
[----:B------:R-:W-:-:S02]  /*53d0*/  ISETP.GE.AND P0, PT, R41, RZ, PT ;  /* 0x000000ff2900720c */ /* 0x000fc40003f06270 */
[----:B------:R-:W-:-:S05]  /*53e0*/  ISETP.GT.U32.AND P5, PT, R0, R6, PT ;  /* 0x000000060000720c */ /* 0x000fca0003fa4070 */
[--C-:B------:R-:W-:Y:S02]  /*53f0*/  @!P6 IMAD.IADD R35, R35, 0x1, -R0.reuse ;  /* 0x000000012323e824 */ /* 0x100fe400078e0a00 */
[--C-:B------:R-:W-:Y:S02]  /*5400*/  @!P1 IMAD.IADD R33, R33, 0x1, -R0.reuse ;  /* 0x0000000121219824 */ /* 0x100fe400078e0a00 */
[----:B------:R-:W-:Y:S02]  /*5410*/  @!P4 IMAD.IADD R4, R4, 0x1, -R0 ;  /* 0x000000010404c824 */ /* 0x000fe400078e0a00 */
[----:B------:R-:W-:Y:S01]  /*5420*/  @!P0 IMAD.MOV R33, RZ, RZ, -R33 ;  /* 0x000000ffff218224 */ /* 0x000fe200078e0a21 */
[----:B------:R-:W-:Y:S01]  /*5430*/  ISETP.GT.U32.AND P0, PT, R0, R35, PT ;  /* 0x000000230000720c */ /* 0x000fe20003f04070 */
[----:B------:R-:W-:Y:S01]  /*5440*/  IMAD.MOV.U32 R37, RZ, RZ, R4 ;  /* 0x000000ffff257224 */ /* 0x000fe200078e0004 */
[----:B----4-:R-:W-:Y:S01]  /*5450*/  IABS R4, R60 ;  /* 0x0000003c00047213 */ /* 0x010fe20000000000 */
[----:B------:R-:W-:-:S04]  /*5460*/  @!P5 IMAD.IADD R6, R6, 0x1, -R0 ;  /* 0x000000010606d824 */ /* 0x000fc800078e0a00 */
[----:B------:R-:W-:Y:S01]  /*5470*/  IMAD.HI.U32 R11, R8, R4, RZ ;  /* 0x00000004080b7227 */ /* 0x000fe200078e00ff */
[----:B------:R-:W-:Y:S02]  /*5480*/  ISETP.GT.U32.AND P5, PT, R0, R6, PT ;  /* 0x000000060000720c */ /* 0x000fe40003fa4070 */
[----:B------:R-:W-:Y:S01]  /*5490*/  IABS R5, R57 ;  /* 0x0000003900057213 */ /* 0x000fe20000000000 */
[----:B------:R-:W-:Y:S02]  /*54a0*/  IMAD.MOV R40, RZ, RZ, -R11 ;  /* 0x000000ffff287224 */ /* 0x000fe400078e0a0b */
[----:B------:R-:W-:Y:S01]  /*54b0*/  @!P0 IMAD.IADD R35, R35, 0x1, -R0 ;  /* 0x0000000123238824 */ /* 0x000fe200078e0a00 */
[----:B------:R-:W-:Y:S01]  /*54c0*/  ISETP.GE.AND P0, PT, R56, RZ, PT ;  /* 0x000000ff3800720c */ /* 0x000fe20003f06270 */
[----:B------:R-:W-:Y:S02]  /*54d0*/  IMAD R4, R0, R40, R4 ;  /* 0x0000002800047224 */ /* 0x000fe400078e0204 */
[----:B------:R-:W-:Y:S01]  /*54e0*/  IMAD.HI.U32 R2, R8, R5, RZ ;  /* 0x0000000508027227 */ /* 0x000fe200078e00ff */
[----:B------:R-:W-:Y:S03]  /*54f0*/  STL [R1+0x3854], R61 ;  /* 0x0038543d01007387 */ /* 0x000fe60000100800 */
[----:B------:R-:W-:Y:S01]  /*5500*/  @!P2 IMAD.MOV R28, RZ, RZ, -R28 ;  /* 0x000000ffff1ca224 */ /* 0x000fe200078e0a1c */
[----:B------:R-:W-:Y:S01]  /*5510*/  ISETP.GE.AND P2, PT, R39, RZ, PT ;  /* 0x000000ff2700720c */ /* 0x000fe20003f46270 */
[----:B------:R-:W-:Y:S01]  /*5520*/  STL [R1+0x3858], R13 ;  /* 0x0038580d01007387 */ /* 0x000fe20000100800 */
[----:B------:R-:W-:Y:S01]  /*5530*/  @!P5 IMAD.IADD R6, R6, 0x1, -R0 ;  /* 0x000000010606d824 */ /* 0x000fe200078e0a00 */
[----:B------:R-:W-:Y:S01]  /*5540*/  IABS R10, R58 ;  /* 0x0000003a000a7213 */ /* 0x000fe20000000000 */
[----:B------:R-:W-:Y:S01]  /*5550*/  IMAD.MOV R2, RZ, RZ, -R2 ;  /* 0x000000ffff027224 */ /* 0x000fe200078e0a02 */
[----:B------:R-:W-:Y:S01]  /*5560*/  STL [R1+0x385c], R14 ;  /* 0x00385c0e01007387 */ /* 0x000fe20000100800 */
[----:B------:R-:W-:-:S03]  /*5570*/  ISETP.GT.U32.AND P5, PT, R0, R4, PT ;  /* 0x000000040000720c */ /* 0x000fc60003fa4070 */
[----:B------:R-:W-:Y:S01]  /*5580*/  STL [R1+0x3860], R15 ;  /* 0x0038600f01007387 */ /* 0x000fe20000100800 */
[----:B------:R-:W-:-:S03]  /*5590*/  IMAD R5, R0, R2, R5 ;  /* 0x0000000200057224 */ /* 0x000fc600078e0205 */
[----:B------:R-:W-:Y:S01]  /*55a0*/  STL [R1+0x3864], R16 ;  /* 0x0038641001007387 */ /* 0x000fe20000100800 */
[----:B------:R-:W-:-:S03]  /*55b0*/  IMAD.MOV.U32 R12, RZ, RZ, R6 ;  /* 0x000000ffff0c7224 */ /* 0x000fc600078e0006 */
[----:B------:R-:W-:Y:S01]  /*55c0*/  STL [R1+0x3868], R17 ;  /* 0x0038681101007387 */ /* 0x000fe20000100800 */
[----:B------:R-:W-:-:S03]  /*55d0*/  IMAD.HI.U32 R2, R8, R10, RZ ;  /* 0x0000000a08027227 */ /* 0x000fc600078e00ff */
[----:B------:R-:W-:Y:S01]  /*55e0*/  STL [R1+0x386c], R18 ;  /* 0x00386c1201007387 */ /* 0x000fe20000100800 */
[----:B------:R-:W-:-:S03]  /*55f0*/  @!P0 IMAD.MOV R12, RZ, RZ, -R12 ;  /* 0x000000ffff0c8224 */ /* 0x000fc600078e0a0c */
[----:B------:R-:W-:Y:S01]  /*5600*/  STL [R1+0x3870], R19 ;  /* 0x0038701301007387 */ /* 0x000fe20000100800 */
[----:B------:R-:W-:-:S03]  /*5610*/  IMAD.MOV R2, RZ, RZ, -R2 ;  /* 0x000000ffff027224 */ /* 0x000fc600078e0a02 */
[----:B------:R-:W-:Y:S04]  /*5620*/  STL [R1+0x3878], R20 ;  /* 0x0038781401007387 */ /* 0x000fe80000100800 */
[----:B------:R-:W-:Y:S01]  /*5630*/  STL [R1+0x3880], R21 ;  /* 0x0038801501007387 */ /* 0x000fe20000100800 */
[----:B------:R-:W-:-:S03]  /*5640*/  @!P2 IMAD.MOV R31, RZ, RZ, -R31 ;  /* 0x000000ffff1fa224 */ /* 0x000fc600078e0a1f */
[----:B------:R-:W-:Y:S01]  /*5650*/  STL [R1+0x3884], R22 ;  /* 0x0038841601007387 */ /* 0x000fe20000100800 */
[----:B------:R-:W-:-:S03]  /*5660*/  ISETP.GE.AND P2, PT, R43, RZ, PT ;  /* 0x000000ff2b00720c */ /* 0x000fc60003f46270 */
[----:B------:R-:W-:Y:S01]  /*5670*/  STL [R1+0x3888], R23 ;  /* 0x0038881701007387 */ /* 0x000fe20000100800 */
[----:B------:R-:W-:-:S03]  /*5680*/  IMAD R10, R0, R2, R10 ;  /* 0x00000002000a7224 */ /* 0x000fc600078e020a */
[----:B------:R-:W-:Y:S01]  /*5690*/  STL [R1+0x388c], R24 ;  /* 0x00388c1801007387 */ /* 0x000fe20000100800 */
[----:B------:R-:W-:-:S03]  /*56a0*/  @!P5 IMAD.IADD R4, R4, 0x1, -R0 ;  /* 0x000000010404d824 */ /* 0x000fc600078e0a00 */
[----:B------:R-:W-:Y:S01]  /*56b0*/  STL [R1+0x3890], R25 ;  /* 0x0038901901007387 */ /* 0x000fe20000100800 */
[----:B--2---:R-:W-:-:S03]  /*56c0*/  IABS R2, R54 ;  /* 0x0000003600027213 */ /* 0x004fc60000000000 */
[----:B------:R-:W-:Y:S01]  /*56d0*/  STL [R1+0x3894], R26 ;  /* 0x0038941a01007387 */ /* 0x000fe20000100800 */
[----:B------:R-:W-:-:S03]  /*56e0*/  ISETP.GE.AND P5, PT, R54, RZ, PT ;  /* 0x000000ff3600720c */ /* 0x000fc60003fa6270 */
[----:B------:R0:W-:Y:S01]  /*56f0*/  STL [R1+0x54], R12 ;  /* 0x0000540c01007387 */ /* 0x0001e20000100800 */
[----:B------:R-:W-:-:S03]  /*5700*/  ISETP.GE.AND P3, PT, R42, RZ, PT ;  /* 0x000000ff2a00720c */ /* 0x000fc60003f66270 */
[----:B------:R-:W2:Y:S04]  /*5710*/  LDL.LU R55, [R1+0x38] ;  /* 0x0000380001377983 */ /* 0x000ea80000300800 */
[----:B------:R-:W4:Y:S01]  /*5720*/  LDL.LU R54, [R1+0x3c] ;  /* 0x00003c0001367983 */ /* 0x000f220000300800 */
[----:B------:R-:W-:Y:S01]  /*5730*/  ISETP.GE.AND P6, PT, R45, RZ, PT ;  /* 0x000000ff2d00720c */ /* 0x000fe20003fc6270 */
[----:B------:R-:W-:Y:S01]  /*5740*/  @!P2 IMAD.MOV R35, RZ, RZ, -R35 ;  /* 0x000000ffff23a224 */ /* 0x000fe200078e0a23 */
[----:B---3--:R-:W-:Y:S02]  /*5750*/  IABS R7, R59 ;  /* 0x0000003b00077213 */ /* 0x008fe40000000000 */
[----:B------:R-:W-:Y:S01]  /*5760*/  ISETP.GT.U32.AND P2, PT, R0, R38, PT ;  /* 0x000000260000720c */ /* 0x000fe20003f44070 */
[----:B------:R-:W-:Y:S01]  /*5770*/  @!P3 IMAD.MOV R34, RZ, RZ, -R34 ;  /* 0x000000ffff22b224 */ /* 0x000fe200078e0a22 */
[----:B------:R-:W-:Y:S01]  /*5780*/  ISETP.GE.AND P3, PT, R46, RZ, PT ;  /* 0x000000ff2e00720c */ /* 0x000fe20003f66270 */
[----:B------:R-:W-:-:S04]  /*5790*/  IMAD.HI.U32 R9, R8, R7, RZ ;  /* 0x0000000708097227 */ /* 0x000fc800078e00ff */
[----:B------:R-:W-:Y:S02]  /*57a0*/  IMAD.MOV R9, RZ, RZ, -R9 ;  /* 0x000000ffff097224 */ /* 0x000fe400078e0a09 */
[----:B------:R-:W-:Y:S01]  /*57b0*/  @!P6 IMAD.MOV R37, RZ, RZ, -R37 ;  /* 0x000000ffff25e224 */ /* 0x000fe200078e0a25 */
[C---:B------:R-:W-:Y:S01]  /*57c0*/  ISETP.GT.U32.AND P6, PT, R0.reuse, R5, PT ;  /* 0x000000050000720c */ /* 0x040fe20003fc4070 */
[----:B------:R-:W-:Y:S02]  /*57d0*/  IMAD R7, R0, R9, R7 ;  /* 0x0000000900077224 */ /* 0x000fe400078e0207 */
[----:B------:R-:W-:Y:S01]  /*57e0*/  @!P2 IMAD.IADD R38, R38, 0x1, -R0 ;  /* 0x000000012626a824 */ /* 0x000fe200078e0a00 */
[----:B------:R-:W-:-:S03]  /*57f0*/  ISETP.GT.U32.AND P2, PT, R0, R10, PT ;  /* 0x0000000a0000720c */ /* 0x000fc60003f44070 */
[----:B------:R-:W-:Y:S01]  /*5800*/  @!P3 IMAD.MOV R38, RZ, RZ, -R38 ;  /* 0x000000ffff26b224 */ /* 0x000fe200078e0a26 */
[----:B------:R-:W-:-:S05]  /*5810*/  ISETP.GT.U32.AND P3, PT, R0, R7, PT ;  /* 0x000000070000720c */ /* 0x000fca0003f64070 */
[----:B------:R-:W-:Y:S01]  /*5820*/  @!P6 IMAD.IADD R5, R5, 0x1, -R0 ;  /* 0x000000010505e824 */ /* 0x000fe200078e0a00 */
[----:B------:R-:W-:-:S03]  /*5830*/  ISETP.GE.AND P1, PT, R44, RZ, PT ;  /* 0x000000ff2c00720c */ /* 0x000fc60003f26270 */
[----:B------:R-:W-:Y:S01]  /*5840*/  @!P2 IMAD.IADD R10, R10, 0x1, -R0 ;  /* 0x000000010a0aa824 */ /* 0x000fe200078e0a00 */
[----:B------:R-:W-:-:S03]  /*5850*/  ISETP.GT.U32.AND P6, PT, R0, R5, PT ;  /* 0x000000050000720c */ /* 0x000fc60003fc4070 */
[----:B------:R-:W-:Y:S01]  /*5860*/  @!P3 IMAD.IADD R7, R7, 0x1, -R0 ;  /* 0x000000010707b824 */ /* 0x000fe200078e0a00 */
[C---:B------:R-:W-:Y:S02]  /*5870*/  ISETP.GT.U32.AND P2, PT, R0.reuse, R10, PT ;  /* 0x0000000a0000720c */ /* 0x040fe40003f44070 */
[----:B------:R-:W-:Y:S02]  /*5880*/  ISETP.GE.AND P4, PT, R57, RZ, PT ;  /* 0x000000ff3900720c */ /* 0x000fe40003f86270 */
[----:B------:R-:W-:Y:S01]  /*5890*/  ISETP.GT.U32.AND P3, PT, R0, R7, PT ;  /* 0x000000070000720c */ /* 0x000fe20003f64070 */
[----:B------:R-:W-:Y:S01]  /*58a0*/  @!P1 IMAD.MOV R36, RZ, RZ, -R36 ;  /* 0x000000ffff249224 */ /* 0x000fe200078e0a24 */
[----:B------:R-:W-:-:S03]  /*58b0*/  ISETP.GE.AND P1, PT, R58, RZ, PT ;  /* 0x000000ff3a00720c */ /* 0x000fc60003f26270 */
[----:B------:R-:W-:Y:S01]  /*58c0*/  @!P6 IMAD.IADD R5, R5, 0x1, -R0 ;  /* 0x000000010505e824 */ /* 0x000fe200078e0a00 */
[----:B------:R-:W-:-:S03]  /*58d0*/  ISETP.GE.AND P0, PT, R59, RZ, PT ;  /* 0x000000ff3b00720c */ /* 0x000fc60003f06270 */
[----:B0-----:R-:W-:Y:S02]  /*58e0*/  IMAD.MOV.U32 R12, RZ, RZ, R5 ;  /* 0x000000ffff0c7224 */ /* 0x001fe400078e0005 */
[----:B------:R-:W-:Y:S02]  /*58f0*/  @!P2 IMAD.IADD R10, R10, 0x1, -R0 ;  /* 0x000000010a0aa824 */ /* 0x000fe400078e0a00 */
[----:B------:R-:W-:Y:S02]  /*5900*/  @!P4 IMAD.MOV R12, RZ, RZ, -R12 ;  /* 0x000000ffff0cc224 */ /* 0x000fe400078e0a0c */
[----:B------:R-:W-:Y:S02]  /*5910*/  @!P3 IMAD.IADD R7, R7, 0x1, -R0 ;  /* 0x000000010707b824 */ /* 0x000fe400078e0a00 */
[----:B------:R-:W-:Y:S01]  /*5920*/  IMAD.MOV.U32 R13, RZ, RZ, R10 ;  /* 0x000000ffff0d7224 */ /* 0x000fe200078e000a */
[----:B------:R0:W-:Y:S03]  /*5930*/  STL [R1+0x78], R12 ;  /* 0x0000780c01007387 */ /* 0x0001e60000100800 */
[----:B------:R-:W-:Y:S01]  /*5940*/  @!P1 IMAD.MOV R13, RZ, RZ, -R13 ;  /* 0x000000ffff0d9224 */ /* 0x000fe200078e0a0d */
[----:B-----5:R-:W-:-:S02]  /*5950*/  IABS R9, R53 ;  /* 0x0000003500097213 */ /* 0x020fc40000000000 */
[----:B------:R-:W-:Y:S02]  /*5960*/  ISETP.GE.AND P1, PT, R53, RZ, PT ;  /* 0x000000ff3500720c */ /* 0x000fe40003f26270 */
[----:B------:R-:W3:Y:S01]  /*5970*/  LDL.LU R53, [R1+0x40] ;  /* 0x0000400001357983 */ /* 0x000ee20000300800 */
[----:B0-----:R-:W-:Y:S01]  /*5980*/  IMAD.MOV.U32 R12, RZ, RZ, R7 ;  /* 0x000000ffff0c7224 */ /* 0x001fe200078e0007 */
[----:B------:R-:W-:Y:S02]  /*5990*/  IABS R6, R3 ;  /* 0x0000000300067213 */ /* 0x000fe40000000000 */
[----:B------:R0:W-:Y:S01]  /*59a0*/  STL [R1+0x7c], R13 ;  /* 0x00007c0d01007387 */ /* 0x0001e20000100800 */
[----:B------:R-:W-:Y:S01]  /*59b0*/  @!P0 IMAD.MOV R12, RZ, RZ, -R12 ;  /* 0x000000ffff0c8224 */ /* 0x000fe200078e0a0c */
[----:B------:R-:W-:Y:S02]  /*59c0*/  ISETP.GE.AND P0, PT, R3, RZ, PT ;  /* 0x000000ff0300720c */ /* 0x000fe40003f06270 */
[----:B------:R-:W5:Y:S01]  /*59d0*/  LDL.LU R3, [R1+0x44] ;  /* 0x0000440001037983 */ /* 0x000f620000300800 */
[----:B------:R-:W-:-:S03]  /*59e0*/  IMAD.HI.U32 R39, R8, R2, RZ ;  /* 0x0000000208277227 */ /* 0x000fc600078e00ff */
[----:B------:R-:W3:Y:S01]  /*59f0*/  LDL.LU R47, [R1+0x48] ;  /* 0x00004800012f7983 */ /* 0x000ee20000300800 */
[----:B------:R-:W-:-:S04]  /*5a00*/  IMAD.MOV R11, RZ, RZ, -R39 ;  /* 0x000000ffff0b7224 */ /* 0x000fc800078e0a27 */
[----:B------:R-:W-:-:S05]  /*5a10*/  IMAD R2, R0, R11, R2 ;  /* 0x0000000b00027224 */ /* 0x000fca00078e0202 */
[----:B------:R-:W-:Y:S01]  /*5a20*/  ISETP.GT.U32.AND P6, PT, R0, R2, PT ;  /* 0x000000020000720c */ /* 0x000fe20003fc4070 */
[----:B------:R1:W-:Y:S04]  /*5a30*/  STL [R1+0x80], R12 ;  /* 0x0000800c01007387 */ /* 0x0003e80000100800 */
[----:B------:R-:W3:Y:S08]  /*5a40*/  LDL.LU R51, [R1+0x4c] ;  /* 0x00004c0001337983 */ /* 0x000ef00000300800 */
[----:B------:R-:W-:Y:S01]  /*5a50*/  @!P6 IMAD.IADD R2, R2, 0x1, -R0 ;  /* 0x000000010202e824 */ /* 0x000fe200078e0a00 */
[----:B------:R-:W-:Y:S01]  /*5a60*/  ISETP.GT.U32.AND P4, PT, R0, R4, PT ;  /* 0x000000040000720c */ /* 0x000fe20003f84070 */
[----:B------:R-:W-:-:S03]  /*5a70*/  IMAD.HI.U32 R11, R8, R9, RZ ;  /* 0x00000009080b7227 */ /* 0x000fc600078e00ff */
[----:B------:R-:W-:Y:S01]  /*5a80*/  ISETP.GT.U32.AND P6, PT, R0, R2, PT ;  /* 0x000000020000720c */ /* 0x000fe20003fc4070 */
[----:B------:R-:W-:Y:S01]  /*5a90*/  IMAD.MOV R11, RZ, RZ, -R11 ;  /* 0x000000ffff0b7224 */ /* 0x000fe200078e0a0b */
[----:B------:R-:W-:-:S03]  /*5aa0*/  ISETP.GE.AND P2, PT, R60, RZ, PT ;  /* 0x000000ff3c00720c */ /* 0x000fc60003f46270 */
[----:B------:R-:W-:Y:S02]  /*5ab0*/  IMAD R9, R0, R11, R9 ;  /* 0x0000000b00097224 */ /* 0x000fe400078e0209 */
[----:B------:R-:W-:-:S06]  /*5ac0*/  IMAD.HI.U32 R11, R8, R6, RZ ;  /* 0x00000006080b7227 */ /* 0x000fcc00078e00ff */
[--C-:B------:R-:W-:Y:S02]  /*5ad0*/  @!P6 IMAD.IADD R2, R2, 0x1, -R0.reuse ;  /* 0x000000010202e824 */ /* 0x100fe400078e0a00 */
[----:B------:R-:W-:Y:S02]  /*5ae0*/  IMAD.MOV R10, RZ, RZ, -R11 ;  /* 0x000000ffff0a7224 */ /* 0x000fe400078e0a0b */
[----:B------:R-:W-:Y:S01]  /*5af0*/  @!P4 IMAD.IADD R4, R4, 0x1, -R0 ;  /* 0x000000010404c824 */ /* 0x000fe200078e0a00 */
[----:B------:R-:W-:Y:S01]  /*5b00*/  ISETP.GT.U32.AND P3, PT, R0, R9, PT ;  /* 0x000000090000720c */ /* 0x000fe20003f64070 */
[----:B------:R-:W-:Y:S02]  /*5b10*/  IMAD.MOV.U32 R11, RZ, RZ, R2 ;  /* 0x000000ffff0b7224 */ /* 0x000fe400078e0002 */
[----:B------:R-:W-:Y:S02]  /*5b20*/  @!P2 IMAD.MOV R4, RZ, RZ, -R4 ;  /* 0x000000ffff04a224 */ /* 0x000fe400078e0a04 */
[----:B------:R-:W-:-:S03]  /*5b30*/  @!P5 IMAD.MOV R11, RZ, RZ, -R11 ;  /* 0x000000ffff0bd224 */ /* 0x000fc600078e0a0b */
[----:B------:R3:W-:Y:S04]  /*5b40*/  STL [R1+0x84], R4 ;  /* 0x0000840401007387 */ /* 0x0007e80000100800 */
[----:B------:R3:W-:Y:S01]  /*5b50*/  STL [R1+0x8c], R11 ;  /* 0x00008c0b01007387 */ /* 0x0007e20000100800 */
[----:B------:R-:W-:Y:S01]  /*5b60*/  @!P3 IMAD.IADD R9, R9, 0x1, -R0 ;  /* 0x000000010909b824 */ /* 0x000fe200078e0a00 */
[----:B------:R-:W-:Y:S01]  /*5b70*/  IABS R5, R50 ;  /* 0x0000003200057213 */ /* 0x000fe20000000000 */
[----:B------:R-:W-:-:S03]  /*5b80*/  IMAD R6, R0, R10, R6 ;  /* 0x0000000a00067224 */ /* 0x000fc600078e0206 */
[----:B------:R-:W-:Y:S01]  /*5b90*/  ISETP.GT.U32.AND P3, PT, R0, R9, PT ;  /* 0x000000090000720c */ /* 0x000fe20003f64070 */
[----:B------:R-:W-:-:S04]  /*5ba0*/  IMAD.HI.U32 R10, R8, R5, RZ ;  /* 0x00000005080a7227 */ /* 0x000fc800078e00ff */
[----:B------:R-:W-:-:S04]  /*5bb0*/  IMAD.MOV R10, RZ, RZ, -R10 ;  /* 0x000000ffff0a7224 */ /* 0x000fc800078e0a0a */
[C---:B------:R-:W-:Y:S01]  /*5bc0*/  IMAD R2, R0.reuse, R10, R5 ;  /* 0x0000000a00027224 */ /* 0x040fe200078e0205 */
[----:B------:R-:W-:-:S03]  /*5bd0*/  ISETP.GT.U32.AND P6, PT, R0, R6, PT ;  /* 0x000000060000720c */ /* 0x000fc60003fc4070 */
[----:B------:R-:W-:Y:S01]  /*5be0*/  @!P3 IMAD.IADD R9, R9, 0x1, -R0 ;  /* 0x000000010909b824 */ /* 0x000fe200078e0a00 */
[----:B------:R-:W-:Y:S02]  /*5bf0*/  ISETP.GT.U32.AND P3, PT, R0, R2, PT ;  /* 0x000000020000720c */ /* 0x000fe40003f64070 */
[----:B------:R-:W-:-:S07]  /*5c00*/  ISETP.GE.AND P4, PT, R50, RZ, PT ;  /* 0x000000ff3200720c */ /* 0x000fce0003f86270 */
[----:B------:R-:W-:-:S04]  /*5c10*/  @!P6 IMAD.IADD R6, R6, 0x1, -R0 ;  /* 0x000000010606e824 */ /* 0x000fc800078e0a00 */
[----:B------:R-:W-:Y:S01]  /*5c20*/  @!P3 IMAD.IADD R2, R2, 0x1, -R0 ;  /* 0x000000010202b824 */ /* 0x000fe200078e0a00 */
[----:B------:R-:W-:-:S04]  /*5c30*/  ISETP.GT.U32.AND P6, PT, R0, R6, PT ;  /* 0x000000060000720c */ /* 0x000fc80003fc4070 */
[----:B------:R-:W-:Y:S01]  /*5c40*/  ISETP.GT.U32.AND P3, PT, R0, R2, PT ;  /* 0x000000020000720c */ /* 0x000fe20003f64070 */
[----:B------:R-:W-:-:S08]  /*5c50*/  IMAD.MOV.U32 R14, RZ, RZ, R9 ;  /* 0x000000ffff0e7224 */ /* 0x000fd000078e0009 */
[----:B------:R-:W-:-:S04]  /*5c60*/  @!P6 IMAD.IADD R6, R6, 0x1, -R0 ;  /* 0x000000010606e824 */ /* 0x000fc800078e0a00 */
[----:B------:R-:W-:Y:S02]  /*5c70*/  @!P3 IMAD.IADD R2, R2, 0x1, -R0 ;  /* 0x000000010202b824 */ /* 0x000fe400078e0a00 */
[----:B0-----:R-:W-:Y:S02]  /*5c80*/  IMAD.MOV.U32 R13, RZ, RZ, R6 ;  /* 0x000000ffff0d7224 */ /* 0x001fe400078e0006 */
[----:B-1----:R-:W-:Y:S02]  /*5c90*/  IMAD.MOV.U32 R12, RZ, RZ, R2 ;  /* 0x000000ffff0c7224 */ /* 0x002fe400078e0002 */
[----:B------:R-:W-:Y:S02]  /*5ca0*/  @!P1 IMAD.MOV R14, RZ, RZ, -R14 ;  /* 0x000000ffff0e9224 */ /* 0x000fe400078e0a0e */
[----:B------:R-:W-:Y:S02]  /*5cb0*/  @!P0 IMAD.MOV R13, RZ, RZ, -R13 ;  /* 0x000000ffff0d8224 */ /* 0x000fe400078e0a0d */
[----:B------:R-:W-:Y:S01]  /*5cc0*/  @!P4 IMAD.MOV R12, RZ, RZ, -R12 ;  /* 0x000000ffff0cc224 */ /* 0x000fe200078e0a0c */
[----:B----4-:R-:W-:-:S02]  /*5cd0*/  ISETP.GE.AND P5, PT, R54, RZ, PT ;  /* 0x000000ff3600720c */ /* 0x010fc40003fa6270 */
[----:B------:R-:W-:Y:S02]  /*5ce0*/  IABS R40, R54 ;  /* 0x0000003600287213 */ /* 0x000fe40000000000 */
[----:B------:R-:W4:Y:S04]  /*5cf0*/  LDL.LU R54, [R1+0x50] ;  /* 0x0000500001367983 */ /* 0x000f280000300800 */
[----:B------:R-:W4:Y:S01]  /*5d00*/  LDL.LU R50, [R1+0x88] ;  /* 0x0000880001327983 */ /* 0x000f220000300800 */
[----:B------:R-:W-:-:S04]  /*5d10*/  IMAD.HI.U32 R43, R8, R40, RZ ;  /* 0x00000028082b7227 */ /* 0x000fc800078e00ff */
[----:B------:R-:W-:-:S04]  /*5d20*/  IMAD.MOV R43, RZ, RZ, -R43 ;  /* 0x000000ffff2b7224 */ /* 0x000fc800078e0a2b */
[----:B------:R-:W-:-:S05]  /*5d30*/  IMAD R40, R0, R43, R40 ;  /* 0x0000002b00287224 */ /* 0x000fca00078e0228 */
[----:B------:R-:W-:Y:S02]  /*5d40*/  ISETP.GT.U32.AND P3, PT, R0, R40, PT ;  /* 0x000000280000720c */ /* 0x000fe40003f64070 */
[----:B--2---:R-:W-:Y:S02]  /*5d50*/  IABS R7, R55 ;  /* 0x0000003700077213 */ /* 0x004fe40000000000 */
[----:B------:R-:W-:Y:S02]  /*5d60*/  ISETP.GE.AND P2, PT, R55, RZ, PT ;  /* 0x000000ff3700720c */ /* 0x000fe40003f46270 */
[----:B------:R-:W2:Y:S04]  /*5d70*/  LDL.LU R55, [R1+0x90] ;  /* 0x0000900001377983 */ /* 0x000ea80000300800 */
[----:B------:R-:W-:Y:S03]  /*5d80*/  STL [R1+0x58], R14 ;  /* 0x0000580e01007387 */ /* 0x000fe60000100800 */
[----:B------:R-:W-:Y:S01]  /*5d90*/  @!P3 IMAD.IADD R40, R40, 0x1, -R0 ;  /* 0x000000012828b824 */ /* 0x000fe200078e0a00 */
[----:B------:R0:W-:Y:S04]  /*5da0*/  STL [R1+0x5c], R13 ;  /* 0x00005c0d01007387 */ /* 0x0001e80000100800 */
[----:B------:R1:W-:Y:S01]  /*5db0*/  STL [R1+0x70], R12 ;  /* 0x0000700c01007387 */ /* 0x0003e20000100800 */
[----:B-----5:R-:W-:-:S02]  /*5dc0*/  IABS R39, R3 ;  /* 0x0000000300277213 */ /* 0x020fc40000000000 */
[----:B------:R-:W-:Y:S02]  /*5dd0*/  ISETP.GE.AND P3, PT, R3, RZ, PT ;  /* 0x000000ff0300720c */ /* 0x000fe40003f66270 */
[----:B------:R-:W5:Y:S01]  /*5de0*/  LDL.LU R3, [R1+0x94] ;  /* 0x0000940001037983 */ /* 0x000f620000300800 */
[----:B------:R-:W-:Y:S01]  /*5df0*/  IMAD.MOV.U32 R5, RZ, RZ, R7 ;  /* 0x000000ffff057224 */ /* 0x000fe200078e0007 */
[----:B---3--:R-:W-:-:S03]  /*5e00*/  IABS R4, R53 ;  /* 0x0000003500047213 */ /* 0x008fc60000000000 */
[----:B------:R-:W-:-:S04]  /*5e10*/  IMAD.HI.U32 R7, R8, R5, RZ ;  /* 0x0000000508077227 */ /* 0x000fc800078e00ff */
[----:B------:R-:W-:Y:S01]  /*5e20*/  IMAD.HI.U32 R42, R8, R4, RZ ;  /* 0x00000004082a7227 */ /* 0x000fe200078e00ff */
[----:B------:R-:W-:Y:S02]  /*5e30*/  ISETP.GE.AND P4, PT, R53, RZ, PT ;  /* 0x000000ff3500720c */ /* 0x000fe40003f86270 */
[----:B------:R-:W3:Y:S01]  /*5e40*/  LDL.LU R53, [R1+0x98] ;  /* 0x0000980001357983 */ /* 0x000ee20000300800 */
[----:B------:R-:W-:Y:S02]  /*5e50*/  IMAD.MOV R7, RZ, RZ, -R7 ;  /* 0x000000ffff077224 */ /* 0x000fe400078e0a07 */
[----:B------:R-:W-:Y:S02]  /*5e60*/  IMAD.MOV R42, RZ, RZ, -R42 ;  /* 0x000000ffff2a7224 */ /* 0x000fe400078e0a2a */
[C---:B------:R-:W-:Y:S02]  /*5e70*/  IMAD R5, R0.reuse, R7, R5 ;  /* 0x0000000700057224 */ /* 0x040fe400078e0205 */
[----:B------:R-:W-:-:S03]  /*5e80*/  IMAD R4, R0, R42, R4 ;  /* 0x0000002a00047224 */ /* 0x000fc600078e0204 */
[C---:B------:R-:W-:Y:S02]  /*5e90*/  ISETP.GT.U32.AND P6, PT, R0.reuse, R5, PT ;  /* 0x000000050000720c */ /* 0x040fe40003fc4070 */
[----:B------:R-:W-:Y:S02]  /*5ea0*/  ISETP.GT.U32.AND P1, PT, R0, R4, PT ;  /* 0x000000040000720c */ /* 0x000fe40003f24070 */
[----:B------:R-:W-:-:S05]  /*5eb0*/  IABS R10, R47 ;  /* 0x0000002f000a7213 */ /* 0x000fca0000000000 */
[----:B------:R-:W-:Y:S01]  /*5ec0*/  IMAD.HI.U32 R11, R8, R10, RZ ;  /* 0x0000000a080b7227 */ /* 0x000fe200078e00ff */
[----:B------:R-:W-:-:S03]  /*5ed0*/  IABS R7, R51 ;  /* 0x0000003300077213 */ /* 0x000fc60000000000 */
[----:B------:R-:W-:Y:S02]  /*5ee0*/  IMAD.MOV R11, RZ, RZ, -R11 ;  /* 0x000000ffff0b7224 */ /* 0x000fe400078e0a0b */
[--C-:B------:R-:W-:Y:S02]  /*5ef0*/  @!P6 IMAD.IADD R5, R5, 0x1, -R0.reuse ;  /* 0x000000010505e824 */ /* 0x100fe400078e0a00 */
[----:B------:R-:W-:Y:S01]  /*5f00*/  @!P1 IMAD.IADD R4, R4, 0x1, -R0 ;  /* 0x0000000104049824 */ /* 0x000fe200078e0a00 */
[C---:B------:R-:W-:Y:S01]  /*5f10*/  ISETP.GT.U32.AND P1, PT, R0.reuse, R40, PT ;  /* 0x000000280000720c */ /* 0x040fe20003f24070 */
[C---:B------:R-:W-:Y:S01]  /*5f20*/  IMAD R10, R0.reuse, R11, R10 ;  /* 0x0000000b000a7224 */ /* 0x040fe200078e020a */
[----:B------:R-:W-:Y:S01]  /*5f30*/  ISETP.GT.U32.AND P6, PT, R0, R5, PT ;  /* 0x000000050000720c */ /* 0x000fe20003fc4070 */
[----:B------:R-:W-:-:S04]  /*5f40*/  IMAD.HI.U32 R11, R8, R7, RZ ;  /* 0x00000007080b7227 */ /* 0x000fc800078e00ff */
[----:B------:R-:W-:Y:S02]  /*5f50*/  IMAD.MOV R11, RZ, RZ, -R11 ;  /* 0x000000ffff0b7224 */ /* 0x000fe400078e0a0b */
[----:B------:R-:W-:-:S04]  /*5f60*/  IMAD.HI.U32 R41, R8, R39, RZ ;  /* 0x0000002708297227 */ /* 0x000fc800078e00ff */
[----:B------:R-:W-:Y:S02]  /*5f70*/  IMAD R7, R0, R11, R7 ;  /* 0x0000000b00077224 */ /* 0x000fe400078e0207 */
[----:B------:R-:W-:Y:S02]  /*5f80*/  IMAD.MOV R41, RZ, RZ, -R41 ;  /* 0x000000ffff297224 */ /* 0x000fe400078e0a29 */
[--C-:B------:R-:W-:Y:S01]  /*5f90*/  @!P1 IMAD.IADD R40, R40, 0x1, -R0.reuse ;  /* 0x0000000128289824 */ /* 0x100fe200078e0a00 */
[C---:B------:R-:W-:Y:S01]  /*5fa0*/  ISETP.GT.U32.AND P1, PT, R0.reuse, R7, PT ;  /* 0x000000070000720c */ /* 0x040fe20003f24070 */
[----:B------:R-:W-:Y:S02]  /*5fb0*/  @!P6 IMAD.IADD R5, R5, 0x1, -R0 ;  /* 0x000000010505e824 */ /* 0x000fe400078e0a00 */
[----:B------:R-:W-:Y:S02]  /*5fc0*/  IMAD R39, R0, R41, R39 ;  /* 0x0000002900277224 */ /* 0x000fe400078e0227 */
[----:B------:R-:W-:-:S03]  /*5fd0*/  IMAD.MOV.U32 R6, RZ, RZ, R5 ;  /* 0x000000ffff067224 */ /* 0x000fc600078e0005 */
[C---:B------:R-:W-:Y:S01]  /*5fe0*/  ISETP.GT.U32.AND P0, PT, R0.reuse, R39, PT ;  /* 0x000000270000720c */ /* 0x040fe20003f04070 */
[----:B------:R-:W-:Y:S01]  /*5ff0*/  @!P2 IMAD.MOV R6, RZ, RZ, -R6 ;  /* 0x000000ffff06a224 */ /* 0x000fe200078e0a06 */
[----:B------:R-:W-:-:S03]  /*6000*/  ISETP.GT.U32.AND P6, PT, R0, R10, PT ;  /* 0x0000000a0000720c */ /* 0x000fc60003fc4070 */
[--C-:B------:R-:W-:Y:S01]  /*6010*/  @!P1 IMAD.IADD R7, R7, 0x1, -R0.reuse ;  /* 0x0000000107079824 */ /* 0x100fe200078e0a00 */
[----:B------:R-:W-:Y:S07]  /*6020*/  STL [R1+0x74], R6 ;  /* 0x0000740601007387 */ /* 0x000fee0000100800 */
[--C-:B------:R-:W-:Y:S01]  /*6030*/  @!P0 IMAD.IADD R39, R39, 0x1, -R0.reuse ;  /* 0x0000000127278824 */ /* 0x100fe200078e0a00 */
[----:B------:R-:W-:Y:S01]  /*6040*/  ISETP.GT.U32.AND P0, PT, R0, R4, PT ;  /* 0x000000040000720c */ /* 0x000fe20003f04070 */
[----:B------:R-:W-:-:S03]  /*6050*/  @!P6 IMAD.IADD R10, R10, 0x1, -R0 ;  /* 0x000000010a0ae824 */ /* 0x000fc600078e0a00 */
[C---:B------:R-:W-:Y:S02]  /*6060*/  ISETP.GT.U32.AND P6, PT, R0.reuse, R39, PT ;  /* 0x000000270000720c */ /* 0x040fe40003fc4070 */
[----:B------:R-:W-:Y:S01]  /*6070*/  ISETP.GT.U32.AND P2, PT, R0, R10, PT ;  /* 0x0000000a0000720c */ /* 0x000fe20003f44070 */
[----:B0-----:R-:W-:-:S06]  /*6080*/  IMAD.MOV.U32 R13, RZ, RZ, R40 ;  /* 0x000000ffff0d7224 */ /* 0x001fcc00078e0028 */
[----:B------:R-:W-:Y:S01]  /*6090*/  @!P0 IMAD.IADD R4, R4, 0x1, -R0 ;  /* 0x0000000104048824 */ /* 0x000fe200078e0a00 */
[----:B------:R-:W-:-:S03]  /*60a0*/  ISETP.GE.AND P0, PT, R47, RZ, PT ;  /* 0x000000ff2f00720c */ /* 0x000fc60003f06270 */
[----:B-1----:R-:W-:Y:S02]  /*60b0*/  IMAD.MOV.U32 R12, RZ, RZ, R4 ;  /* 0x000000ffff0c7224 */ /* 0x002fe400078e0004 */
[----:B------:R-:W-:Y:S02]  /*60c0*/  @!P5 IMAD.MOV R13, RZ, RZ, -R13 ;  /* 0x000000ffff0dd224 */ /* 0x000fe400078e0a0d */
[----:B------:R-:W-:Y:S02]  /*60d0*/  @!P4 IMAD.MOV R12, RZ, RZ, -R12 ;  /* 0x000000ffff0cc224 */ /* 0x000fe400078e0a0c */
[--C-:B------:R-:W-:Y:S01]  /*60e0*/  @!P2 IMAD.IADD R10, R10, 0x1, -R0.reuse ;  /* 0x000000010a0aa824 */ /* 0x100fe200078e0a00 */
[----:B------:R-:W-:Y:S01]  /*60f0*/  ISETP.GE.AND P2, PT, R51, RZ, PT ;  /* 0x000000ff3300720c */ /* 0x000fe20003f46270 */
[----:B------:R-:W-:Y:S02]  /*6100*/  @!P6 IMAD.IADD R39, R39, 0x1, -R0 ;  /* 0x000000012727e824 */ /* 0x000fe400078e0a00 */
[----:B------:R-:W-:Y:S01]  /*6110*/  @!P0 IMAD.MOV R10, RZ, RZ, -R10 ;  /* 0x000000ffff0a8224 */ /* 0x000fe200078e0a0a */
[----:B----4-:R-:W-:-:S02]  /*6120*/  IABS R2, R54 ;  /* 0x0000003600027213 */ /* 0x010fc40000000000 */
[----:B------:R-:W-:Y:S02]  /*6130*/  ISETP.GE.AND P1, PT, R54, RZ, PT ;  /* 0x000000ff3600720c */ /* 0x000fe40003f26270 */
[----:B------:R-:W4:Y:S01]  /*6140*/  LDL.LU R54, [R1+0x9c] ;  /* 0x00009c0001367983 */ /* 0x000f220000300800 */
[----:B------:R-:W-:-:S03]  /*6150*/  IMAD.HI.U32 R5, R8, R2, RZ ;  /* 0x0000000208057227 */ /* 0x000fc600078e00ff */
[----:B------:R-:W4:Y:S01]  /*6160*/  LDL.LU R51, [R1+0xa0] ;  /* 0x0000a00001337983 */ /* 0x000f220000300800 */
[----:B------:R-:W-:-:S03]  /*6170*/  IMAD.MOV R5, RZ, RZ, -R5 ;  /* 0x000000ffff057224 */ /* 0x000fc600078e0a05 */
[----:B------:R-:W-:Y:S01]  /*6180*/  STL [R1+0x60], R13 ;  /* 0x0000600d01007387 */ /* 0x000fe20000100800 */
[----:B------:R-:W-:-:S03]  /*6190*/  IMAD R2, R0, R5, R2 ;  /* 0x0000000500027224 */ /* 0x000fc600078e0202 */
[----:B------:R0:W-:Y:S01]  /*61a0*/  STL [R1+0x64], R12 ;  /* 0x0000640c01007387 */ /* 0x0001e20000100800 */
[----:B------:R-:W-:Y:S02]  /*61b0*/  IABS R11, R50 ;  /* 0x00000032000b7213 */ /* 0x000fe40000000000 */
[----:B------:R-:W-:Y:S01]  /*61c0*/  ISETP.GT.U32.AND P6, PT, R0, R2, PT ;  /* 0x000000020000720c */ /* 0x000fe20003fc4070 */
[----:B0-----:R-:W-:-:S04]  /*61d0*/  IMAD.MOV.U32 R12, RZ, RZ, R39 ;  /* 0x000000ffff0c7224 */ /* 0x001fc800078e0027 */
[----:B------:R-:W-:Y:S01]  /*61e0*/  @!P3 IMAD.MOV R12, RZ, RZ, -R12 ;  /* 0x000000ffff0cb224 */ /* 0x000fe200078e0a0c */
[----:B------:R-:W-:Y:S01]  /*61f0*/  ISETP.GE.AND P0, PT, R50, RZ, PT ;  /* 0x000000ff3200720c */ /* 0x000fe20003f06270 */
[----:B------:R-:W-:-:S03]  /*6200*/  IMAD.HI.U32 R9, R8, R11, RZ ;  /* 0x0000000b08097227 */ /* 0x000fc600078e00ff */
[----:B------:R-:W-:Y:S01]  /*6210*/  STL [R1+0x68], R12 ;  /* 0x0000680c01007387 */ /* 0x000fe20000100800 */
[----:B------:R-:W-:-:S03]  /*6220*/  IMAD.MOV R9, RZ, RZ, -R9 ;  /* 0x000000ffff097224 */ /* 0x000fc600078e0a09 */
[----:B------:R-:W-:Y:S04]  /*6230*/  STL [R1+0x6c], R10 ;  /* 0x00006c0a01007387 */ /* 0x000fe80000100800 */
[----:B------:R-:W4:Y:S01]  /*6240*/  LDL.LU R50, [R1+0xa4] ;  /* 0x0000a40001327983 */ /* 0x000f220000300800 */
[----:B------:R-:W-:Y:S02]  /*6250*/  IMAD R11, R0, R9, R11 ;  /* 0x00000009000b7224 */ /* 0x000fe400078e020b */
[----:B------:R-:W-:Y:S01]  /*6260*/  @!P6 IMAD.IADD R2, R2, 0x1, -R0 ;  /* 0x000000010202e824 */ /* 0x000fe200078e0a00 */
[C---:B------:R-:W-:Y:S02]  /*6270*/  ISETP.GT.U32.AND P6, PT, R0.reuse, R7, PT ;  /* 0x000000070000720c */ /* 0x040fe40003fc4070 */
[----:B------:R-:W-:-:S11]  /*6280*/  ISETP.GT.U32.AND P4, PT, R0, R11, PT ;  /* 0x0000000b0000720c */ /* 0x000fd60003f84070 */
[--C-:B------:R-:W-:Y:S02]  /*6290*/  @!P6 IMAD.IADD R7, R7, 0x1, -R0.reuse ;  /* 0x000000010707e824 */ /* 0x100fe400078e0a00 */
[----:B------:R-:W-:Y:S01]  /*62a0*/  @!P4 IMAD.IADD R11, R11, 0x1, -R0 ;  /* 0x000000010b0bc824 */ /* 0x000fe200078e0a00 */
[----:B-----5:R-:W-:Y:S02]  /*62b0*/  IABS R5, R3 ;  /* 0x0000000300057213 */ /* 0x020fe40000000000 */
[----:B------:R-:W-:Y:S01]  /*62c0*/  ISETP.GE.AND P4, PT, R3, RZ, PT ;  /* 0x000000ff0300720c */ /* 0x000fe20003f86270 */
[----:B------:R-:W-:-:S04]  /*62d0*/  IMAD.MOV.U32 R3, RZ, RZ, R7 ;  /* 0x000000ffff037224 */ /* 0x000fc800078e0007 */
[----:B------:R-:W-:-:S05]  /*62e0*/  @!P2 IMAD.MOV R3, RZ, RZ, -R3 ;  /* 0x000000ffff03a224 */ /* 0x000fca00078e0a03 */
[----:B------:R0:W-:Y:S04]  /*62f0*/  STL [R1+0x1e4], R3 ;  /* 0x0001e40301007387 */ /* 0x0001e80000100800 */
[----:B0-----:R-:W5:Y:S01]  /*6300*/  LDL.LU R3, [R1+0xa8] ;  /* 0x0000a80001037983 */ /* 0x001f620000300800 */
[C---:B------:R-:W-:Y:S02]  /*6310*/  ISETP.GT.U32.AND P5, PT, R0.reuse, R2, PT ;  /* 0x000000020000720c */ /* 0x040fe40003fa4070 */
[----:B------:R-:W-:Y:S02]  /*6320*/  ISETP.GT.U32.AND P2, PT, R0, R11, PT ;  /* 0x0000000b0000720c */ /* 0x000fe40003f44070 */
[----:B--2---:R-:W-:Y:S02]  /*6330*/  IABS R6, R55 ;  /* 0x0000003700067213 */ /* 0x004fe40000000000 */
[----:B------:R-:W-:-:S02]  /*6340*/  ISETP.GE.AND P6, PT, R55, RZ, PT ;  /* 0x000000ff3700720c */ /* 0x000fc40003fc6270 */
[----:B------:R-:W2:Y:S05]  /*6350*/  LDL.LU R55, [R1+0xac] ;  /* 0x0000ac0001377983 */ /* 0x000eaa0000300800 */
[----:B------:R-:W-:-:S04]  /*6360*/  @!P5 IMAD.IADD R2, R2, 0x1, -R0 ;  /* 0x000000010202d824 */ /* 0x000fc800078e0a00 */
[----:B------:R-:W-:-:S04]  /*6370*/  IMAD.MOV.U32 R10, RZ, RZ, R2 ;  /* 0x000000ffff0a7224 */ /* 0x000fc800078e0002 */
[----:B------:R-:W-:Y:S01]  /*6380*/  @!P1 IMAD.MOV R10, RZ, RZ, -R10 ;  /* 0x000000ffff0a9224 */ /* 0x000fe200078e0a0a */
[----:B---3--:R-:W-:Y:S01]  /*6390*/  IABS R9, R53 ;  /* 0x0000003500097213 */ /* 0x008fe20000000000 */
[----:B------:R-:W-:Y:S01]  /*63a0*/  @!P2 IMAD.IADD R11, R11, 0x1, -R0 ;  /* 0x000000010b0ba824 */ /* 0x000fe200078e0a00 */
[----:B------:R-:W-:Y:S02]  /*63b0*/  ISETP.GE.AND P2, PT, R53, RZ, PT ;  /* 0x000000ff3500720c */ /* 0x000fe40003f46270 */
[----:B------:R-:W-:Y:S04]  /*63c0*/  STL [R1+0x1e0], R10 ;  /* 0x0001e00a01007387 */ /* 0x000fe80000100800 */
[----:B------:R-:W3:Y:S01]  /*63d0*/  LDL.LU R53, [R1+0xb0] ;  /* 0x0000b00001357983 */ /* 0x000ee20000300800 */
[----:B------:R-:W-:-:S04]  /*63e0*/  IMAD.HI.U32 R41, R8, R6, RZ ;  /* 0x0000000608297227 */ /* 0x000fc800078e00ff */
[----:B------:R-:W-:-:S04]  /*63f0*/  IMAD.MOV R41, RZ, RZ, -R41 ;  /* 0x000000ffff297224 */ /* 0x000fc800078e0a29 */
[----:B------:R-:W-:-:S05]  /*6400*/  IMAD R6, R0, R41, R6 ;  /* 0x0000002900067224 */ /* 0x000fca00078e0206 */
[----:B------:R-:W-:Y:S01]  /*6410*/  ISETP.GT.U32.AND P3, PT, R0, R6, PT ;  /* 0x000000060000720c */ /* 0x000fe20003f64070 */
[----:B------:R-:W-:-:S12]  /*6420*/  IMAD.HI.U32 R4, R8, R5, RZ ;  /* 0x0000000508047227 */ /* 0x000fd800078e00ff */
[----:B------:R-:W-:-:S05]  /*6430*/  @!P3 IMAD.IADD R6, R6, 0x1, -R0 ;  /* 0x000000010606b824 */ /* 0x000fca00078e0a00 */
[----:B------:R-:W-:Y:S01]  /*6440*/  ISETP.GT.U32.AND P3, PT, R0, R6, PT ;  /* 0x000000060000720c */ /* 0x000fe20003f64070 */
[----:B------:R-:W-:-:S04]  /*6450*/  IMAD.MOV R4, RZ, RZ, -R4 ;  /* 0x000000ffff047224 */ /* 0x000fc800078e0a04 */
[----:B------:R-:W-:-:S08]  /*6460*/  IMAD R5, R0, R4, R5 ;  /* 0x0000000400057224 */ /* 0x000fd000078e0205 */
[----:B------:R-:W-:Y:S01]  /*6470*/  @!P3 IMAD.IADD R6, R6, 0x1, -R0 ;  /* 0x000000010606b824 */ /* 0x000fe200078e0a00 */
[----:B------:R-:W-:Y:S01]  /*6480*/  ISETP.GT.U32.AND P5, PT, R0, R5, PT ;  /* 0x000000050000720c */ /* 0x000fe20003fa4070 */
[----:B------:R-:W-:-:S12]  /*6490*/  @!P0 IMAD.MOV R11, RZ, RZ, -R11 ;  /* 0x000000ffff0b8224 */ /* 0x000fd800078e0a0b */
[----:B------:R-:W-:-:S05]  /*64a0*/  @!P5 IMAD.IADD R5, R5, 0x1, -R0 ;  /* 0x000000010505d824 */ /* 0x000fca00078e0a00 */
[----:B------:R-:W-:Y:S01]  /*64b0*/  ISETP.GT.U32.AND P5, PT, R0, R5, PT ;  /* 0x000000050000720c */ /* 0x000fe20003fa4070 */
[----:B------:R-:W-:-:S04]  /*64c0*/  IMAD.HI.U32 R4, R8, R9, RZ ;  /* 0x0000000908047227 */ /* 0x000fc800078e00ff */
[----:B------:R-:W-:-:S08]  /*64d0*/  IMAD.MOV R4, RZ, RZ, -R4 ;  /* 0x000000ffff047224 */ /* 0x000fd000078e0a04 */
[----:B------:R-:W-:-:S04]  /*64e0*/  @!P5 IMAD.IADD R5, R5, 0x1, -R0 ;  /* 0x000000010505d824 */ /* 0x000fc800078e0a00 */
[----:B------:R-:W-:Y:S02]  /*64f0*/  @!P4 IMAD.MOV R5, RZ, RZ, -R5 ;  /* 0x000000ffff05c224 */ /* 0x000fe400078e0a05 */
[----:B------:R-:W-:-:S05]  /*6500*/  IMAD R9, R0, R4, R9 ;  /* 0x0000000400097224 */ /* 0x000fca00078e0209 */
[----:B------:R-:W-:-:S13]  /*6510*/  ISETP.GT.U32.AND P1, PT, R0, R9, PT ;  /* 0x000000090000720c */ /* 0x000fda0003f24070 */
[----:B------:R-:W-:-:S05]  /*6520*/  @!P1 IMAD.IADD R9, R9, 0x1, -R0 ;  /* 0x0000000109099824 */ /* 0x000fca00078e0a00 */
[----:B------:R-:W-:Y:S02]  /*6530*/  ISETP.GT.U32.AND P1, PT, R0, R9, PT ;  /* 0x000000090000720c */ /* 0x000fe40003f24070 */
[----:B----4-:R-:W-:Y:S02]  /*6540*/  IABS R7, R54 ;  /* 0x0000003600077213 */ /* 0x010fe40000000000 */
[----:B------:R-:W-:Y:S02]  /*6550*/  ISETP.GE.AND P3, PT, R54, RZ, PT ;  /* 0x000000ff3600720c */ /* 0x000fe40003f66270 */
[----:B------:R-:W4:Y:S04]  /*6560*/  LDL.LU R54, [R1+0xb4] ;  /* 0x0000b40001367983 */ /* 0x000f280000300800 */
[----:B------:R-:W4:Y:S01]  /*6570*/  LDL.LU R49, [R1+0xb8] ;  /* 0x0000b80001317983 */ /* 0x000f220000300800 */
[----:B------:R-:W-:-:S03]  /*6580*/  IMAD.HI.U32 R2, R8, R7, RZ ;  /* 0x0000000708027227 */ /* 0x000fc600078e00ff */
[----:B------:R0:W-:Y:S01]  /*6590*/  STL [R1+0x1d0], R11 ;  /* 0x0001d00b01007387 */ /* 0x0001e20000100800 */
[----:B------:R-:W-:Y:S02]  /*65a0*/  IMAD.MOV R2, RZ, RZ, -R2 ;  /* 0x000000ffff027224 */ /* 0x000fe400078e0a02 */
[----:B0-----:R-:W-:-:S04]  /*65b0*/  IMAD.MOV.U32 R11, RZ, RZ, R6 ;  /* 0x000000ffff0b7224 */ /* 0x001fc800078e0006 */
[----:B------:R-:W-:Y:S02]  /*65c0*/  @!P6 IMAD.MOV R11, RZ, RZ, -R11 ;  /* 0x000000ffff0be224 */ /* 0x000fe400078e0a0b */
[----:B------:R-:W-:-:S03]  /*65d0*/  IMAD R7, R0, R2, R7 ;  /* 0x0000000200077224 */ /* 0x000fc600078e0207 */
[----:B------:R-:W-:Y:S04]  /*65e0*/  STL [R1+0x1d8], R11 ;  /* 0x0001d80b01007387 */ /* 0x000fe80000100800 */
[----:B------:R2:W-:Y:S01]  /*65f0*/  STL [R1+0x1dc], R5 ;  /* 0x0001dc0501007387 */ /* 0x0005e20000100800 */
[----:B------:R-:W-:-:S03]  /*6600*/  IABS R2, R50 ;  /* 0x0000003200027213 */ /* 0x000fc60000000000 */
[----:B------:R-:W4:Y:S01]  /*6610*/  LDL.LU R52, [R1+0xbc] ;  /* 0x0000bc0001347983 */ /* 0x000f220000300800 */
[----:B------:R-:W-:-:S03]  /*6620*/  ISETP.GE.AND P4, PT, R50, RZ, PT ;  /* 0x000000ff3200720c */ /* 0x000fc60003f86270 */
[----:B------:R-:W4:Y:S01]  /*6630*/  LDL.LU R50, [R1+0xc0] ;  /* 0x0000c00001327983 */ /* 0x000f220000300800 */
[----:B------:R-:W-:Y:S01]  /*6640*/  @!P1 IMAD.IADD R9, R9, 0x1, -R0 ;  /* 0x0000000109099824 */ /* 0x000fe200078e0a00 */
[----:B-----5:R-:W-:Y:S02]  /*6650*/  IABS R6, R3 ;  /* 0x0000000300067213 */ /* 0x020fe40000000000 */
[----:B------:R-:W-:Y:S02]  /*6660*/  ISETP.GE.AND P1, PT, R3, RZ, PT ;  /* 0x000000ff0300720c */ /* 0x000fe40003f26270 */
[----:B------:R-:W5:Y:S01]  /*6670*/  LDL.LU R3, [R1+0xc4] ;  /* 0x0000c40001037983 */ /* 0x000f620000300800 */
[----:B------:R-:W-:Y:S02]  /*6680*/  IABS R4, R51 ;  /* 0x0000003300047213 */ /* 0x000fe40000000000 */
[----:B------:R-:W-:Y:S01]  /*6690*/  ISETP.GT.U32.AND P5, PT, R0, R7, PT ;  /* 0x000000070000720c */ /* 0x000fe20003fa4070 */
[----:B------:R-:W5:Y:S02]  /*66a0*/  LDL.LU R12, [R1+0xc8] ;  /* 0x0000c800010c7983 */ /* 0x000f640000300800 */
[----:B------:R-:W-:-:S04]  /*66b0*/  IMAD.HI.U32 R10, R8, R4, RZ ;  /* 0x00000004080a7227 */ /* 0x000fc800078e00ff */
[----:B------:R-:W-:-:S04]  /*66c0*/  IMAD.MOV R10, RZ, RZ, -R10 ;  /* 0x000000ffff0a7224 */ /* 0x000fc800078e0a0a */
[----:B------:R-:W-:Y:S01]  /*66d0*/  IMAD R4, R0, R10, R4 ;  /* 0x0000000a00047224 */ /* 0x000fe200078e0204 */
[----:B--2---:R-:W-:Y:S01]  /*66e0*/  IABS R5, R55 ;  /* 0x0000003700057213 */ /* 0x004fe20000000000 */
[----:B------:R-:W-:-:S03]  /*66f0*/  @!P5 IMAD.IADD R7, R7, 0x1, -R0 ;  /* 0x000000010707d824 */ /* 0x000fc600078e0a00 */
[----:B------:R-:W-:Y:S01]  /*6700*/  ISETP.GT.U32.AND P6, PT, R0, R4, PT ;  /* 0x000000040000720c */ /* 0x000fe20003fc4070 */
[----:B------:R-:W-:Y:S01]  /*6710*/  IMAD.HI.U32 R11, R8, R5, RZ ;  /* 0x00000005080b7227 */ /* 0x000fe200078e00ff */
[----:B------:R-:W-:-:S03]  /*6720*/  ISETP.GT.U32.AND P5, PT, R0, R7, PT ;  /* 0x000000070000720c */ /* 0x000fc60003fa4070 */
[----:B------:R-:W-:Y:S01]  /*6730*/  IMAD.MOV R11, RZ, RZ, -R11 ;  /* 0x000000ffff0b7224 */ /* 0x000fe200078e0a0b */
[----:B---3--:R-:W-:-:S03]  /*6740*/  IABS R44, R53 ;  /* 0x00000035002c7213 */ /* 0x008fc60000000000 */
[----:B------:R-:W-:-:S04]  /*6750*/  IMAD R5, R0, R11, R5 ;  /* 0x0000000b00057224 */ /* 0x000fc800078e0205 */
[----:B------:R-:W-:Y:S02]  /*6760*/  @!P6 IMAD.IADD R4, R4, 0x1, -R0 ;  /* 0x000000010404e824 */ /* 0x000fe400078e0a00 */
[----:B------:R-:W-:-:S03]  /*6770*/  IMAD.HI.U32 R11, R8, R44, RZ ;  /* 0x0000002c080b7227 */ /* 0x000fc600078e00ff */
[C---:B------:R-:W-:Y:S01]  /*6780*/  ISETP.GT.U32.AND P6, PT, R0.reuse, R4, PT ;  /* 0x000000040000720c */ /* 0x040fe20003fc4070 */
[----:B------:R-:W-:Y:S01]  /*6790*/  IMAD.MOV R11, RZ, RZ, -R11 ;  /* 0x000000ffff0b7224 */ /* 0x000fe200078e0a0b */
[----:B------:R-:W-:Y:S01]  /*67a0*/  ISETP.GE.AND P0, PT, R51, RZ, PT ;  /* 0x000000ff3300720c */ /* 0x000fe20003f06270 */
[----:B------:R-:W-:Y:S02]  /*67b0*/  @!P5 IMAD.IADD R7, R7, 0x1, -R0 ;  /* 0x000000010707d824 */ /* 0x000fe400078e0a00 */
[----:B------:R-:W-:Y:S02]  /*67c0*/  IMAD R44, R0, R11, R44 ;  /* 0x0000000b002c7224 */ /* 0x000fe400078e022c */
[----:B------:R-:W-:-:S03]  /*67d0*/  @!P3 IMAD.MOV R7, RZ, RZ, -R7 ;  /* 0x000000ffff07b224 */ /* 0x000fc600078e0a07 */
[----:B------:R-:W-:Y:S01]  /*67e0*/  ISETP.GT.U32.AND P3, PT, R0, R44, PT ;  /* 0x0000002c0000720c */ /* 0x000fe20003f64070 */
[----:B------:R-:W-:Y:S02]  /*67f0*/  @!P2 IMAD.MOV R9, RZ, RZ, -R9 ;  /* 0x000000ffff09a224 */ /* 0x000fe400078e0a09 */
[----:B------:R-:W-:-:S04]  /*6800*/  @!P6 IMAD.IADD R4, R4, 0x1, -R0 ;  /* 0x000000010404e824 */ /* 0x000fc800078e0a00 */
[----:B------:R-:W-:Y:S01]  /*6810*/  @!P0 IMAD.MOV R4, RZ, RZ, -R4 ;  /* 0x000000ffff048224 */ /* 0x000fe200078e0a04 */
[----:B------:R-:W-:Y:S04]  /*6820*/  STL [R1+0x1b8], R9 ;  /* 0x0001b80901007387 */ /* 0x000fe80000100800 */
[----:B------:R-:W-:Y:S01]  /*6830*/  STL [R1+0x1b4], R7 ;  /* 0x0001b40701007387 */ /* 0x000fe20000100800 */
[----:B------:R-:W-:Y:S01]  /*6840*/  @!P3 IMAD.IADD R44, R44, 0x1, -R0 ;  /* 0x000000012c2cb824 */ /* 0x000fe200078e0a00 */
[----:B------:R-:W-:Y:S02]  /*6850*/  ISETP.GE.AND P3, PT, R53, RZ, PT ;  /* 0x000000ff3500720c */ /* 0x000fe40003f66270 */
[----:B------:R0:W-:Y:S04]  /*6860*/  STL [R1+0x1ac], R4 ;  /* 0x0001ac0401007387 */ /* 0x0001e80000100800 */
[----:B------:R-:W2:Y:S01]  /*6870*/  LDL.LU R53, [R1+0xcc] ;  /* 0x0000cc0001357983 */ /* 0x000ea20000300800 */
[----:B------:R-:W-:-:S04]  /*6880*/  IMAD.HI.U32 R10, R8, R2, RZ ;  /* 0x00000002080a7227 */ /* 0x000fc800078e00ff */
[----:B------:R-:W-:-:S04]  /*6890*/  IMAD.MOV R10, RZ, RZ, -R10 ;  /* 0x000000ffff0a7224 */ /* 0x000fc800078e0a0a */
[----:B------:R-:W-:Y:S02]  /*68a0*/  IMAD R2, R0, R10, R2 ;  /* 0x0000000a00027224 */ /* 0x000fe400078e0202 */
[----:B------:R-:W-:-:S03]  /*68b0*/  IMAD.HI.U32 R39, R8, R6, RZ ;  /* 0x0000000608277227 */ /* 0x000fc600078e00ff */
[----:B------:R-:W-:Y:S01]  /*68c0*/  ISETP.GT.U32.AND P5, PT, R0, R2, PT ;  /* 0x000000020000720c */ /* 0x000fe20003fa4070 */
[----:B------:R-:W-:-:S04]  /*68d0*/  IMAD.MOV R39, RZ, RZ, -R39 ;  /* 0x000000ffff277224 */ /* 0x000fc800078e0a27 */
[----:B------:R-:W-:-:S05]  /*68e0*/  IMAD R6, R0, R39, R6 ;  /* 0x0000002700067224 */ /* 0x000fca00078e0206 */
[----:B------:R-:W-:-:S03]  /*68f0*/  ISETP.GT.U32.AND P6, PT, R0, R6, PT ;  /* 0x000000060000720c */ /* 0x000fc60003fc4070 */
[----:B------:R-:W-:Y:S01]  /*6900*/  @!P5 IMAD.IADD R2, R2, 0x1, -R0 ;  /* 0x000000010202d824 */ /* 0x000fe200078e0a00 */
[----:B------:R-:W-:-:S09]  /*6910*/  ISETP.GT.U32.AND P5, PT, R0, R5, PT ;  /* 0x000000050000720c */ /* 0x000fd20003fa4070 */
[----:B------:R-:W-:Y:S01]  /*6920*/  @!P6 IMAD.IADD R6, R6, 0x1, -R0 ;  /* 0x000000010606e824 */ /* 0x000fe200078e0a00 */
[----:B------:R-:W-:-:S03]  /*6930*/  ISETP.GT.U32.AND P6, PT, R0, R2, PT ;  /* 0x000000020000720c */ /* 0x000fc60003fc4070 */
[----:B------:R-:W-:-:S05]  /*6940*/  @!P5 IMAD.IADD R5, R5, 0x1, -R0 ;  /* 0x000000010505d824 */ /* 0x000fca00078e0a00 */
[----:B------:R-:W-:-:S05]  /*6950*/  ISETP.GT.U32.AND P2, PT, R0, R5, PT ;  /* 0x000000050000720c */ /* 0x000fca0003f44070 */
[----:B------:R-:W-:Y:S01]  /*6960*/  @!P6 IMAD.IADD R2, R2, 0x1, -R0 ;  /* 0x000000010202e824 */ /* 0x000fe200078e0a00 */
[----:B------:R-:W-:-:S03]  /*6970*/  ISETP.GE.AND P6, PT, R55, RZ, PT ;  /* 0x000000ff3700720c */ /* 0x000fc60003fc6270 */
[----:B------:R-:W-:Y:S01]  /*6980*/  @!P4 IMAD.MOV R2, RZ, RZ, -R2 ;  /* 0x000000ffff02c224 */ /* 0x000fe200078e0a02 */
[----:B------:R-:W-:-:S03]  /*6990*/  ISETP.GT.U32.AND P5, PT, R0, R6, PT ;  /* 0x000000060000720c */ /* 0x000fc60003fa4070 */
[----:B------:R-:W-:-:S10]  /*69a0*/  @!P2 IMAD.IADD R5, R5, 0x1, -R0 ;  /* 0x000000010505a824 */ /* 0x000fd400078e0a00 */
[----:B------:R-:W-:Y:S01]  /*69b0*/  @!P5 IMAD.IADD R6, R6, 0x1, -R0 ;  /* 0x000000010606d824 */ /* 0x000fe200078e0a00 */
[----:B----4-:R-:W-:-:S05]  /*69c0*/  IABS R42, R54 ;  /* 0x00000036002a7213 */ /* 0x010fca0000000000 */
[----:B------:R-:W-:-:S04]  /*69d0*/  IMAD.HI.U32 R41, R8, R42, RZ ;  /* 0x0000002a08297227 */ /* 0x000fc800078e00ff */
[----:B------:R-:W-:-:S04]  /*69e0*/  IMAD.MOV R41, RZ, RZ, -R41 ;  /* 0x000000ffff297224 */ /* 0x000fc800078e0a29 */
[----:B------:R-:W-:-:S05]  /*69f0*/  IMAD R42, R0, R41, R42 ;  /* 0x00000029002a7224 */ /* 0x000fca00078e022a */
[----:B------:R-:W-:Y:S02]  /*6a00*/  ISETP.GT.U32.AND P0, PT, R0, R42, PT ;  /* 0x0000002a0000720c */ /* 0x000fe40003f04070 */
[----:B------:R-:W-:-:S11]  /*6a10*/  IABS R10, R49 ;  /* 0x00000031000a7213 */ /* 0x000fd60000000000 */
[----:B------:R-:W-:Y:S01]  /*6a20*/  @!P0 IMAD.IADD R42, R42, 0x1, -R0 ;  /* 0x000000012a2a8824 */ /* 0x000fe200078e0a00 */
[----:B------:R-:W-:Y:S02]  /*6a30*/  ISETP.GE.AND P0, PT, R54, RZ, PT ;  /* 0x000000ff3600720c */ /* 0x000fe40003f06270 */
[----:B------:R-:W3:Y:S01]  /*6a40*/  LDL.LU R54, [R1+0xd0] ;  /* 0x0000d00001367983 */ /* 0x000ee20000300800 */
[----:B------:R-:W-:-:S03]  /*6a50*/  IMAD.HI.U32 R40, R8, R10, RZ ;  /* 0x0000000a08287227 */ /* 0x000fc600078e00ff */
[----:B------:R-:W4:Y:S01]  /*6a60*/  LDL.LU R47, [R1+0xd4] ;  /* 0x0000d400012f7983 */ /* 0x000f220000300800 */
[----:B------:R-:W-:Y:S01]  /*6a70*/  IMAD.MOV R40, RZ, RZ, -R40 ;  /* 0x000000ffff287224 */ /* 0x000fe200078e0a28 */
[----:B------:R-:W-:Y:S02]  /*6a80*/  IABS R39, R50 ;  /* 0x0000003200277213 */ /* 0x000fe40000000000 */
[----:B------:R-:W4:Y:S01]  /*6a90*/  LDL.LU R51, [R1+0xd8] ;  /* 0x0000d80001337983 */ /* 0x000f220000300800 */
[----:B------:R-:W-:Y:S02]  /*6aa0*/  IMAD R10, R0, R40, R10 ;  /* 0x00000028000a7224 */ /* 0x000fe400078e020a */
[----:B------:R-:W-:-:S04]  /*6ab0*/  IMAD.MOV.U32 R40, RZ, RZ, R39 ;  /* 0x000000ffff287224 */ /* 0x000fc800078e0027 */
[----:B0-----:R-:W-:Y:S01]  /*6ac0*/  IMAD.HI.U32 R4, R8, R40, RZ ;  /* 0x0000002808047227 */ /* 0x001fe200078e00ff */
[----:B------:R0:W-:Y:S03]  /*6ad0*/  STL [R1+0x1a4], R2 ;  /* 0x0001a40201007387 */ /* 0x0001e60000100800 */
[----:B------:R-:W-:Y:S01]  /*6ae0*/  IMAD.MOV R4, RZ, RZ, -R4 ;  /* 0x000000ffff047224 */ /* 0x000fe200078e0a04 */
[----:B------:R-:W-:Y:S01]  /*6af0*/  IABS R11, R52 ;  /* 0x00000034000b7213 */ /* 0x000fe20000000000 */
[----:B------:R-:W4:Y:S02]  /*6b00*/  LDL.LU R55, [R1+0xdc] ;  /* 0x0000dc0001377983 */ /* 0x000f240000300800 */
[----:B------:R-:W-:Y:S02]  /*6b10*/  IMAD R4, R0, R4, R40 ;  /* 0x0000000400047224 */ /* 0x000fe400078e0228 */
[----:B0-----:R-:W-:-:S04]  /*6b20*/  IMAD.MOV.U32 R2, RZ, RZ, R5 ;  /* 0x000000ffff027224 */ /* 0x001fc800078e0005 */
[----:B------:R-:W-:Y:S01]  /*6b30*/  @!P6 IMAD.MOV R2, RZ, RZ, -R2 ;  /* 0x000000ffff02e224 */ /* 0x000fe200078e0a02 */
[----:B------:R-:W-:Y:S01]  /*6b40*/  ISETP.GT.U32.AND P6, PT, R0, R4, PT ;  /* 0x000000040000720c */ /* 0x000fe20003fc4070 */
[----:B------:R-:W-:-:S04]  /*6b50*/  IMAD.HI.U32 R39, R8, R11, RZ ;  /* 0x0000000b08277227 */ /* 0x000fc800078e00ff */
[----:B------:R-:W-:Y:S02]  /*6b60*/  @!P1 IMAD.MOV R6, RZ, RZ, -R6 ;  /* 0x000000ffff069224 */ /* 0x000fe400078e0a06 */
[----:B------:R-:W-:-:S03]  /*6b70*/  IMAD.MOV R39, RZ, RZ, -R39 ;  /* 0x000000ffff277224 */ /* 0x000fc600078e0a27 */
[----:B------:R0:W-:Y:S01]  /*6b80*/  STL [R1+0x19c], R6 ;  /* 0x00019c0601007387 */ /* 0x0001e20000100800 */
[----:B------:R-:W-:Y:S02]  /*6b90*/  IMAD R39, R0, R39, R11 ;  /* 0x0000002700277224 */ /* 0x000fe400078e020b */
[----:B------:R-:W-:Y:S01]  /*6ba0*/  @!P6 IMAD.IADD R4, R4, 0x1, -R0 ;  /* 0x000000010404e824 */ /* 0x000fe200078e0a00 */
[----:B------:R1:W-:Y:S01]  /*6bb0*/  STL [R1+0x198], R2 ;  /* 0x0001980201007387 */ /* 0x0003e20000100800 */
[----:B-----5:R-:W-:Y:S02]  /*6bc0*/  IABS R11, R3 ;  /* 0x00000003000b7213 */ /* 0x020fe40000000000 */
[----:B------:R-:W-:Y:S02]  /*6bd0*/  ISETP.GE.AND P6, PT, R3, RZ, PT ;  /* 0x000000ff0300720c */ /* 0x000fe40003fc6270 */
[----:B------:R-:W5:Y:S01]  /*6be0*/  LDL.LU R3, [R1+0xe0] ;  /* 0x0000e00001037983 */ /* 0x000f620000300800 */
[----:B------:R-:W-:Y:S01]  /*6bf0*/  ISETP.GT.U32.AND P5, PT, R0, R10, PT ;  /* 0x0000000a0000720c */ /* 0x000fe20003fa4070 */
[----:B------:R-:W-:-:S12]  /*6c00*/  IMAD.HI.U32 R9, R8, R11, RZ ;  /* 0x0000000b08097227 */ /* 0x000fd800078e00ff */
[----:B------:R-:W-:-:S05]  /*6c10*/  @!P5 IMAD.IADD R10, R10, 0x1, -R0 ;  /* 0x000000010a0ad824 */ /* 0x000fca00078e0a00 */
[C---:B------:R-:W-:Y:S01]  /*6c20*/  ISETP.GT.U32.AND P1, PT, R0.reuse, R10, PT ;  /* 0x0000000a0000720c */ /* 0x040fe20003f24070 */
[----:B------:R-:W-:Y:S01]  /*6c30*/  IMAD.MOV R9, RZ, RZ, -R9 ;  /* 0x000000ffff097224 */ /* 0x000fe200078e0a09 */
[C---:B------:R-:W-:Y:S02]  /*6c40*/  ISETP.GT.U32.AND P2, PT, R0.reuse, R39, PT ;  /* 0x000000270000720c */ /* 0x040fe40003f44070 */
[----:B------:R-:W-:Y:S01]  /*6c50*/  IABS R7, R12 ;  /* 0x0000000c00077213 */ /* 0x000fe20000000000 */
[----:B0-----:R-:W-:-:S04]  /*6c60*/  IMAD R6, R0, R9, R11 ;  /* 0x0000000900067224 */ /* 0x001fc800078e020b */
[----:B-1----:R-:W-:-:S04]  /*6c70*/  IMAD.HI.U32 R2, R8, R7, RZ ;  /* 0x0000000708027227 */ /* 0x002fc800078e00ff */
[----:B------:R-:W-:Y:S01]  /*6c80*/  @!P1 IMAD.IADD R10, R10, 0x1, -R0 ;  /* 0x000000010a0a9824 */ /* 0x000fe200078e0a00 */
[C---:B------:R-:W-:Y:S01]  /*6c90*/  ISETP.GT.U32.AND P1, PT, R0.reuse, R6, PT ;  /* 0x000000060000720c */ /* 0x040fe20003f24070 */
[----:B------:R-:W-:Y:S01]  /*6ca0*/  IMAD.MOV R2, RZ, RZ, -R2 ;  /* 0x000000ffff027224 */ /* 0x000fe200078e0a02 */
[C---:B------:R-:W-:Y:S01]  /*6cb0*/  ISETP.GT.U32.AND P5, PT, R0.reuse, R44, PT ;  /* 0x0000002c0000720c */ /* 0x040fe20003fa4070 */
[----:B------:R-:W-:Y:S01]  /*6cc0*/  @!P2 IMAD.IADD R39, R39, 0x1, -R0 ;  /* 0x000000012727a824 */ /* 0x000fe200078e0a00 */
[C---:B------:R-:W-:Y:S01]  /*6cd0*/  ISETP.GT.U32.AND P2, PT, R0.reuse, R42, PT ;  /* 0x0000002a0000720c */ /* 0x040fe20003f44070 */
[----:B------:R-:W-:-:S03]  /*6ce0*/  IMAD R2, R0, R2, R7 ;  /* 0x0000000200027224 */ /* 0x000fc600078e0207 */
[----:B------:R-:W-:-:S05]  /*6cf0*/  ISETP.GT.U32.AND P4, PT, R0, R39, PT ;  /* 0x000000270000720c */ /* 0x000fca0003f84070 */
[--C-:B------:R-:W-:Y:S01]  /*6d00*/  @!P1 IMAD.IADD R6, R6, 0x1, -R0.reuse ;  /* 0x0000000106069824 */ /* 0x100fe200078e0a00 */
[----:B------:R-:W-:Y:S01]  /*6d10*/  ISETP.GT.U32.AND P1, PT, R0, R2, PT ;  /* 0x000000020000720c */ /* 0x000fe20003f24070 */
[--C-:B------:R-:W-:Y:S02]  /*6d20*/  @!P5 IMAD.IADD R44, R44, 0x1, -R0.reuse ;  /* 0x000000012c2cd824 */ /* 0x100fe400078e0a00 */
[----:B------:R-:W-:Y:S01]  /*6d30*/  @!P2 IMAD.IADD R42, R42, 0x1, -R0 ;  /* 0x000000012a2aa824 */ /* 0x000fe200078e0a00 */
[----:B------:R-:W-:Y:S01]  /*6d40*/  ISETP.GE.AND P5, PT, R49, RZ, PT ;  /* 0x000000ff3100720c */ /* 0x000fe20003fa6270 */
[----:B------:R-:W-:Y:S01]  /*6d50*/  IMAD.MOV.U32 R13, RZ, RZ, R44 ;  /* 0x000000ffff0d7224 */ /* 0x000fe200078e002c */
[----:B------:R-:W-:Y:S01]  /*6d60*/  ISETP.GE.AND P2, PT, R52, RZ, PT ;  /* 0x000000ff3400720c */ /* 0x000fe20003f46270 */
[----:B------:R-:W-:Y:S02]  /*6d70*/  IMAD.MOV.U32 R14, RZ, RZ, R42 ;  /* 0x000000ffff0e7224 */ /* 0x000fe400078e002a */
[----:B------:R-:W-:-:S04]  /*6d80*/  @!P3 IMAD.MOV R13, RZ, RZ, -R13 ;  /* 0x000000ffff0db224 */ /* 0x000fc800078e0a0d */
[--C-:B------:R-:W-:Y:S02]  /*6d90*/  @!P1 IMAD.IADD R2, R2, 0x1, -R0.reuse ;  /* 0x0000000102029824 */ /* 0x100fe400078e0a00 */
[----:B------:R-:W-:Y:S01]  /*6da0*/  @!P4 IMAD.IADD R39, R39, 0x1, -R0 ;  /* 0x000000012727c824 */ /* 0x000fe200078e0a00 */
[----:B------:R-:W-:Y:S01]  /*6db0*/  ISETP.GE.AND P4, PT, R50, RZ, PT ;  /* 0x000000ff3200720c */ /* 0x000fe20003f86270 */
[----:B------:R-:W-:Y:S01]  /*6dc0*/  @!P0 IMAD.MOV R14, RZ, RZ, -R14 ;  /* 0x000000ffff0e8224 */ /* 0x000fe200078e0a0e */
[----:B------:R-:W-:Y:S01]  /*6dd0*/  ISETP.GT.U32.AND P0, PT, R0, R2, PT ;  /* 0x000000020000720c */ /* 0x000fe20003f04070 */
[----:B------:R-:W5:Y:S04]  /*6de0*/  LDL.LU R50, [R1+0xe4] ;  /* 0x0000e40001327983 */ /* 0x000f680000300800 */
[----:B------:R0:W-:Y:S02]  /*6df0*/  STL [R1+0x188], R13 ;  /* 0x0001880d01007387 */ /* 0x0001e40000100800 */
[----:B0-----:R-:W-:-:S02]  /*6e00*/  IMAD.MOV.U32 R13, RZ, RZ, R10 ;  /* 0x000000ffff0d7224 */ /* 0x001fc400078e000a */
[----:B------:R-:W-:Y:S02]  /*6e10*/  IMAD.MOV.U32 R10, RZ, RZ, R39 ;  /* 0x000000ffff0a7224 */ /* 0x000fe400078e0027 */
[----:B------:R-:W-:Y:S02]  /*6e20*/  @!P5 IMAD.MOV R13, RZ, RZ, -R13 ;  /* 0x000000ffff0dd224 */ /* 0x000fe400078e0a0d */
[----:B------:R-:W-:Y:S01]  /*6e30*/  @!P2 IMAD.MOV R10, RZ, RZ, -R10 ;  /* 0x000000ffff0aa224 */ /* 0x000fe200078e0a0a */
[----:B------:R-:W-:Y:S01]  /*6e40*/  STL [R1+0x184], R14 ;  /* 0x0001840e01007387 */ /* 0x000fe20000100800 */
[----:B------:R-:W-:Y:S01]  /*6e50*/  @!P0 IMAD.IADD R2, R2, 0x1, -R0 ;  /* 0x0000000102028824 */ /* 0x000fe200078e0a00 */
[----:B--2---:R-:W-:Y:S02]  /*6e60*/  IABS R11, R53 ;  /* 0x00000035000b7213 */ /* 0x004fe40000000000 */
[----:B------:R-:W-:Y:S01]  /*6e70*/  STL [R1+0x180], R13 ;  /* 0x0001800d01007387 */ /* 0x000fe20000100800 */
[----:B------:R-:W-:-:S03]  /*6e80*/  ISETP.GE.AND P0, PT, R53, RZ, PT ;  /* 0x000000ff3500720c */ /* 0x000fc60003f06270 */
[----:B------:R-:W-:Y:S04]  /*6e90*/  STL [R1+0x17c], R10 ;  /* 0x00017c0a01007387 */ /* 0x000fe80000100800 */
[----:B------:R-:W2:Y:S01]  /*6ea0*/  LDL.LU R53, [R1+0xe8] ;  /* 0x0000e80001357983 */ /* 0x000ea20000300800 */
[----:B------:R-:W-:-:S04]  /*6eb0*/  IMAD.HI.U32 R5, R8, R11, RZ ;  /* 0x0000000b08057227 */ /* 0x000fc800078e00ff */
[----:B------:R-:W-:-:S04]  /*6ec0*/  IMAD.MOV R5, RZ, RZ, -R5 ;  /* 0x000000ffff057224 */ /* 0x000fc800078e0a05 */
[C---:B------:R-:W-:Y:S01]  /*6ed0*/  IMAD R11, R0.reuse, R5, R11 ;  /* 0x00000005000b7224 */ /* 0x040fe200078e020b */
[----:B------:R-:W-:-:S04]  /*6ee0*/  ISETP.GT.U32.AND P1, PT, R0, R4, PT ;  /* 0x000000040000720c */ /* 0x000fc80003f24070 */
[C---:B------:R-:W-:Y:S02]  /*6ef0*/  ISETP.GT.U32.AND P5, PT, R0.reuse, R11, PT ;  /* 0x0000000b0000720c */ /* 0x040fe40003fa4070 */
[----:B------:R-:W-:Y:S02]  /*6f00*/  ISETP.GT.U32.AND P3, PT, R0, R6, PT ;  /* 0x000000060000720c */ /* 0x000fe40003f64070 */
[----:B------:R-:W-:-:S05]  /*6f10*/  ISETP.GE.AND P2, PT, R12, RZ, PT ;  /* 0x000000ff0c00720c */ /* 0x000fca0003f46270 */
[----:B------:R-:W-:-:S04]  /*6f20*/  @!P1 IMAD.IADD R4, R4, 0x1, -R0 ;  /* 0x0000000104049824 */ /* 0x000fc800078e0a00 */
[----:B------:R-:W-:Y:S02]  /*6f30*/  @!P5 IMAD.IADD R11, R11, 0x1, -R0 ;  /* 0x000000010b0bd824 */ /* 0x000fe400078e0a00 */
[----:B------:R-:W-:Y:S02]  /*6f40*/  @!P4 IMAD.MOV R4, RZ, RZ, -R4 ;  /* 0x000000ffff04c224 */ /* 0x000fe400078e0a04 */
[----:B------:R-:W-:Y:S02]  /*6f50*/  @!P3 IMAD.IADD R6, R6, 0x1, -R0 ;  /* 0x000000010606b824 */ /* 0x000fe400078e0a00 */
[----:B------:R-:W-:Y:S01]  /*6f60*/  @!P2 IMAD.MOV R2, RZ, RZ, -R2 ;  /* 0x000000ffff02a224 */ /* 0x000fe200078e0a02 */
[----:B---3--:R-:W-:Y:S02]  /*6f70*/  IABS R43, R54 ;  /* 0x00000036002b7213 */ /* 0x008fe40000000000 */
[----:B----4-:R-:W-:-:S03]  /*6f80*/  IABS R9, R47 ;  /* 0x0000002f00097213 */ /* 0x010fc60000000000 */
[----:B------:R-:W-:-:S04]  /*6f90*/  IMAD.HI.U32 R45, R8, R43, RZ ;  /* 0x0000002b082d7227 */ /* 0x000fc800078e00ff */
[----:B------:R-:W-:Y:S02]  /*6fa0*/  IMAD.MOV R45, RZ, RZ, -R45 ;  /* 0x000000ffff2d7224 */ /* 0x000fe400078e0a2d */
[----:B------:R-:W-:Y:S01]  /*6fb0*/  IMAD.HI.U32 R5, R8, R9, RZ ;  /* 0x0000000908057227 */ /* 0x000fe200078e00ff */
[----:B------:R-:W-:Y:S02]  /*6fc0*/  ISETP.GE.AND P5, PT, R54, RZ, PT ;  /* 0x000000ff3600720c */ /* 0x000fe40003fa6270 */
[----:B------:R-:W3:Y:S01]  /*6fd0*/  LDL.LU R54, [R1+0xec] ;  /* 0x0000ec0001367983 */ /* 0x000ee20000300800 */
[----:B------:R-:W-:Y:S01]  /*6fe0*/  IMAD R43, R0, R45, R43 ;  /* 0x0000002d002b7224 */ /* 0x000fe200078e022b */
[----:B------:R-:W-:Y:S01]  /*6ff0*/  IABS R41, R51 ;  /* 0x0000003300297213 */ /* 0x000fe20000000000 */
[----:B------:R-:W-:-:S03]  /*7000*/  IMAD.MOV R5, RZ, RZ, -R5 ;  /* 0x000000ffff057224 */ /* 0x000fc600078e0a05 */
[C---:B------:R-:W-:Y:S01]  /*7010*/  ISETP.GT.U32.AND P1, PT, R0.reuse, R43, PT ;  /* 0x0000002b0000720c */ /* 0x040fe20003f24070 */
[----:B------:R-:W-:Y:S02]  /*7020*/  IMAD R5, R0, R5, R9 ;  /* 0x0000000500057224 */ /* 0x000fe400078e0209 */
[----:B------:R-:W-:-:S03]  /*7030*/  IMAD.HI.U32 R40, R8, R41, RZ ;  /* 0x0000002908287227 */ /* 0x000fc600078e00ff */
[C---:B------:R-:W-:Y:S01]  /*7040*/  ISETP.GT.U32.AND P3, PT, R0.reuse, R5, PT ;  /* 0x000000050000720c */ /* 0x040fe20003f64070 */
[----:B------:R-:W-:Y:S01]  /*7050*/  IMAD.MOV R40, RZ, RZ, -R40 ;  /* 0x000000ffff287224 */ /* 0x000fe200078e0a28 */
[----:B------:R0:W-:Y:S03]  /*7060*/  STL [R1+0x164], R4 ;  /* 0x0001640401007387 */ /* 0x0001e60000100800 */
[C---:B------:R-:W-:Y:S02]  /*7070*/  IMAD R41, R0.reuse, R40, R41 ;  /* 0x0000002800297224 */ /* 0x040fe400078e0229 */
[----:B------:R-:W-:Y:S01]  /*7080*/  @!P1 IMAD.IADD R43, R43, 0x1, -R0 ;  /* 0x000000012b2b9824 */ /* 0x000fe200078e0a00 */
[----:B------:R-:W-:Y:S01]  /*7090*/  ISETP.GT.U32.AND P1, PT, R0, R11, PT ;  /* 0x0000000b0000720c */ /* 0x000fe20003f24070 */
[----:B0-----:R-:W-:Y:S01]  /*70a0*/  IMAD.MOV.U32 R4, RZ, RZ, R6 ;  /* 0x000000ffff047224 */ /* 0x001fe200078e0006 */
[----:B------:R-:W-:-:S03]  /*70b0*/  IABS R7, R55 ;  /* 0x0000003700077213 */ /* 0x000fc60000000000 */
[----:B------:R-:W-:Y:S01]  /*70c0*/  @!P6 IMAD.MOV R4, RZ, RZ, -R4 ;  /* 0x000000ffff04e224 */ /* 0x000fe200078e0a04 */
[----:B------:R-:W-:Y:S01]  /*70d0*/  ISETP.GT.U32.AND P6, PT, R0, R41, PT ;  /* 0x000000290000720c */ /* 0x000fe20003fc4070 */
[----:B------:R-:W-:-:S03]  /*70e0*/  @!P3 IMAD.IADD R5, R5, 0x1, -R0 ;  /* 0x000000010505b824 */ /* 0x000fc600078e0a00 */
[----:B------:R-:W-:Y:S01]  /*70f0*/  STL [R1+0x160], R4 ;  /* 0x0001600401007387 */ /* 0x000fe20000100800 */
[----:B------:R-:W-:-:S03]  /*7100*/  IMAD.HI.U32 R9, R8, R7, RZ ;  /* 0x0000000708097227 */ /* 0x000fc600078e00ff */
[----:B------:R-:W-:Y:S01]  /*7110*/  STL [R1+0x158], R2 ;  /* 0x0001580201007387 */ /* 0x000fe20000100800 */
[----:B------:R-:W-:-:S03]  /*7120*/  ISETP.GT.U32.AND P3, PT, R0, R43, PT ;  /* 0x0000002b0000720c */ /* 0x000fc60003f64070 */
[----:B------:R-:W4:Y:S01]  /*7130*/  LDL.LU R49, [R1+0xf0] ;  /* 0x0000f00001317983 */ /* 0x000f220000300800 */
[C---:B------:R-:W-:Y:S01]  /*7140*/  ISETP.GT.U32.AND P4, PT, R0.reuse, R5, PT ;  /* 0x000000050000720c */ /* 0x040fe20003f84070 */
[----:B------:R-:W-:Y:S02]  /*7150*/  IMAD.MOV R9, RZ, RZ, -R9 ;  /* 0x000000ffff097224 */ /* 0x000fe400078e0a09 */
[--C-:B------:R-:W-:Y:S02]  /*7160*/  @!P1 IMAD.IADD R11, R11, 0x1, -R0.reuse ;  /* 0x000000010b0b9824 */ /* 0x100fe400078e0a00 */
[----:B------:R-:W-:Y:S02]  /*7170*/  IMAD R39, R0, R9, R7 ;  /* 0x0000000900277224 */ /* 0x000fe400078e0207 */
[----:B------:R-:W-:Y:S01]  /*7180*/  @!P6 IMAD.IADD R41, R41, 0x1, -R0 ;  /* 0x000000012929e824 */ /* 0x000fe200078e0a00 */
[----:B-----5:R-:W-:Y:S02]  /*7190*/  IABS R9, R3 ;  /* 0x0000000300097213 */ /* 0x020fe40000000000 */
[----:B------:R-:W-:Y:S01]  /*71a0*/  ISETP.GE.AND P6, PT, R3, RZ, PT ;  /* 0x000000ff0300720c */ /* 0x000fe20003fc6270 */
[----:B------:R-:W-:-:S02]  /*71b0*/  IMAD.MOV.U32 R3, RZ, RZ, R11 ;  /* 0x000000ffff037224 */ /* 0x000fc400078e000b */
[--C-:B------:R-:W-:Y:S02]  /*71c0*/  @!P3 IMAD.IADD R43, R43, 0x1, -R0.reuse ;  /* 0x000000012b2bb824 */ /* 0x100fe400078e0a00 */
[----:B------:R-:W-:Y:S02]  /*71d0*/  @!P0 IMAD.MOV R3, RZ, RZ, -R3 ;  /* 0x000000ffff038224 */ /* 0x000fe400078e0a03 */
[----:B------:R-:W-:Y:S01]  /*71e0*/  @!P4 IMAD.IADD R5, R5, 0x1, -R0 ;  /* 0x000000010505c824 */ /* 0x000fe200078e0a00 */
[----:B------:R-:W-:Y:S02]  /*71f0*/  ISETP.GE.AND P4, PT, R55, RZ, PT ;  /* 0x000000ff3700720c */ /* 0x000fe40003f86270 */
[----:B------:R-:W5:Y:S04]  /*7200*/  LDL.LU R55, [R1+0xf4] ;  /* 0x0000f40001377983 */ /* 0x000f680000300800 */
[----:B------:R0:W-:Y:S02]  /*7210*/  STL [R1+0x154], R3 ;  /* 0x0001540301007387 */ /* 0x0001e40000100800 */
[----:B0-----:R-:W-:-:S04]  /*7220*/  IMAD.MOV.U32 R3, RZ, RZ, R43 ;  /* 0x000000ffff037224 */ /* 0x001fc800078e002b */
[----:B------:R-:W-:-:S05]  /*7230*/  @!P5 IMAD.MOV R3, RZ, RZ, -R3 ;  /* 0x000000ffff03d224 */ /* 0x000fca00078e0a03 */
[----:B------:R0:W-:Y:S04]  /*7240*/  STL [R1+0x140], R3 ;  /* 0x0001400301007387 */ /* 0x0001e80000100800 */
[----:B0-----:R-:W5:Y:S04]  /*7250*/  LDL.LU R3, [R1+0xf8] ;  /* 0x0000f80001037983 */ /* 0x001f680000300800 */
[----:B------:R-:W5:Y:S04]  /*7260*/  LDL.LU R52, [R1+0xfc] ;  /* 0x0000fc0001347983 */ /* 0x000f680000300800 */
[----:B------:R-:W5:Y:S01]  /*7270*/  LDL.LU R12, [R1+0x100] ;  /* 0x00010000010c7983 */ /* 0x000f620000300800 */
[----:B------:R-:W-:Y:S01]  /*7280*/  ISETP.GT.U32.AND P1, PT, R0, R39, PT ;  /* 0x000000270000720c */ /* 0x000fe20003f24070 */
[----:B------:R-:W-:Y:S01]  /*7290*/  IMAD.HI.U32 R4, R8, R9, RZ ;  /* 0x0000000908047227 */ /* 0x000fe200078e00ff */
[----:B------:R-:W-:-:S03]  /*72a0*/  ISETP.GE.AND P2, PT, R47, RZ, PT ;  /* 0x000000ff2f00720c */ /* 0x000fc60003f46270 */
[----:B------:R-:W-:-:S04]  /*72b0*/  IMAD.MOV R4, RZ, RZ, -R4 ;  /* 0x000000ffff047224 */ /* 0x000fc800078e0a04 */
[----:B------:R-:W-:Y:S02]  /*72c0*/  IMAD R4, R0, R4, R9 ;  /* 0x0000000400047224 */ /* 0x000fe400078e0209 */
[----:B------:R-:W-:Y:S02]  /*72d0*/  IMAD.MOV.U32 R9, RZ, RZ, R5 ;  /* 0x000000ffff097224 */ /* 0x000fe400078e0005 */
[----:B------:R-:W-:Y:S01]  /*72e0*/  @!P1 IMAD.IADD R39, R39, 0x1, -R0 ;  /* 0x0000000127279824 */ /* 0x000fe200078e0a00 */
[----:B------:R-:W-:Y:S01]  /*72f0*/  IABS R7, R50 ;  /* 0x0000003200077213 */ /* 0x000fe20000000000 */
[----:B------:R-:W-:-:S03]  /*7300*/  @!P2 IMAD.MOV R9, RZ, RZ, -R9 ;  /* 0x000000ffff09a224 */ /* 0x000fc600078e0a09 */
[----:B------:R-:W-:Y:S01]  /*7310*/  ISETP.GT.U32.AND P0, PT, R0, R39, PT ;  /* 0x000000270000720c */ /* 0x000fe20003f04070 */
[----:B------:R-:W-:Y:S01]  /*7320*/  IMAD.HI.U32 R2, R8, R7, RZ ;  /* 0x0000000708027227 */ /* 0x000fe200078e00ff */
[----:B------:R0:W-:Y:S04]  /*7330*/  STL [R1+0x148], R9 ;  /* 0x0001480901007387 */ /* 0x0001e80000100800 */
[----:B------:R-:W5:Y:S01]  /*7340*/  LDL.LU R47, [R1+0x118] ;  /* 0x00011800012f7983 */ /* 0x000f620000300800 */
[----:B------:R-:W-:-:S04]  /*7350*/  IMAD.MOV R2, RZ, RZ, -R2 ;  /* 0x000000ffff027224 */ /* 0x000fc800078e0a02 */
[C---:B------:R-:W-:Y:S02]  /*7360*/  IMAD R10, R0.reuse, R2, R7 ;  /* 0x00000002000a7224 */ /* 0x040fe400078e0207 */
[----:B------:R-:W-:Y:S01]  /*7370*/  @!P0 IMAD.IADD R39, R39, 0x1, -R0 ;  /* 0x0000000127278824 */ /* 0x000fe200078e0a00 */
[----:B--2---:R-:W-:Y:S02]  /*7380*/  IABS R2, R53 ;  /* 0x0000003500027213 */ /* 0x004fe40000000000 */
[----:B------:R-:W-:Y:S02]  /*7390*/  ISETP.GE.AND P0, PT, R53, RZ, PT ;  /* 0x000000ff3500720c */ /* 0x000fe40003f06270 */
[----:B------:R-:W2:Y:S01]  /*73a0*/  LDL.LU R53, [R1+0x11c] ;  /* 0x00011c0001357983 */ /* 0x000ea20000300800 */
[----:B------:R-:W-:Y:S02]  /*73b0*/  ISETP.GT.U32.AND P1, PT, R0, R41, PT ;  /* 0x000000290000720c */ /* 0x000fe40003f24070 */
[----:B------:R-:W-:-:S11]  /*73c0*/  ISETP.GE.AND P3, PT, R51, RZ, PT ;  /* 0x000000ff3300720c */ /* 0x000fd60003f66270 */
[----:B------:R-:W-:-:S04]  /*73d0*/  @!P1 IMAD.IADD R41, R41, 0x1, -R0 ;  /* 0x0000000129299824 */ /* 0x000fc800078e0a00 */
[----:B------:R-:W-:Y:S01]  /*73e0*/  IMAD.MOV.U32 R11, RZ, RZ, R41 ;  /* 0x000000ffff0b7224 */ /* 0x000fe200078e0029 */
[----:B------:R-:W-:-:S03]  /*73f0*/  ISETP.GT.U32.AND P5, PT, R0, R4, PT ;  /* 0x000000040000720c */ /* 0x000fc60003fa4070 */
[----:B------:R-:W-:-:S05]  /*7400*/  @!P3 IMAD.MOV R11, RZ, RZ, -R11 ;  /* 0x000000ffff0bb224 */ /* 0x000fca00078e0a0b */
[----:B------:R-:W-:Y:S04]  /*7410*/  STL [R1+0x150], R11 ;  /* 0x0001500b01007387 */ /* 0x000fe80000100800 */
[----:B------:R-:W2:Y:S01]  /*7420*/  LDL.LU R51, [R1+0x120] ;  /* 0x0001200001337983 */ /* 0x000ea20000300800 */
[----:B------:R-:W-:Y:S02]  /*7430*/  @!P5 IMAD.IADD R4, R4, 0x1, -R0 ;  /* 0x000000010404d824 */ /* 0x000fe400078e0a00 */
[----:B------:R-:W-:-:S03]  /*7440*/  IMAD.MOV.U32 R5, RZ, RZ, R2 ;  /* 0x000000ffff057224 */ /* 0x000fc600078e0002 */
[----:B------:R-:W-:Y:S01]  /*7450*/  ISETP.GT.U32.AND P5, PT, R0, R4, PT ;  /* 0x000000040000720c */ /* 0x000fe20003fa4070 */
[----:B------:R-:W-:Y:S01]  /*7460*/  IMAD.HI.U32 R2, R8, R5, RZ ;  /* 0x0000000508027227 */ /* 0x000fe200078e00ff */
[----:B------:R-:W-:-:S03]  /*7470*/  ISETP.GT.U32.AND P1, PT, R0, R10, PT ;  /* 0x0000000a0000720c */ /* 0x000fc60003f24070 */
[----:B0-----:R-:W-:-:S04]  /*7480*/  IMAD.MOV R9, RZ, RZ, -R2 ;  /* 0x000000ffff097224 */ /* 0x001fc800078e0a02 */
[----:B------:R-:W-:-:S04]  /*7490*/  IMAD R5, R0, R9, R5 ;  /* 0x0000000900057224 */ /* 0x000fc800078e0205 */
[--C-:B------:R-:W-:Y:S01]  /*74a0*/  @!P5 IMAD.IADD R4, R4, 0x1, -R0.reuse ;  /* 0x000000010404d824 */ /* 0x100fe200078e0a00 */
[----:B------:R-:W-:Y:S01]  /*74b0*/  ISETP.GT.U32.AND P5, PT, R0, R5, PT ;  /* 0x000000050000720c */ /* 0x000fe20003fa4070 */
[----:B------:R-:W-:-:S05]  /*74c0*/  @!P1 IMAD.IADD R10, R10, 0x1, -R0 ;  /* 0x000000010a0a9824 */ /* 0x000fca00078e0a00 */
[----:B------:R-:W-:-:S07]  /*74d0*/  ISETP.GT.U32.AND P1, PT, R0, R10, PT ;  /* 0x0000000a0000720c */ /* 0x000fce0003f24070 */
[----:B------:R-:W-:-:S06]  /*74e0*/  @!P5 IMAD.IADD R5, R5, 0x1, -R0 ;  /* 0x000000010505d824 */ /* 0x000fcc00078e0a00 */
[----:B------:R-:W-:Y:S02]  /*74f0*/  @!P1 IMAD.IADD R10, R10, 0x1, -R0 ;  /* 0x000000010a0a9824 */ /* 0x000fe400078e0a00 */
[----:B------:R-:W-:Y:S02]  /*7500*/  @!P6 IMAD.MOV R4, RZ, RZ, -R4 ;  /* 0x000000ffff04e224 */ /* 0x000fe400078e0a04 */
[----:B------:R-:W-:Y:S01]  /*7510*/  IMAD.MOV.U32 R13, RZ, RZ, R39 ;  /* 0x000000ffff0d7224 */ /* 0x000fe200078e0027 */
[----:B---3--:R-:W-:Y:S02]  /*7520*/  IABS R6, R54 ;  /* 0x0000003600067213 */ /* 0x008fe40000000000 */
[----:B------:R-:W-:Y:S02]  /*7530*/  ISETP.GE.AND P3, PT, R54, RZ, PT ;  /* 0x000000ff3600720c */ /* 0x000fe40003f66270 */
[----:B------:R-:W3:Y:S01]  /*7540*/  LDL.LU R54, [R1+0x124] ;  /* 0x0001240001367983 */ /* 0x000ee20000300800 */
[----:B------:R-:W-:-:S04]  /*7550*/  IMAD.HI.U32 R7, R8, R6, RZ ;  /* 0x0000000608077227 */ /* 0x000fc800078e00ff */
[----:B------:R-:W-:-:S04]  /*7560*/  IMAD.MOV R2, RZ, RZ, -R7 ;  /* 0x000000ffff027224 */ /* 0x000fc800078e0a07 */
[----:B------:R-:W-:Y:S01]  /*7570*/  IMAD R6, R0, R2, R6 ;  /* 0x0000000200067224 */ /* 0x000fe200078e0206 */
[----:B----4-:R-:W-:-:S05]  /*7580*/  IABS R7, R49 ;  /* 0x0000003100077213 */ /* 0x010fca0000000000 */
[----:B------:R-:W-:-:S04]  /*7590*/  IMAD.HI.U32 R40, R8, R7, RZ ;  /* 0x0000000708287227 */ /* 0x000fc800078e00ff */
[----:B------:R-:W-:-:S04]  /*75a0*/  IMAD.MOV R40, RZ, RZ, -R40 ;  /* 0x000000ffff287224 */ /* 0x000fc800078e0a28 */
[----:B------:R-:W-:-:S05]  /*75b0*/  IMAD R7, R0, R40, R7 ;  /* 0x0000002800077224 */ /* 0x000fca00078e0207 */
[C---:B------:R-:W-:Y:S02]  /*75c0*/  ISETP.GT.U32.AND P5, PT, R0.reuse, R7, PT ;  /* 0x000000070000720c */ /* 0x040fe40003fa4070 */
[----:B------:R-:W-:-:S11]  /*75d0*/  ISETP.GT.U32.AND P1, PT, R0, R6, PT ;  /* 0x000000060000720c */ /* 0x000fd60003f24070 */
[----:B------:R-:W-:-:S05]  /*75e0*/  @!P5 IMAD.IADD R7, R7, 0x1, -R0 ;  /* 0x000000010707d824 */ /* 0x000fca00078e0a00 */
[----:B------:R-:W-:Y:S01]  /*75f0*/  ISETP.GT.U32.AND P6, PT, R0, R7, PT ;  /* 0x000000070000720c */ /* 0x000fe20003fc4070 */
[----:B------:R-:W-:Y:S02]  /*7600*/  @!P1 IMAD.IADD R6, R6, 0x1, -R0 ;  /* 0x0000000106069824 */ /* 0x000fe400078e0a00 */
[----:B------:R-:W-:-:S03]  /*7610*/  @!P4 IMAD.MOV R13, RZ, RZ, -R13 ;  /* 0x000000ffff0dc224 */ /* 0x000fc600078e0a0d */
[----:B------:R-:W-:Y:S02]  /*7620*/  ISETP.GT.U32.AND P4, PT, R0, R6, PT ;  /* 0x000000060000720c */ /* 0x000fe40003f84070 */
[----:B-----5:R-:W-:-:S05]  /*7630*/  IABS R2, R12 ;  /* 0x0000000c00027213 */ /* 0x020fca0000000000 */
[----:B------:R-:W-:-:S04]  /*7640*/  IMAD.HI.U32 R40, R8, R2, RZ ;  /* 0x0000000208287227 */ /* 0x000fc800078e00ff */
[----:B------:R-:W-:-:S04]  /*7650*/  IMAD.MOV R40, RZ, RZ, -R40 ;  /* 0x000000ffff287224 */ /* 0x000fc800078e0a28 */
[----:B------:R-:W-:Y:S02]  /*7660*/  IMAD R2, R0, R40, R2 ;  /* 0x0000002800027224 */ /* 0x000fe400078e0202 */
[----:B------:R-:W-:-:S03]  /*7670*/  @!P6 IMAD.IADD R7, R7, 0x1, -R0 ;  /* 0x000000010707e824 */ /* 0x000fc600078e0a00 */
[C---:B------:R-:W-:Y:S02]  /*7680*/  ISETP.GT.U32.AND P6, PT, R0.reuse, R2, PT ;  /* 0x000000020000720c */ /* 0x040fe40003fc4070 */
[----:B------:R-:W-:Y:S02]  /*7690*/  ISETP.GT.U32.AND P5, PT, R0, R5, PT ;  /* 0x000000050000720c */ /* 0x000fe40003fa4070 */
[----:B------:R-:W-:Y:S01]  /*76a0*/  ISETP.GE.AND P2, PT, R50, RZ, PT ;  /* 0x000000ff3200720c */ /* 0x000fe20003f46270 */
[----:B------:R-:W-:Y:S01]  /*76b0*/  @!P4 IMAD.IADD R6, R6, 0x1, -R0 ;  /* 0x000000010606c824 */ /* 0x000fe200078e0a00 */
[----:B------:R-:W-:-:S07]  /*76c0*/  IABS R41, R3 ;  /* 0x0000000300297213 */ /* 0x000fce0000000000 */
[----:B------:R-:W-:Y:S01]  /*76d0*/  @!P6 IMAD.IADD R2, R2, 0x1, -R0 ;  /* 0x000000010202e824 */ /* 0x000fe200078e0a00 */
[----:B------:R-:W-:Y:S01]  /*76e0*/  ISETP.GE.AND P6, PT, R3, RZ, PT ;  /* 0x000000ff0300720c */ /* 0x000fe20003fc6270 */
[----:B------:R-:W-:Y:S02]  /*76f0*/  IMAD.MOV.U32 R3, RZ, RZ, R6 ;  /* 0x000000ffff037224 */ /* 0x000fe400078e0006 */
[----:B------:R-:W-:Y:S02]  /*7700*/  @!P5 IMAD.IADD R5, R5, 0x1, -R0 ;  /* 0x000000010505d824 */ /* 0x000fe400078e0a00 */
[----:B------:R-:W-:Y:S01]  /*7710*/  @!P2 IMAD.MOV R10, RZ, RZ, -R10 ;  /* 0x000000ffff0aa224 */ /* 0x000fe200078e0a0a */
[----:B------:R-:W-:Y:S01]  /*7720*/  STL [R1+0x130], R13 ;  /* 0x0001300d01007387 */ /* 0x000fe20000100800 */
[----:B------:R-:W-:Y:S02]  /*7730*/  @!P3 IMAD.MOV R3, RZ, RZ, -R3 ;  /* 0x000000ffff03b224 */ /* 0x000fe400078e0a03 */
[----:B------:R-:W-:Y:S01]  /*7740*/  @!P0 IMAD.MOV R5, RZ, RZ, -R5 ;  /* 0x000000ffff058224 */ /* 0x000fe200078e0a05 */
[----:B------:R-:W4:Y:S04]  /*7750*/  LDL.LU R50, [R1+0x128] ;  /* 0x0001280001327983 */ /* 0x000f280000300800 */
[----:B------:R-:W-:Y:S04]  /*7760*/  STL [R1+0x12c], R4 ;  /* 0x00012c0401007387 */ /* 0x000fe80000100800 */
[----:B------:R-:W-:Y:S04]  /*7770*/  STL [R1+0x114], R10 ;  /* 0x0001140a01007387 */ /* 0x000fe80000100800 */
[----:B------:R0:W-:Y:S04]  /*7780*/  STL [R1+0x10c], R3 ;  /* 0x00010c0301007387 */ /* 0x0001e80000100800 */
[----:B------:R1:W-:Y:S04]  /*7790*/  STL [R1+0x110], R5 ;  /* 0x0001100501007387 */ /* 0x0003e80000100800 */
[----:B0-----:R-:W5:Y:S01]  /*77a0*/  LDL.LU R3, [R1+0x134] ;  /* 0x0001340001037983 */ /* 0x001f620000300800 */
[----:B------:R-:W-:-:S05]  /*77b0*/  IABS R9, R55 ;  /* 0x0000003700097213 */ /* 0x000fca0000000000 */
[----:B------:R-:W-:-:S04]  /*77c0*/  IMAD.HI.U32 R44, R8, R9, RZ ;  /* 0x00000009082c7227 */ /* 0x000fc800078e00ff */
[----:B------:R-:W-:-:S04]  /*77d0*/  IMAD.MOV R44, RZ, RZ, -R44 ;  /* 0x000000ffff2c7224 */ /* 0x000fc800078e0a2c */
[----:B------:R-:W-:-:S05]  /*77e0*/  IMAD R9, R0, R44, R9 ;  /* 0x0000002c00097224 */ /* 0x000fca00078e0209 */
[----:B------:R-:W-:Y:S02]  /*77f0*/  ISETP.GT.U32.AND P1, PT, R0, R9, PT ;  /* 0x000000090000720c */ /* 0x000fe40003f24070 */
[----:B------:R-:W-:Y:S01]  /*7800*/  IABS R11, R52 ;  /* 0x00000034000b7213 */ /* 0x000fe20000000000 */
[----:B------:R-:W-:-:S04]  /*7810*/  IMAD.HI.U32 R43, R8, R41, RZ ;  /* 0x00000029082b7227 */ /* 0x000fc800078e00ff */
[----:B------:R-:W-:-:S06]  /*7820*/  IMAD.HI.U32 R42, R8, R11, RZ ;  /* 0x0000000b082a7227 */ /* 0x000fcc00078e00ff */
[----:B------:R-:W-:Y:S01]  /*7830*/  @!P1 IMAD.IADD R9, R9, 0x1, -R0 ;  /* 0x0000000109099824 */ /* 0x000fe200078e0a00 */
[----:B------:R-:W-:Y:S01]  /*7840*/  IABS R40, R47 ;  /* 0x0000002f00287213 */ /* 0x000fe20000000000 */
[----:B------:R-:W-:-:S03]  /*7850*/  IMAD.MOV R42, RZ, RZ, -R42 ;  /* 0x000000ffff2a7224 */ /* 0x000fc600078e0a2a */
[C---:B------:R-:W-:Y:S01]  /*7860*/  ISETP.GT.U32.AND P1, PT, R0.reuse, R9, PT ;  /* 0x000000090000720c */ /* 0x040fe20003f24070 */
[----:B------:R-:W-:Y:S02]  /*7870*/  IMAD.MOV R43, RZ, RZ, -R43 ;  /* 0x000000ffff2b7224 */ /* 0x000fe400078e0a2b */
[----:B------:R-:W-:Y:S02]  /*7880*/  IMAD R11, R0, R42, R11 ;  /* 0x0000002a000b7224 */ /* 0x000fe400078e020b */
[----:B------:R-:W-:-:S03]  /*7890*/  IMAD.HI.U32 R42, R8, R40, RZ ;  /* 0x00000028082a7227 */ /* 0x000fc600078e00ff */
[C---:B------:R-:W-:Y:S01]  /*78a0*/  ISETP.GT.U32.AND P4, PT, R0.reuse, R11, PT ;  /* 0x0000000b0000720c */ /* 0x040fe20003f84070 */
[C---:B------:R-:W-:Y:S01]  /*78b0*/  IMAD R41, R0.reuse, R43, R41 ;  /* 0x0000002b00297224 */ /* 0x040fe200078e0229 */
[----:B--2---:R-:W-:Y:S01]  /*78c0*/  IABS R43, R53 ;  /* 0x00000035002b7213 */ /* 0x004fe20000000000 */
[----:B------:R-:W-:Y:S02]  /*78d0*/  IMAD.MOV R42, RZ, RZ, -R42 ;  /* 0x000000ffff2a7224 */ /* 0x000fe400078e0a2a */
[----:B------:R-:W-:Y:S01]  /*78e0*/  @!P1 IMAD.IADD R9, R9, 0x1, -R0 ;  /* 0x0000000109099824 */ /* 0x000fe200078e0a00 */
[C---:B------:R-:W-:Y:S01]  /*78f0*/  ISETP.GT.U32.AND P5, PT, R0.reuse, R41, PT ;  /* 0x000000290000720c */ /* 0x040fe20003fa4070 */
[----:B------:R-:W-:Y:S01]  /*7900*/  IMAD R40, R0, R42, R40 ;  /* 0x0000002a00287224 */ /* 0x000fe200078e0228 */
[----:B------:R-:W-:Y:S01]  /*7910*/  ISETP.GE.AND P1, PT, R49, RZ, PT ;  /* 0x000000ff3100720c */ /* 0x000fe20003f26270 */
[----:B------:R-:W-:-:S04]  /*7920*/  IMAD.HI.U32 R42, R8, R43, RZ ;  /* 0x0000002b082a7227 */ /* 0x000fc800078e00ff */
[----:B------:R-:W-:Y:S02]  /*7930*/  IMAD.MOV R42, RZ, RZ, -R42 ;  /* 0x000000ffff2a7224 */ /* 0x000fe400078e0a2a */
[--C-:B------:R-:W-:Y:S01]  /*7940*/  @!P4 IMAD.IADD R11, R11, 0x1, -R0.reuse ;  /* 0x000000010b0bc824 */ /* 0x100fe200078e0a00 */
[----:B------:R-:W-:Y:S01]  /*7950*/  ISETP.GE.AND P4, PT, R55, RZ, PT ;  /* 0x000000ff3700720c */ /* 0x000fe20003f86270 */
[C---:B------:R-:W-:Y:S01]  /*7960*/  IMAD R42, R0.reuse, R42, R43 ;  /* 0x0000002a002a7224 */ /* 0x040fe200078e022b */
[----:B------:R-:W2:Y:S01]  /*7970*/  LDL.LU R55, [R1+0x138] ;  /* 0x0001380001377983 */ /* 0x000ea20000300800 */
[----:B------:R-:W-:Y:S02]  /*7980*/  IMAD.MOV.U32 R6, RZ, RZ, R7 ;  /* 0x000000ffff067224 */ /* 0x000fe400078e0007 */
[----:B------:R-:W-:Y:S01]  /*7990*/  @!P5 IMAD.IADD R41, R41, 0x1, -R0 ;  /* 0x000000012929d824 */ /* 0x000fe200078e0a00 */
[C---:B------:R-:W-:Y:S01]  /*79a0*/  ISETP.GT.U32.AND P5, PT, R0.reuse, R40, PT ;  /* 0x000000280000720c */ /* 0x040fe20003fa4070 */
[----:B------:R-:W-:Y:S01]  /*79b0*/  @!P1 IMAD.MOV R6, RZ, RZ, -R6 ;  /* 0x000000ffff069224 */ /* 0x000fe200078e0a06 */
[C---:B------:R-:W-:Y:S01]  /*79c0*/  ISETP.GT.U32.AND P1, PT, R0.reuse, R42, PT ;  /* 0x0000002a0000720c */ /* 0x040fe20003f24070 */
[----:B-1----:R-:W-:Y:S01]  /*79d0*/  IMAD.MOV.U32 R5, RZ, RZ, R9 ;  /* 0x000000ffff057224 */ /* 0x002fe200078e0009 */
[----:B------:R-:W-:-:S03]  /*79e0*/  ISETP.GT.U32.AND P2, PT, R0, R41, PT ;  /* 0x000000290000720c */ /* 0x000fc60003f44070 */
[----:B------:R-:W-:Y:S01]  /*79f0*/  @!P4 IMAD.MOV R5, RZ, RZ, -R5 ;  /* 0x000000ffff05c224 */ /* 0x000fe200078e0a05 */
[----:B------:R0:W-:Y:S04]  /*7a00*/  STL [R1+0x108], R6 ;  /* 0x0001080601007387 */ /* 0x0001e80000100800 */
[----:B------:R1:W-:Y:S01]  /*7a10*/  STL [R1+0x104], R5 ;  /* 0x0001040501007387 */ /* 0x0003e20000100800 */
[--C-:B------:R-:W-:Y:S01]  /*7a20*/  @!P5 IMAD.IADD R40, R40, 0x1, -R0.reuse ;  /* 0x000000012828d824 */ /* 0x100fe200078e0a00 */
[----:B------:R-:W-:Y:S01]  /*7a30*/  ISETP.GT.U32.AND P5, PT, R0, R2, PT ;  /* 0x000000020000720c */ /* 0x000fe20003fa4070 */
[--C-:B------:R-:W-:Y:S01]  /*7a40*/  @!P1 IMAD.IADD R42, R42, 0x1, -R0.reuse ;  /* 0x000000012a2a9824 */ /* 0x100fe200078e0a00 */
[----:B------:R-:W-:Y:S02]  /*7a50*/  ISETP.GE.AND P1, PT, R53, RZ, PT ;  /* 0x000000ff3500720c */ /* 0x000fe40003f26270 */
[----:B------:R-:W2:Y:S01]  /*7a60*/  LDL.LU R53, [R1+0x13c] ;  /* 0x00013c0001357983 */ /* 0x000ea20000300800 */
[----:B------:R-:W-:Y:S01]  /*7a70*/  ISETP.GT.U32.AND P0, PT, R0, R11, PT ;  /* 0x0000000b0000720c */ /* 0x000fe20003f04070 */
[----:B------:R-:W-:Y:S01]  /*7a80*/  @!P2 IMAD.IADD R41, R41, 0x1, -R0 ;  /* 0x000000012929a824 */ /* 0x000fe200078e0a00 */
[----:B------:R-:W-:-:S03]  /*7a90*/  ISETP.GE.AND P2, PT, R52, RZ, PT ;  /* 0x000000ff3400720c */ /* 0x000fc60003f46270 */
[----:B0-----:R-:W-:-:S03]  /*7aa0*/  IMAD.MOV.U32 R6, RZ, RZ, R41 ;  /* 0x000000ffff067224 */ /* 0x001fc600078e0029 */
[----:B------:R-:W-:Y:S01]  /*7ab0*/  @!P5 IMAD.IADD R2, R2, 0x1, -R0 ;  /* 0x000000010202d824 */ /* 0x000fe200078e0a00 */
[----:B------:R-:W-:Y:S01]  /*7ac0*/  ISETP.GE.AND P5, PT, R12, RZ, PT ;  /* 0x000000ff0c00720c */ /* 0x000fe20003fa6270 */
[----:B------:R-:W-:-:S03]  /*7ad0*/  @!P6 IMAD.MOV R6, RZ, RZ, -R6 ;  /* 0x000000ffff06e224 */ /* 0x000fc600078e0a06 */
[----:B------:R-:W-:Y:S02]  /*7ae0*/  @!P0 IMAD.IADD R11, R11, 0x1, -R0 ;  /* 0x000000010b0b8824 */ /* 0x000fe400078e0a00 */
[----:B------:R0:W-:Y:S02]  /*7af0*/  STL [R1+0xf4], R6 ;  /* 0x0000f40601007387 */ /* 0x0001e40000100800 */
[----:B-1----:R-:W-:-:S04]  /*7b00*/  IMAD.MOV.U32 R5, RZ, RZ, R11 ;  /* 0x000000ffff057224 */ /* 0x002fc800078e000b */
[----:B------:R-:W-:Y:S02]  /*7b10*/  @!P2 IMAD.MOV R5, RZ, RZ, -R5 ;  /* 0x000000ffff05a224 */ /* 0x000fe400078e0a05 */
[----:B0-----:R-:W-:-:S04]  /*7b20*/  IMAD.MOV.U32 R6, RZ, RZ, R2 ;  /* 0x000000ffff067224 */ /* 0x001fc800078e0002 */
[----:B------:R-:W-:Y:S01]  /*7b30*/  @!P5 IMAD.MOV R6, RZ, RZ, -R6 ;  /* 0x000000ffff06d224 */ /* 0x000fe200078e0a06 */
[----:B------:R0:W-:Y:S04]  /*7b40*/  STL [R1+0xec], R5 ;  /* 0x0000ec0501007387 */ /* 0x0001e80000100800 */
[----:B------:R-:W-:Y:S01]  /*7b50*/  STL [R1+0xe8], R6 ;  /* 0x0000e80601007387 */ /* 0x000fe20000100800 */
[----:B---3--:R-:W-:Y:S02]  /*7b60*/  IABS R4, R54 ;  /* 0x0000003600047213 */ /* 0x008fe40000000000 */
[----:B------:R-:W-:Y:S02]  /*7b70*/  ISETP.GE.AND P5, PT, R54, RZ, PT ;  /* 0x000000ff3600720c */ /* 0x000fe40003fa6270 */
[----:B------:R-:W3:Y:S01]  /*7b80*/  LDL.LU R54, [R1+0x144] ;  /* 0x0001440001367983 */ /* 0x000ee20000300800 */
[----:B------:R-:W-:-:S05]  /*7b90*/  IABS R39, R51 ;  /* 0x0000003300277213 */ /* 0x000fca0000000000 */
[----:B------:R-:W-:-:S04]  /*7ba0*/  IMAD.HI.U32 R45, R8, R39, RZ ;  /* 0x00000027082d7227 */ /* 0x000fc800078e00ff */
[----:B------:R-:W-:-:S04]  /*7bb0*/  IMAD.MOV R45, RZ, RZ, -R45 ;  /* 0x000000ffff2d7224 */ /* 0x000fc800078e0a2d */
[C---:B------:R-:W-:Y:S01]  /*7bc0*/  IMAD R45, R0.reuse, R45, R39 ;  /* 0x0000002d002d7224 */ /* 0x040fe200078e0227 */
[----:B------:R-:W-:-:S04]  /*7bd0*/  ISETP.GT.U32.AND P3, PT, R0, R40, PT ;  /* 0x000000280000720c */ /* 0x000fc80003f64070 */
[----:B------:R-:W-:-:S09]  /*7be0*/  ISETP.GT.U32.AND P4, PT, R0, R45, PT ;  /* 0x0000002d0000720c */ /* 0x000fd20003f84070 */
[----:B------:R-:W-:Y:S01]  /*7bf0*/  @!P3 IMAD.IADD R40, R40, 0x1, -R0 ;  /* 0x000000012828b824 */ /* 0x000fe200078e0a00 */
[----:B------:R-:W-:-:S03]  /*7c00*/  ISETP.GE.AND P3, PT, R47, RZ, PT ;  /* 0x000000ff2f00720c */ /* 0x000fc60003f66270 */
[----:B------:R-:W-:-:S05]  /*7c10*/  @!P4 IMAD.IADD R45, R45, 0x1, -R0 ;  /* 0x000000012d2dc824 */ /* 0x000fca00078e0a00 */
[----:B------:R-:W-:Y:S01]  /*7c20*/  ISETP.GT.U32.AND P2, PT, R0, R45, PT ;  /* 0x0000002d0000720c */ /* 0x000fe20003f44070 */
[----:B0-----:R-:W-:-:S04]  /*7c30*/  IMAD.MOV.U32 R5, RZ, RZ, R40 ;  /* 0x000000ffff057224 */ /* 0x001fc800078e0028 */
[----:B------:R-:W-:Y:S01]  /*7c40*/  @!P3 IMAD.MOV R5, RZ, RZ, -R5 ;  /* 0x000000ffff05b224 */ /* 0x000fe200078e0a05 */
[----:B------:R-:W-:-:S04]  /*7c50*/  ISETP.GE.AND P4, PT, R51, RZ, PT ;  /* 0x000000ff3300720c */ /* 0x000fc80003f86270 */
[----:B------:R2:W-:Y:S03]  /*7c60*/  STL [R1+0xe4], R5 ;  /* 0x0000e40501007387 */ /* 0x0005e60000100800 */
[----:B------:R-:W-:Y:S01]  /*7c70*/  @!P2 IMAD.IADD R45, R45, 0x1, -R0 ;  /* 0x000000012d2da824 */ /* 0x000fe200078e0a00 */
[----:B------:R-:W3:Y:S01]  /*7c80*/  LDL.LU R51, [R1+0x14c] ;  /* 0x00014c0001337983 */ /* 0x000ee20000300800 */
[----:B-----5:R-:W-:Y:S02]  /*7c90*/  IABS R2, R3 ;  /* 0x0000000300027213 */ /* 0x020fe40000000000 */
[----:B------:R-:W-:Y:S02]  /*7ca0*/  ISETP.GE.AND P2, PT, R3, RZ, PT ;  /* 0x000000ff0300720c */ /* 0x000fe40003f46270 */
[----:B------:R-:W5:Y:S01]  /*7cb0*/  LDL.LU R3, [R1+0x15c] ;  /* 0x00015c0001037983 */ /* 0x000f620000300800 */
[----:B------:R-:W-:-:S04]  /*7cc0*/  IMAD.HI.U32 R44, R8, R4, RZ ;  /* 0x00000004082c7227 */ /* 0x000fc800078e00ff */
[----:B------:R-:W-:-:S04]  /*7cd0*/  IMAD.MOV R44, RZ, RZ, -R44 ;  /* 0x000000ffff2c7224 */ /* 0x000fc800078e0a2c */
[----:B------:R-:W-:-:S05]  /*7ce0*/  IMAD R4, R0, R44, R4 ;  /* 0x0000002c00047224 */ /* 0x000fca00078e0204 */
[----:B------:R-:W-:Y:S02]  /*7cf0*/  ISETP.GT.U32.AND P0, PT, R0, R4, PT ;  /* 0x000000040000720c */ /* 0x000fe40003f04070 */
[----:B----4-:R-:W-:-:S11]  /*7d00*/  IABS R39, R50 ;  /* 0x0000003200277213 */ /* 0x010fd60000000000 */
[----:B------:R-:W-:Y:S01]  /*7d10*/  @!P0 IMAD.IADD R4, R4, 0x1, -R0 ;  /* 0x0000000104048824 */ /* 0x000fe200078e0a00 */
[----:B------:R-:W-:Y:S01]  /*7d20*/  ISETP.GT.U32.AND P0, PT, R0, R42, PT ;  /* 0x0000002a0000720c */ /* 0x000fe20003f04070 */
[----:B------:R-:W-:-:S04]  /*7d30*/  IMAD.HI.U32 R7, R8, R39, RZ ;  /* 0x0000002708077227 */ /* 0x000fc800078e00ff */
[----:B------:R-:W-:-:S04]  /*7d40*/  IMAD.MOV R7, RZ, RZ, -R7 ;  /* 0x000000ffff077224 */ /* 0x000fc800078e0a07 */
[----:B------:R-:W-:-:S04]  /*7d50*/  IMAD R7, R0, R7, R39 ;  /* 0x0000000700077224 */ /* 0x000fc800078e0227 */
[----:B------:R-:W-:-:S04]  /*7d60*/  @!P0 IMAD.IADD R42, R42, 0x1, -R0 ;  /* 0x000000012a2a8824 */ /* 0x000fc800078e0a00 */
[----:B------:R-:W-:Y:S01]  /*7d70*/  IMAD.MOV.U32 R39, RZ, RZ, R42 ;  /* 0x000000ffff277224 */ /* 0x000fe200078e002a */
[----:B------:R-:W-:-:S03]  /*7d80*/  ISETP.GT.U32.AND P6, PT, R0, R4, PT ;  /* 0x000000040000720c */ /* 0x000fc60003fc4070 */
[----:B------:R-:W-:Y:S02]  /*7d90*/  @!P1 IMAD.MOV R39, RZ, RZ, -R39 ;  /* 0x000000ffff279224 */ /* 0x000fe400078e0a27 */
[----:B------:R-:W-:-:S04]  /*7da0*/  IMAD.MOV.U32 R11, RZ, RZ, R45 ;  /* 0x000000ffff0b7224 */ /* 0x000fc800078e002d */
[----:B------:R-:W-:-:S04]  /*7db0*/  @!P4 IMAD.MOV R11, RZ, RZ, -R11 ;  /* 0x000000ffff0bc224 */ /* 0x000fc800078e0a0b */
[----:B------:R-:W-:-:S04]  /*7dc0*/  @!P6 IMAD.IADD R4, R4, 0x1, -R0 ;  /* 0x000000010404e824 */ /* 0x000fc800078e0a00 */
[----:B------:R-:W-:Y:S01]  /*7dd0*/  @!P5 IMAD.MOV R4, RZ, RZ, -R4 ;  /* 0x000000ffff04d224 */ /* 0x000fe200078e0a04 */
[----:B--2---:R-:W-:Y:S02]  /*7de0*/  IABS R5, R53 ;  /* 0x0000003500057213 */ /* 0x004fe40000000000 */
[----:B------:R-:W-:Y:S02]  /*7df0*/  ISETP.GE.AND P1, PT, R53, RZ, PT ;  /* 0x000000ff3500720c */ /* 0x000fe40003f26270 */
[----:B------:R-:W2:Y:S01]  /*7e00*/  LDL.LU R53, [R1+0x168] ;  /* 0x0001680001357983 */ /* 0x000ea20000300800 */
[----:B------:R-:W-:-:S03]  /*7e10*/  ISETP.GE.AND P0, PT, R50, RZ, PT ;  /* 0x000000ff3200720c */ /* 0x000fc60003f06270 */
[----:B------:R-:W-:Y:S04]  /*7e20*/  STL [R1+0xa4], R11 ;  /* 0x0000a40b01007387 */ /* 0x000fe80000100800 */
[----:B------:R0:W-:Y:S04]  /*7e30*/  STL [R1+0xa8], R4 ;  /* 0x0000a80401007387 */ /* 0x0001e80000100800 */
[----:B------:R-:W4:Y:S01]  /*7e40*/  LDL.LU R50, [R1+0x16c] ;  /* 0x00016c0001327983 */ /* 0x000f220000300800 */
[----:B------:R-:W-:Y:S02]  /*7e50*/  ISETP.GT.U32.AND P3, PT, R0, R7, PT ;  /* 0x000000070000720c */ /* 0x000fe40003f64070 */
[----:B------:R-:W-:-:S02]  /*7e60*/  IABS R6, R55 ;  /* 0x0000003700067213 */ /* 0x000fc40000000000 */
[----:B---3--:R-:W-:Y:S02]  /*7e70*/  ISETP.GE.AND P5, PT, R54, RZ, PT ;  /* 0x000000ff3600720c */ /* 0x008fe40003fa6270 */
[----:B0-----:R-:W-:Y:S02]  /*7e80*/  IABS R4, R54 ;  /* 0x0000003600047213 */ /* 0x001fe40000000000 */
[----:B------:R-:W3:Y:S05]  /*7e90*/  LDL.LU R54, [R1+0x170] ;  /* 0x0001700001367983 */ /* 0x000eea0000300800 */
[----:B------:R-:W-:Y:S02]  /*7ea0*/  @!P3 IMAD.IADD R7, R7, 0x1, -R0 ;  /* 0x000000010707b824 */ /* 0x000fe400078e0a00 */
[----:B------:R-:W-:Y:S01]  /*7eb0*/  IMAD.HI.U32 R10, R8, R2, RZ ;  /* 0x00000002080a7227 */ /* 0x000fe200078e00ff */
[----:B------:R-:W-:Y:S01]  /*7ec0*/  ISETP.GE.AND P6, PT, R55, RZ, PT ;  /* 0x000000ff3700720c */ /* 0x000fe20003fc6270 */
[----:B------:R-:W3:Y:S01]  /*7ed0*/  LDL.LU R12, [R1+0x174] ;  /* 0x00017400010c7983 */ /* 0x000ee20000300800 */
[----:B------:R-:W-:Y:S01]  /*7ee0*/  ISETP.GT.U32.AND P3, PT, R0, R7, PT ;  /* 0x000000070000720c */ /* 0x000fe20003f64070 */
[----:B------:R-:W-:-:S02]  /*7ef0*/  IMAD.HI.U32 R9, R8, R6, RZ ;  /* 0x0000000608097227 */ /* 0x000fc400078e00ff */
[----:B------:R-:W3:Y:S02]  /*7f00*/  LDL.LU R55, [R1+0x178] ;  /* 0x0001780001377983 */ /* 0x000ee40000300800 */
[----:B------:R-:W-:Y:S02]  /*7f10*/  IMAD.MOV R10, RZ, RZ, -R10 ;  /* 0x000000ffff0a7224 */ /* 0x000fe400078e0a0a */
[----:B------:R-:W-:Y:S02]  /*7f20*/  IMAD.MOV R9, RZ, RZ, -R9 ;  /* 0x000000ffff097224 */ /* 0x000fe400078e0a09 */
[C---:B------:R-:W-:Y:S02]  /*7f30*/  IMAD R2, R0.reuse, R10, R2 ;  /* 0x0000000a00027224 */ /* 0x040fe400078e0202 */
[----:B------:R-:W-:Y:S02]  /*7f40*/  IMAD R6, R0, R9, R6 ;  /* 0x0000000900067224 */ /* 0x000fe400078e0206 */
[----:B------:R-:W-:Y:S01]  /*7f50*/  IMAD.HI.U32 R9, R8, R5, RZ ;  /* 0x0000000508097227 */ /* 0x000fe200078e00ff */
[----:B------:R-:W-:-:S03]  /*7f60*/  ISETP.GT.U32.AND P4, PT, R0, R2, PT ;  /* 0x000000020000720c */ /* 0x000fc60003f84070 */
[--C-:B------:R-:W-:Y:S01]  /*7f70*/  @!P3 IMAD.IADD R7, R7, 0x1, -R0.reuse ;  /* 0x000000010707b824 */ /* 0x100fe200078e0a00 */
[C---:B------:R-:W-:Y:S01]  /*7f80*/  ISETP.GT.U32.AND P3, PT, R0.reuse, R6, PT ;  /* 0x000000060000720c */ /* 0x040fe20003f64070 */
[----:B------:R-:W-:Y:S02]  /*7f90*/  IMAD.MOV R9, RZ, RZ, -R9 ;  /* 0x000000ffff097224 */ /* 0x000fe400078e0a09 */
[----:B------:R-:W-:Y:S02]  /*7fa0*/  IMAD.MOV.U32 R11, RZ, RZ, R7 ;  /* 0x000000ffff0b7224 */ /* 0x000fe400078e0007 */
[----:B------:R-:W-:Y:S02]  /*7fb0*/  IMAD R5, R0, R9, R5 ;  /* 0x0000000900057224 */ /* 0x000fe400078e0205 */
[----:B------:R-:W-:Y:S02]  /*7fc0*/  @!P0 IMAD.MOV R11, RZ, RZ, -R11 ;  /* 0x000000ffff0b8224 */ /* 0x000fe400078e0a0b */
[----:B------:R-:W-:Y:S01]  /*7fd0*/  @!P4 IMAD.IADD R2, R2, 0x1, -R0 ;  /* 0x000000010202c824 */ /* 0x000fe200078e0a00 */
[----:B------:R-:W-:-:S03]  /*7fe0*/  ISETP.GT.U32.AND P0, PT, R0, R5, PT ;  /* 0x000000050000720c */ /* 0x000fc60003f04070 */
[----:B------:R-:W-:Y:S01]  /*7ff0*/  @!P3 IMAD.IADD R6, R6, 0x1, -R0 ;  /* 0x000000010606b824 */ /* 0x000fe200078e0a00 */
[----:B------:R-:W-:-:S04]  /*8000*/  ISETP.GT.U32.AND P4, PT, R0, R2, PT ;  /* 0x000000020000720c */ /* 0x000fc80003f84070 */
[----:B------:R-:W-:-:S05]  /*8010*/  ISETP.GT.U32.AND P3, PT, R0, R6, PT ;  /* 0x000000060000720c */ /* 0x000fca0003f64070 */
[----:B------:R-:W-:-:S04]  /*8020*/  @!P0 IMAD.IADD R5, R5, 0x1, -R0 ;  /* 0x0000000105058824 */ /* 0x000fc800078e0a00 */
[----:B------:R-:W-:Y:S01]  /*8030*/  @!P4 IMAD.IADD R2, R2, 0x1, -R0 ;  /* 0x000000010202c824 */ /* 0x000fe200078e0a00 */
[----:B------:R-:W-:-:S03]  /*8040*/  ISETP.GT.U32.AND P0, PT, R0, R5, PT ;  /* 0x000000050000720c */ /* 0x000fc60003f04070 */
[----:B------:R-:W-:Y:S01]  /*8050*/  @!P3 IMAD.IADD R6, R6, 0x1, -R0 ;  /* 0x000000010606b824 */ /* 0x000fe200078e0a00 */
[----:B------:R0:W-:Y:S01]  /*8060*/  STL [R1+0xb8], R11 ;  /* 0x0000b80b01007387 */ /* 0x0001e20000100800 */
[----:B------:R-:W-:-:S03]  /*8070*/  IMAD.MOV.U32 R13, RZ, RZ, R2 ;  /* 0x000000ffff0d7224 */ /* 0x000fc600078e0002 */
[----:B------:R-:W3:Y:S01]  /*8080*/  LDL.LU R47, [R1+0x18c] ;  /* 0x00018c00012f7983 */ /* 0x000ee20000300800 */
[----:B------:R-:W-:Y:S02]  /*8090*/  @!P2 IMAD.MOV R13, RZ, RZ, -R13 ;  /* 0x000000ffff0da224 */ /* 0x000fe400078e0a0d */
[----:B0-----:R-:W-:-:S04]  /*80a0*/  IMAD.MOV.U32 R11, RZ, RZ, R6 ;  /* 0x000000ffff0b7224 */ /* 0x001fc800078e0006 */
[----:B------:R-:W-:Y:S01]  /*80b0*/  @!P6 IMAD.MOV R11, RZ, RZ, -R11 ;  /* 0x000000ffff0be224 */ /* 0x000fe200078e0a0b */
[----:B------:R0:W-:Y:S01]  /*80c0*/  STL [R1+0xc0], R13 ;  /* 0x0000c00d01007387 */ /* 0x0001e20000100800 */
[----:B------:R-:W-:-:S03]  /*80d0*/  @!P0 IMAD.IADD R5, R5, 0x1, -R0 ;  /* 0x0000000105058824 */ /* 0x000fc600078e0a00 */
[----:B------:R-:W-:Y:S01]  /*80e0*/  STL [R1+0xc4], R11 ;  /* 0x0000c40b01007387 */ /* 0x000fe20000100800 */
[----:B-----5:R-:W-:Y:S02]  /*80f0*/  IABS R41, R3 ;  /* 0x0000000300297213 */ /* 0x020fe40000000000 */
[----:B------:R-:W-:Y:S02]  /*8100*/  ISETP.GE.AND P0, PT, R3, RZ, PT ;  /* 0x000000ff0300720c */ /* 0x000fe40003f06270 */
[----:B------:R-:W5:Y:S01]  /*8110*/  LDL.LU R3, [R1+0x190] ;  /* 0x0001900001037983 */ /* 0x000f620000300800 */
[----:B------:R-:W-:-:S04]  /*8120*/  IMAD.HI.U32 R10, R8, R4, RZ ;  /* 0x00000004080a7227 */ /* 0x000fc800078e00ff */
[----:B------:R-:W-:-:S04]  /*8130*/  IMAD.MOV R10, RZ, RZ, -R10 ;  /* 0x000000ffff0a7224 */ /* 0x000fc800078e0a0a */
[----:B------:R-:W-:Y:S01]  /*8140*/  IMAD R4, R0, R10, R4 ;  /* 0x0000000a00047224 */ /* 0x000fe200078e0204 */
[----:B------:R-:W-:-:S04]  /*8150*/  IABS R40, R51 ;  /* 0x0000003300287213 */ /* 0x000fc80000000000 */
[----:B------:R-:W-:Y:S01]  /*8160*/  ISETP.GT.U32.AND P4, PT, R0, R4, PT ;  /* 0x000000040000720c */ /* 0x000fe20003f84070 */
[----:B------:R-:W-:-:S04]  /*8170*/  IMAD.HI.U32 R9, R8, R40, RZ ;  /* 0x0000002808097227 */ /* 0x000fc800078e00ff */
[----:B------:R-:W-:Y:S02]  /*8180*/  IMAD.MOV R9, RZ, RZ, -R9 ;  /* 0x000000ffff097224 */ /* 0x000fe400078e0a09 */
[----:B------:R-:W-:-:S04]  /*8190*/  IMAD.HI.U32 R7, R8, R41, RZ ;  /* 0x0000002908077227 */ /* 0x000fc800078e00ff */
[----:B------:R-:W-:Y:S02]  /*81a0*/  IMAD R40, R0, R9, R40 ;  /* 0x0000000900287224 */ /* 0x000fe400078e0228 */
[----:B------:R-:W-:Y:S02]  /*81b0*/  IMAD.MOV R7, RZ, RZ, -R7 ;  /* 0x000000ffff077224 */ /* 0x000fe400078e0a07 */
[----:B------:R-:W-:Y:S01]  /*81c0*/  @!P4 IMAD.IADD R4, R4, 0x1, -R0 ;  /* 0x000000010404c824 */ /* 0x000fe200078e0a00 */
[C---:B------:R-:W-:Y:S01]  /*81d0*/  ISETP.GT.U32.AND P3, PT, R0.reuse, R40, PT ;  /* 0x000000280000720c */ /* 0x040fe20003f64070 */
[----:B------:R-:W-:-:S03]  /*81e0*/  IMAD R41, R0, R7, R41 ;  /* 0x0000000700297224 */ /* 0x000fc600078e0229 */
[C---:B------:R-:W-:Y:S01]  /*81f0*/  ISETP.GT.U32.AND P4, PT, R0.reuse, R4, PT ;  /* 0x000000040000720c */ /* 0x040fe20003f84070 */
[----:B------:R-:W-:Y:S01]  /*8200*/  @!P1 IMAD.MOV R5, RZ, RZ, -R5 ;  /* 0x000000ffff059224 */ /* 0x000fe200078e0a05 */
[----:B------:R-:W-:-:S04]  /*8210*/  ISETP.GT.U32.AND P2, PT, R0, R41, PT ;  /* 0x000000290000720c */ /* 0x000fc80003f44070 */
[----:B------:R1:W-:Y:S03]  /*8220*/  STL [R1+0xcc], R5 ;  /* 0x0000cc0501007387 */ /* 0x0003e60000100800 */
[----:B------:R-:W-:-:S04]  /*8230*/  @!P3 IMAD.IADD R40, R40, 0x1, -R0 ;  /* 0x000000012828b824 */ /* 0x000fc800078e0a00 */
[--C-:B------:R-:W-:Y:S02]  /*8240*/  @!P4 IMAD.IADD R4, R4, 0x1, -R0.reuse ;  /* 0x000000010404c824 */ /* 0x100fe400078e0a00 */
[----:B------:R-:W-:Y:S01]  /*8250*/  @!P2 IMAD.IADD R41, R41, 0x1, -R0 ;  /* 0x000000012929a824 */ /* 0x000fe200078e0a00 */
[----:B------:R-:W-:Y:S02]  /*8260*/  ISETP.GT.U32.AND P2, PT, R0, R40, PT ;  /* 0x000000280000720c */ /* 0x000fe40003f44070 */
[----:B--2---:R-:W-:-:S05]  /*8270*/  IABS R42, R53 ;  /* 0x00000035002a7213 */ /* 0x004fca0000000000 */
[----:B------:R-:W-:-:S04]  /*8280*/  IMAD.HI.U32 R7, R8, R42, RZ ;  /* 0x0000002a08077227 */ /* 0x000fc800078e00ff */
[----:B------:R-:W-:-:S04]  /*8290*/  IMAD.MOV R7, RZ, RZ, -R7 ;  /* 0x000000ffff077224 */ /* 0x000fc800078e0a07 */
[C---:B------:R-:W-:Y:S01]  /*82a0*/  IMAD R42, R0.reuse, R7, R42 ;  /* 0x00000007002a7224 */ /* 0x040fe200078e022a */
[----:B------:R-:W-:Y:S02]  /*82b0*/  ISETP.GE.AND P4, PT, R53, RZ, PT ;  /* 0x000000ff3500720c */ /* 0x000fe40003f86270 */
[----:B------:R-:W2:Y:S02]  /*82c0*/  LDL.LU R53, [R1+0x194] ;  /* 0x0001940001357983 */ /* 0x000ea40000300800 */
[----:B------:R-:W-:Y:S02]  /*82d0*/  ISETP.GT.U32.AND P3, PT, R0, R42, PT ;  /* 0x0000002a0000720c */ /* 0x000fe40003f64070 */
[----:B----4-:R-:W-:-:S05]  /*82e0*/  IABS R43, R50 ;  /* 0x00000032002b7213 */ /* 0x010fca0000000000 */
[----:B------:R-:W-:-:S04]  /*82f0*/  IMAD.HI.U32 R2, R8, R43, RZ ;  /* 0x0000002b08027227 */ /* 0x000fc800078e00ff */
[----:B------:R-:W-:Y:S02]  /*8300*/  IMAD.MOV R2, RZ, RZ, -R2 ;  /* 0x000000ffff027224 */ /* 0x000fe400078e0a02 */
[----:B------:R-:W-:Y:S02]  /*8310*/  @!P3 IMAD.IADD R42, R42, 0x1, -R0 ;  /* 0x000000012a2ab824 */ /* 0x000fe400078e0a00 */
[----:B------:R-:W-:-:S03]  /*8320*/  IMAD R43, R0, R2, R43 ;  /* 0x00000002002b7224 */ /* 0x000fc600078e022b */
[----:B------:R-:W-:Y:S01]  /*8330*/  ISETP.GT.U32.AND P3, PT, R0, R42, PT ;  /* 0x0000002a0000720c */ /* 0x000fe20003f64070 */
[----:B------:R-:W-:Y:S01]  /*8340*/  @!P2 IMAD.IADD R40, R40, 0x1, -R0 ;  /* 0x000000012828a824 */ /* 0x000fe200078e0a00 */
[----:B------:R-:W-:Y:S02]  /*8350*/  ISETP.GT.U32.AND P2, PT, R0, R43, PT ;  /* 0x0000002b0000720c */ /* 0x000fe40003f44070 */
[----:B---3--:R-:W-:-:S05]  /*8360*/  IABS R44, R54 ;  /* 0x00000036002c7213 */ /* 0x008fca0000000000 */
[----:B------:R-:W-:-:S04]  /*8370*/  IMAD.HI.U32 R6, R8, R44, RZ ;  /* 0x0000002c08067227 */ /* 0x000fc800078e00ff */
[----:B------:R-:W-:-:S04]  /*8380*/  IMAD.MOV R6, RZ, RZ, -R6 ;  /* 0x000000ffff067224 */ /* 0x000fc800078e0a06 */
[----:B------:R-:W-:Y:S02]  /*8390*/  IMAD R44, R0, R6, R44 ;  /* 0x00000006002c7224 */ /* 0x000fe400078e022c */
[----:B------:R-:W-:-:S03]  /*83a0*/  @!P3 IMAD.IADD R42, R42, 0x1, -R0 ;  /* 0x000000012a2ab824 */ /* 0x000fc600078e0a00 */
[----:B------:R-:W-:Y:S01]  /*83b0*/  ISETP.GT.U32.AND P3, PT, R0, R44, PT ;  /* 0x0000002c0000720c */ /* 0x000fe20003f64070 */
[----:B------:R-:W-:Y:S01]  /*83c0*/  @!P2 IMAD.IADD R43, R43, 0x1, -R0 ;  /* 0x000000012b2ba824 */ /* 0x000fe200078e0a00 */
[----:B------:R-:W-:Y:S02]  /*83d0*/  ISETP.GE.AND P2, PT, R54, RZ, PT ;  /* 0x000000ff3600720c */ /* 0x000fe40003f46270 */
[----:B------:R-:W3:Y:S01]  /*83e0*/  LDL.LU R54, [R1+0x1a0] ;  /* 0x0001a00001367983 */ /* 0x000ee20000300800 */
[----:B------:R-:W-:-:S08]  /*83f0*/  ISETP.GT.U32.AND P1, PT, R0, R41, PT ;  /* 0x000000290000720c */ /* 0x000fd00003f24070 */
[----:B------:R-:W-:Y:S01]  /*8400*/  @!P3 IMAD.IADD R44, R44, 0x1, -R0 ;  /* 0x000000012c2cb824 */ /* 0x000fe200078e0a00 */
[----:B------:R-:W-:Y:S01]  /*8410*/  ISETP.GE.AND P6, PT, R51, RZ, PT ;  /* 0x000000ff3300720c */ /* 0x000fe20003fc6270 */
[----:B0-----:R-:W-:Y:S01]  /*8420*/  IMAD.MOV.U32 R13, RZ, RZ, R4 ;  /* 0x000000ffff0d7224 */ /* 0x001fe200078e0004 */
[----:B------:R-:W4:Y:S02]  /*8430*/  LDL.LU R51, [R1+0x1a8] ;  /* 0x0001a80001337983 */ /* 0x000f240000300800 */
[----:B------:R-:W-:Y:S01]  /*8440*/  ISETP.GT.U32.AND P3, PT, R0, R44, PT ;  /* 0x0000002c0000720c */ /* 0x000fe20003f64070 */
[----:B------:R-:W-:Y:S01]  /*8450*/  @!P1 IMAD.IADD R41, R41, 0x1, -R0 ;  /* 0x0000000129299824 */ /* 0x000fe200078e0a00 */
[----:B------:R-:W-:Y:S02]  /*8460*/  ISETP.GE.AND P1, PT, R50, RZ, PT ;  /* 0x000000ff3200720c */ /* 0x000fe40003f26270 */
[----:B------:R-:W4:Y:S01]  /*8470*/  LDL.LU R50, [R1+0x1b0] ;  /* 0x0001b00001327983 */ /* 0x000f220000300800 */
[----:B------:R-:W-:Y:S01]  /*8480*/  @!P5 IMAD.MOV R13, RZ, RZ, -R13 ;  /* 0x000000ffff0dd224 */ /* 0x000fe200078e0a0d */
[----:B-1----:R-:W-:-:S04]  /*8490*/  IABS R5, R55 ;  /* 0x0000003700057213 */ /* 0x002fc80000000000 */
[----:B------:R0:W-:Y:S03]  /*84a0*/  STL [R1+0x88], R13 ;  /* 0x0000880d01007387 */ /* 0x0001e60000100800 */
[----:B------:R-:W-:Y:S01]  /*84b0*/  @!P3 IMAD.IADD R44, R44, 0x1, -R0 ;  /* 0x000000012c2cb824 */ /* 0x000fe200078e0a00 */
[----:B------:R-:W-:Y:S02]  /*84c0*/  ISETP.GE.AND P3, PT, R55, RZ, PT ;  /* 0x000000ff3700720c */ /* 0x000fe40003f66270 */
[----:B------:R-:W4:Y:S01]  /*84d0*/  LDL.LU R55, [R1+0x1bc] ;  /* 0x0001bc0001377983 */ /* 0x000f220000300800 */
[----:B------:R-:W-:-:S04]  /*84e0*/  IMAD.HI.U32 R11, R8, R5, RZ ;  /* 0x00000005080b7227 */ /* 0x000fc800078e00ff */
[----:B------:R-:W-:-:S04]  /*84f0*/  IMAD.MOV R11, RZ, RZ, -R11 ;  /* 0x000000ffff0b7224 */ /* 0x000fc800078e0a0b */
[C---:B------:R-:W-:Y:S01]  /*8500*/  IMAD R5, R0.reuse, R11, R5 ;  /* 0x0000000b00057224 */ /* 0x040fe200078e0205 */
[----:B------:R-:W-:Y:S01]  /*8510*/  ISETP.GT.U32.AND P5, PT, R0, R43, PT ;  /* 0x0000002b0000720c */ /* 0x000fe20003fa4070 */
[----:B------:R-:W-:-:S03]  /*8520*/  @!P0 IMAD.MOV R41, RZ, RZ, -R41 ;  /* 0x000000ffff298224 */ /* 0x000fc600078e0a29 */
[----:B------:R-:W-:-:S09]  /*8530*/  ISETP.GT.U32.AND P0, PT, R0, R5, PT ;  /* 0x000000050000720c */ /* 0x000fd20003f04070 */
[----:B------:R-:W-:-:S04]  /*8540*/  @!P5 IMAD.IADD R43, R43, 0x1, -R0 ;  /* 0x000000012b2bd824 */ /* 0x000fc800078e0a00 */
[----:B------:R-:W-:Y:S02]  /*8550*/  @!P0 IMAD.IADD R5, R5, 0x1, -R0 ;  /* 0x0000000105058824 */ /* 0x000fe400078e0a00 */
[----:B------:R-:W-:-:S03]  /*8560*/  @!P1 IMAD.MOV R43, RZ, RZ, -R43 ;  /* 0x000000ffff2b9224 */ /* 0x000fc600078e0a2b */
[----:B------:R-:W-:-:S13]  /*8570*/  ISETP.GT.U32.AND P1, PT, R0, R5, PT ;  /* 0x000000050000720c */ /* 0x000fda0003f24070 */
[----:B------:R-:W-:Y:S01]  /*8580*/  @!P1 IMAD.IADD R5, R5, 0x1, -R0 ;  /* 0x0000000105059824 */ /* 0x000fe200078e0a00 */
[----:B-----5:R-:W-:Y:S02]  /*8590*/  IABS R6, R3 ;  /* 0x0000000300067213 */ /* 0x020fe40000000000 */
[----:B------:R-:W-:Y:S02]  /*85a0*/  ISETP.GE.AND P1, PT, R3, RZ, PT ;  /* 0x000000ff0300720c */ /* 0x000fe40003f26270 */
[----:B------:R-:W5:Y:S01]  /*85b0*/  LDL.LU R3, [R1+0x1c0] ;  /* 0x0001c00001037983 */ /* 0x000f620000300800 */
[----:B------:R-:W-:Y:S02]  /*85c0*/  IABS R45, R12 ;  /* 0x0000000c002d7213 */ /* 0x000fe40000000000 */
[----:B------:R-:W-:-:S03]  /*85d0*/  IABS R7, R47 ;  /* 0x0000002f00077213 */ /* 0x000fc60000000000 */
[----:B------:R-:W-:-:S04]  /*85e0*/  IMAD.HI.U32 R2, R8, R45, RZ ;  /* 0x0000002d08027227 */ /* 0x000fc800078e00ff */
[----:B------:R-:W-:Y:S02]  /*85f0*/  IMAD.MOV R2, RZ, RZ, -R2 ;  /* 0x000000ffff027224 */ /* 0x000fe400078e0a02 */
[----:B------:R-:W-:-:S04]  /*8600*/  IMAD.HI.U32 R10, R8, R7, RZ ;  /* 0x00000007080a7227 */ /* 0x000fc800078e00ff */
[C---:B------:R-:W-:Y:S02]  /*8610*/  IMAD R45, R0.reuse, R2, R45 ;  /* 0x00000002002d7224 */ /* 0x040fe400078e022d */
[----:B------:R-:W-:Y:S02]  /*8620*/  IMAD.MOV R10, RZ, RZ, -R10 ;  /* 0x000000ffff0a7224 */ /* 0x000fe400078e0a0a */
[----:B------:R-:W-:Y:S01]  /*8630*/  @!P6 IMAD.MOV R40, RZ, RZ, -R40 ;  /* 0x000000ffff28e224 */ /* 0x000fe200078e0a28 */
[----:B------:R-:W-:Y:S01]  /*8640*/  ISETP.GT.U32.AND P6, PT, R0, R45, PT ;  /* 0x0000002d0000720c */ /* 0x000fe20003fc4070 */
[----:B------:R-:W-:-:S04]  /*8650*/  IMAD.HI.U32 R2, R8, R6, RZ ;  /* 0x0000000608027227 */ /* 0x000fc800078e00ff */
[----:B------:R-:W-:Y:S02]  /*8660*/  IMAD R7, R0, R10, R7 ;  /* 0x0000000a00077224 */ /* 0x000fe400078e0207 */
[----:B------:R-:W-:-:S03]  /*8670*/  IMAD.MOV R2, RZ, RZ, -R2 ;  /* 0x000000ffff027224 */ /* 0x000fc600078e0a02 */
[C---:B------:R-:W-:Y:S01]  /*8680*/  ISETP.GT.U32.AND P5, PT, R0.reuse, R7, PT ;  /* 0x000000070000720c */ /* 0x040fe20003fa4070 */
[----:B------:R-:W-:Y:S02]  /*8690*/  IMAD R6, R0, R2, R6 ;  /* 0x0000000200067224 */ /* 0x000fe400078e0206 */
[----:B------:R-:W-:-:S03]  /*86a0*/  @!P6 IMAD.IADD R45, R45, 0x1, -R0 ;  /* 0x000000012d2de824 */ /* 0x000fc600078e0a00 */
[----:B------:R-:W-:-:S07]  /*86b0*/  ISETP.GT.U32.AND P6, PT, R0, R6, PT ;  /* 0x000000060000720c */ /* 0x000fce0003fc4070 */
[----:B------:R-:W-:Y:S01]  /*86c0*/  @!P5 IMAD.IADD R7, R7, 0x1, -R0 ;  /* 0x000000010707d824 */ /* 0x000fe200078e0a00 */
[----:B------:R-:W-:Y:S01]  /*86d0*/  ISETP.GT.U32.AND P5, PT, R0, R45, PT ;  /* 0x0000002d0000720c */ /* 0x000fe20003fa4070 */
[----:B------:R-:W-:-:S04]  /*86e0*/  @!P2 IMAD.MOV R44, RZ, RZ, -R44 ;  /* 0x000000ffff2ca224 */ /* 0x000fc800078e0a2c */
[----:B------:R-:W-:-:S05]  /*86f0*/  @!P6 IMAD.IADD R6, R6, 0x1, -R0 ;  /* 0x000000010606e824 */ /* 0x000fca00078e0a00 */
[----:B------:R-:W-:-:S03]  /*8700*/  ISETP.GT.U32.AND P2, PT, R0, R6, PT ;  /* 0x000000060000720c */ /* 0x000fc60003f44070 */
[----:B------:R-:W-:Y:S02]  /*8710*/  @!P5 IMAD.IADD R45, R45, 0x1, -R0 ;  /* 0x000000012d2dd824 */ /* 0x000fe400078e0a00 */
[----:B------:R-:W-:Y:S01]  /*8720*/  IMAD.MOV.U32 R11, RZ, RZ, R5 ;  /* 0x000000ffff0b7224 */ /* 0x000fe200078e0005 */
[----:B--2---:R-:W-:-:S05]  /*8730*/  IABS R9, R53 ;  /* 0x0000003500097213 */ /* 0x004fca0000000000 */
[----:B------:R-:W-:-:S04]  /*8740*/  IMAD.MOV.U32 R4, RZ, RZ, R9 ;  /* 0x000000ffff047224 */ /* 0x000fc800078e0009 */
[----:B------:R-:W-:-:S04]  /*8750*/  IMAD.HI.U32 R9, R8, R4, RZ ;  /* 0x0000000408097227 */ /* 0x000fc800078e00ff */
[----:B------:R-:W-:-:S04]  /*8760*/  IMAD.MOV R9, RZ, RZ, -R9 ;  /* 0x000000ffff097224 */ /* 0x000fc800078e0a09 */
[----:B------:R-:W-:-:S05]  /*8770*/  IMAD R4, R0, R9, R4 ;  /* 0x0000000900047224 */ /* 0x000fca00078e0204 */
[----:B------:R-:W-:Y:S01]  /*8780*/  ISETP.GT.U32.AND P5, PT, R0, R4, PT ;  /* 0x000000040000720c */ /* 0x000fe20003fa4070 */
[----:B------:R-:W-:Y:S01]  /*8790*/  @!P2 IMAD.IADD R6, R6, 0x1, -R0 ;  /* 0x000000010606a824 */ /* 0x000fe200078e0a00 */
[----:B------:R-:W-:Y:S01]  /*87a0*/  ISETP.GE.AND P2, PT, R53, RZ, PT ;  /* 0x000000ff3500720c */ /* 0x000fe20003f46270 */
[----:B------:R-:W-:Y:S01]  /*87b0*/  @!P3 IMAD.MOV R11, RZ, RZ, -R11 ;  /* 0x000000ffff0bb224 */ /* 0x000fe200078e0a0b */
[----:B------:R-:W2:Y:S01]  /*87c0*/  LDL.LU R53, [R1+0x1c4] ;  /* 0x0001c40001357983 */ /* 0x000ea20000300800 */
[----:B------:R-:W-:-:S08]  /*87d0*/  ISETP.GT.U32.AND P6, PT, R0, R7, PT ;  /* 0x000000070000720c */ /* 0x000fd00003fc4070 */
[----:B------:R-:W-:Y:S01]  /*87e0*/  @!P5 IMAD.IADD R4, R4, 0x1, -R0 ;  /* 0x000000010404d824 */ /* 0x000fe200078e0a00 */
[----:B------:R-:W-:Y:S01]  /*87f0*/  ISETP.GE.AND P0, PT, R47, RZ, PT ;  /* 0x000000ff2f00720c */ /* 0x000fe20003f06270 */
[----:B------:R-:W-:Y:S01]  /*8800*/  @!P4 IMAD.MOV R42, RZ, RZ, -R42 ;  /* 0x000000ffff2ac224 */ /* 0x000fe200078e0a2a */
[----:B------:R-:W-:Y:S02]  /*8810*/  ISETP.GE.AND P4, PT, R12, RZ, PT ;  /* 0x000000ff0c00720c */ /* 0x000fe40003f86270 */
[----:B------:R-:W-:Y:S01]  /*8820*/  @!P6 IMAD.IADD R7, R7, 0x1, -R0 ;  /* 0x000000010707e824 */ /* 0x000fe200078e0a00 */
[----:B---3--:R-:W-:Y:S02]  /*8830*/  IABS R2, R54 ;  /* 0x0000003600027213 */ /* 0x008fe40000000000 */
[----:B------:R-:W-:Y:S02]  /*8840*/  ISETP.GE.AND P5, PT, R54, RZ, PT ;  /* 0x000000ff3600720c */ /* 0x000fe40003fa6270 */
[----:B------:R-:W3:Y:S04]  /*8850*/  LDL.LU R54, [R1+0x1c8] ;  /* 0x0001c80001367983 */ /* 0x000ee80000300800 */
[----:B------:R-:W-:Y:S04]  /*8860*/  STL [R1+0x40], R11 ;  /* 0x0000400b01007387 */ /* 0x000fe80000100800 */
[----:B0-----:R-:W3:Y:S01]  /*8870*/  LDL.LU R13, [R1+0x1cc] ;  /* 0x0001cc00010d7983 */ /* 0x001ee20000300800 */
[----:B------:R-:W-:-:S04]  /*8880*/  IMAD.HI.U32 R9, R8, R2, RZ ;  /* 0x0000000208097227 */ /* 0x000fc800078e00ff */
[----:B------:R-:W-:Y:S01]  /*8890*/  IMAD.MOV R9, RZ, RZ, -R9 ;  /* 0x000000ffff097224 */ /* 0x000fe200078e0a09 */
[----:B----4-:R-:W-:Y:S01]  /*88a0*/  IABS R47, R50 ;  /* 0x00000032002f7213 */ /* 0x010fe20000000000 */
[----:B------:R-:W-:Y:S02]  /*88b0*/  @!P0 IMAD.MOV R7, RZ, RZ, -R7 ;  /* 0x000000ffff078224 */ /* 0x000fe400078e0a07 */
[----:B------:R-:W-:Y:S02]  /*88c0*/  @!P1 IMAD.MOV R6, RZ, RZ, -R6 ;  /* 0x000000ffff069224 */ /* 0x000fe400078e0a06 */
[----:B------:R-:W-:Y:S02]  /*88d0*/  IMAD R2, R0, R9, R2 ;  /* 0x0000000900027224 */ /* 0x000fe400078e0202 */
[----:B------:R-:W-:Y:S01]  /*88e0*/  IMAD.HI.U32 R9, R8, R47, RZ ;  /* 0x0000002f08097227 */ /* 0x000fe200078e00ff */
[----:B------:R-:W-:Y:S03]  /*88f0*/  STL [R1+0x44], R7 ;  /* 0x0000440701007387 */ /* 0x000fe60000100800 */
[----:B------:R-:W-:Y:S01]  /*8900*/  @!P4 IMAD.MOV R45, RZ, RZ, -R45 ;  /* 0x000000ffff2dc224 */ /* 0x000fe200078e0a2d */
[----:B------:R-:W-:Y:S01]  /*8910*/  ISETP.GT.U32.AND P4, PT, R0, R4, PT ;  /* 0x000000040000720c */ /* 0x000fe20003f84070 */
[----:B------:R-:W-:Y:S01]  /*8920*/  STL [R1+0x48], R6 ;  /* 0x0000480601007387 */ /* 0x000fe20000100800 */
[----:B------:R-:W-:Y:S01]  /*8930*/  IABS R48, R55 ;  /* 0x0000003700307213 */ /* 0x000fe20000000000 */
[----:B------:R-:W-:-:S02]  /*8940*/  IMAD.MOV R9, RZ, RZ, -R9 ;  /* 0x000000ffff097224 */ /* 0x000fc400078e0a09 */
[----:B------:R-:W4:Y:S02]  /*8950*/  LDL.LU R61, [R1+0x1d4] ;  /* 0x0001d400013d7983 */ /* 0x000f240000300800 */
[----:B------:R-:W-:Y:S02]  /*8960*/  IMAD R47, R0, R9, R47 ;  /* 0x00000009002f7224 */ /* 0x000fe400078e022f */
[----:B------:R-:W-:-:S04]  /*8970*/  IMAD.HI.U32 R9, R8, R48, RZ ;  /* 0x0000003008097227 */ /* 0x000fc800078e00ff */
[----:B------:R-:W-:Y:S02]  /*8980*/  IMAD.MOV R5, RZ, RZ, -R9 ;  /* 0x000000ffff057224 */ /* 0x000fe400078e0a09 */
[----:B------:R-:W-:Y:S01]  /*8990*/  @!P4 IMAD.IADD R4, R4, 0x1, -R0 ;  /* 0x000000010404c824 */ /* 0x000fe200078e0a00 */
[C---:B------:R-:W-:Y:S01]  /*89a0*/  ISETP.GT.U32.AND P6, PT, R0.reuse, R2, PT ;  /* 0x000000020000720c */ /* 0x040fe20003fc4070 */
[----:B------:R-:W-:Y:S02]  /*89b0*/  IMAD R48, R0, R5, R48 ;  /* 0x0000000500307224 */ /* 0x000fe400078e0230 */
[----:B------:R-:W-:-:S04]  /*89c0*/  IMAD.MOV.U32 R5, RZ, RZ, R4 ;  /* 0x000000ffff057224 */ /* 0x000fc800078e0004 */
[----:B------:R-:W-:-:S05]  /*89d0*/  @!P2 IMAD.MOV R5, RZ, RZ, -R5 ;  /* 0x000000ffff05a224 */ /* 0x000fca00078e0a05 */
[----:B------:R-:W-:Y:S01]  /*89e0*/  STL [R1+0x4c], R5 ;  /* 0x00004c0501007387 */ /* 0x000fe20000100800 */
[----:B------:R-:W-:-:S03]  /*89f0*/  @!P6 IMAD.IADD R2, R2, 0x1, -R0 ;  /* 0x000000010202e824 */ /* 0x000fc600078e0a00 */
[----:B------:R-:W4:Y:S02]  /*8a00*/  LDL.LU R12, [R1+0x1e8] ;  /* 0x0001e800010c7983 */ /* 0x000f240000300800 */
[----:B------:R-:W-:-:S13]  /*8a10*/  ISETP.GT.U32.AND P3, PT, R0, R2, PT ;  /* 0x000000020000720c */ /* 0x000fda0003f64070 */
[----:B------:R-:W-:-:S04]  /*8a20*/  @!P3 IMAD.IADD R2, R2, 0x1, -R0 ;  /* 0x000000010202b824 */ /* 0x000fc800078e0a00 */
[----:B------:R-:W-:Y:S01]  /*8a30*/  @!P5 IMAD.MOV R2, RZ, RZ, -R2 ;  /* 0x000000ffff02d224 */ /* 0x000fe200078e0a02 */
[----:B-----5:R-:W-:Y:S02]  /*8a40*/  IABS R49, R3 ;  /* 0x0000000300317213 */ /* 0x020fe40000000000 */
[----:B------:R-:W-:Y:S02]  /*8a50*/  ISETP.GE.AND P5, PT, R3, RZ, PT ;  /* 0x000000ff0300720c */ /* 0x000fe40003fa6270 */
[----:B------:R-:W5:Y:S01]  /*8a60*/  LDL.LU R3, [R1+0x1ec] ;  /* 0x0001ec0001037983 */ /* 0x000f620000300800 */
[----:B------:R-:W-:-:S05]  /*8a70*/  IABS R46, R51 ;  /* 0x00000033002e7213 */ /* 0x000fca0000000000 */
[----:B------:R-:W-:-:S04]  /*8a80*/  IMAD.HI.U32 R10, R8, R46, RZ ;  /* 0x0000002e080a7227 */ /* 0x000fc800078e00ff */
[----:B------:R-:W-:-:S04]  /*8a90*/  IMAD.MOV R10, RZ, RZ, -R10 ;  /* 0x000000ffff0a7224 */ /* 0x000fc800078e0a0a */
[C---:B------:R-:W-:Y:S01]  /*8aa0*/  IMAD R46, R0.reuse, R10, R46 ;  /* 0x0000000a002e7224 */ /* 0x040fe200078e022e */
[----:B------:R-:W-:-:S04]  /*8ab0*/  ISETP.GT.U32.AND P1, PT, R0, R47, PT ;  /* 0x0000002f0000720c */ /* 0x000fc80003f24070 */
[C---:B------:R-:W-:Y:S02]  /*8ac0*/  ISETP.GT.U32.AND P6, PT, R0.reuse, R46, PT ;  /* 0x0000002e0000720c */ /* 0x040fe40003fc4070 */
[----:B------:R-:W-:Y:S01]  /*8ad0*/  ISETP.GT.U32.AND P3, PT, R0, R48, PT ;  /* 0x000000300000720c */ /* 0x000fe20003f64070 */
[----:B------:R0:W-:Y:S01]  /*8ae0*/  STL [R1+0x50], R2 ;  /* 0x0000500201007387 */ /* 0x0001e20000100800 */
[----:B------:R-:W-:-:S03]  /*8af0*/  ISETP.GE.AND P4, PT, R50, RZ, PT ;  /* 0x000000ff3200720c */ /* 0x000fc60003f86270 */
[----:B------:R-:W5:Y:S02]  /*8b00*/  LDL.LU R23, [R1+0x1f0] ;  /* 0x0001f00001177983 */ /* 0x000f640000300800 */
[--C-:B------:R-:W-:Y:S01]  /*8b10*/  @!P1 IMAD.IADD R47, R47, 0x1, -R0.reuse ;  /* 0x000000012f2f9824 */ /* 0x100fe200078e0a00 */
[----:B------:R-:W-:Y:S01]  /*8b20*/  ISETP.GE.AND P0, PT, R51, RZ, PT ;  /* 0x000000ff3300720c */ /* 0x000fe20003f06270 */
[----:B------:R-:W-:Y:S01]  /*8b30*/  IMAD.HI.U32 R4, R8, R49, RZ ;  /* 0x0000003108047227 */ /* 0x000fe200078e00ff */
[----:B------:R-:W5:Y:S03]  /*8b40*/  LDL.LU R22, [R1+0x1f4] ;  /* 0x0001f40001167983 */ /* 0x000f660000300800 */
[--C-:B------:R-:W-:Y:S02]  /*8b50*/  @!P6 IMAD.IADD R46, R46, 0x1, -R0.reuse ;  /* 0x000000012e2ee824 */ /* 0x100fe400078e0a00 */
[----:B------:R-:W-:Y:S01]  /*8b60*/  @!P3 IMAD.IADD R48, R48, 0x1, -R0 ;  /* 0x000000013030b824 */ /* 0x000fe200078e0a00 */
[C---:B------:R-:W-:Y:S01]  /*8b70*/  ISETP.GT.U32.AND P1, PT, R0.reuse, R47, PT ;  /* 0x0000002f0000720c */ /* 0x040fe20003f24070 */
[----:B------:R-:W-:Y:S01]  /*8b80*/  IMAD.MOV R4, RZ, RZ, -R4 ;  /* 0x000000ffff047224 */ /* 0x000fe200078e0a04 */
[C---:B------:R-:W-:Y:S01]  /*8b90*/  ISETP.GT.U32.AND P2, PT, R0.reuse, R46, PT ;  /* 0x0000002e0000720c */ /* 0x040fe20003f44070 */
[----:B------:R-:W5:Y:S01]  /*8ba0*/  LDL.LU R20, [R1+0x1f8] ;  /* 0x0001f80001147983 */ /* 0x000f620000300800 */
[C---:B------:R-:W-:Y:S01]  /*8bb0*/  ISETP.GT.U32.AND P3, PT, R0.reuse, R48, PT ;  /* 0x000000300000720c */ /* 0x040fe20003f64070 */
[----:B------:R-:W-:Y:S01]  /*8bc0*/  IMAD R49, R0, R4, R49 ;  /* 0x0000000400317224 */ /* 0x000fe200078e0231 */
[----:B------:R-:W-:Y:S01]  /*8bd0*/  ISETP.GE.AND P6, PT, R55, RZ, PT ;  /* 0x000000ff3700720c */ /* 0x000fe20003fc6270 */
[----:B------:R-:W5:Y:S04]  /*8be0*/  LDL.LU R19, [R1+0x1fc] ;  /* 0x0001fc0001137983 */ /* 0x000f680000300800 */
[----:B------:R-:W5:Y:S02]  /*8bf0*/  LDL.LU R18, [R1+0x200] ;  /* 0x0002000001127983 */ /* 0x000f640000300800 */
[----:B------:R-:W-:-:S02]  /*8c00*/  @!P1 IMAD.IADD R47, R47, 0x1, -R0 ;  /* 0x000000012f2f9824 */ /* 0x000fc400078e0a00 */
[--C-:B------:R-:W-:Y:S01]  /*8c10*/  @!P2 IMAD.IADD R46, R46, 0x1, -R0.reuse ;  /* 0x000000012e2ea824 */ /* 0x100fe200078e0a00 */
[----:B------:R-:W-:Y:S01]  /*8c20*/  ISETP.GT.U32.AND P2, PT, R0, R49, PT ;  /* 0x000000310000720c */ /* 0x000fe20003f44070 */
[----:B------:R-:W-:Y:S01]  /*8c30*/  @!P3 IMAD.IADD R48, R48, 0x1, -R0 ;  /* 0x000000013030b824 */ /* 0x000fe200078e0a00 */
[----:B------:R-:W5:Y:S01]  /*8c40*/  LDL.LU R17, [R1+0x204] ;  /* 0x0002040001117983 */ /* 0x000f620000300800 */
[----:B------:R-:W-:Y:S02]  /*8c50*/  @!P4 IMAD.MOV R47, RZ, RZ, -R47 ;  /* 0x000000ffff2fc224 */ /* 0x000fe400078e0a2f */
[----:B------:R-:W-:Y:S01]  /*8c60*/  @!P6 IMAD.MOV R48, RZ, RZ, -R48 ;  /* 0x000000ffff30e224 */ /* 0x000fe200078e0a30 */
[----:B------:R-:W5:Y:S07]  /*8c70*/  LDL.LU R16, [R1+0x208] ;  /* 0x0002080001107983 */ /* 0x000f6e0000300800 */
[----:B------:R-:W-:-:S02]  /*8c80*/  @!P2 IMAD.IADD R49, R49, 0x1, -R0 ;  /* 0x000000013131a824 */ /* 0x000fc400078e0a00 */
[----:B------:R-:W-:Y:S01]  /*8c90*/  @!P0 IMAD.MOV R46, RZ, RZ, -R46 ;  /* 0x000000ffff2e8224 */ /* 0x000fe200078e0a2e */
[----:B--2---:R-:W-:-:S05]  /*8ca0*/  IABS R50, R53 ;  /* 0x0000003500327213 */ /* 0x004fca0000000000 */
[----:B0-----:R-:W-:-:S04]  /*8cb0*/  IMAD.HI.U32 R2, R8, R50, RZ ;  /* 0x0000003208027227 */ /* 0x001fc800078e00ff */
[----:B------:R-:W-:-:S04]  /*8cc0*/  IMAD.MOV R2, RZ, RZ, -R2 ;  /* 0x000000ffff027224 */ /* 0x000fc800078e0a02 */
[----:B------:R-:W-:-:S05]  /*8cd0*/  IMAD R50, R0, R2, R50 ;  /* 0x0000000200327224 */ /* 0x000fca00078e0232 */
[----:B------:R-:W-:Y:S02]  /*8ce0*/  ISETP.GT.U32.AND P3, PT, R0, R50, PT ;  /* 0x000000320000720c */ /* 0x000fe40003f64070 */
[----:B---3--:R-:W-:-:S05]  /*8cf0*/  IABS R51, R54 ;  /* 0x0000003600337213 */ /* 0x008fca0000000000 */
[----:B------:R-:W-:Y:S01]  /*8d00*/  IMAD.HI.U32 R5, R8, R51, RZ ;  /* 0x0000003308057227 */ /* 0x000fe200078e00ff */
[----:B------:R-:W-:-:S03]  /*8d10*/  IABS R52, R13 ;  /* 0x0000000d00347213 */ /* 0x000fc60000000000 */
[----:B------:R-:W-:Y:S02]  /*8d20*/  IMAD.MOV R5, RZ, RZ, -R5 ;  /* 0x000000ffff057224 */ /* 0x000fe400078e0a05 */
[----:B------:R-:W-:-:S04]  /*8d30*/  IMAD.HI.U32 R4, R8, R52, RZ ;  /* 0x0000003408047227 */ /* 0x000fc800078e00ff */
[----:B------:R-:W-:Y:S02]  /*8d40*/  IMAD.MOV R4, RZ, RZ, -R4 ;  /* 0x000000ffff047224 */ /* 0x000fe400078e0a04 */
[C---:B------:R-:W-:Y:S02]  /*8d50*/  IMAD R51, R0.reuse, R5, R51 ;  /* 0x0000000500337224 */ /* 0x040fe400078e0233 */
[----:B------:R-:W-:-:S03]  /*8d60*/  IMAD R52, R0, R4, R52 ;  /* 0x0000000400347224 */ /* 0x000fc600078e0234 */
[C---:B------:R-:W-:Y:S02]  /*8d70*/  ISETP.GT.U32.AND P4, PT, R0.reuse, R51, PT ;  /* 0x000000330000720c */ /* 0x040fe40003f84070 */
[----:B------:R-:W-:Y:S02]  /*8d80*/  ISETP.GT.U32.AND P6, PT, R0, R52, PT ;  /* 0x000000340000720c */ /* 0x000fe40003fc4070 */
[----:B------:R-:W-:Y:S01]  /*8d90*/  ISETP.GE.AND P1, PT, R53, RZ, PT ;  /* 0x000000ff3500720c */ /* 0x000fe20003f26270 */
[----:B------:R-:W-:Y:S01]  /*8da0*/  @!P3 IMAD.IADD R50, R50, 0x1, -R0 ;  /* 0x000000013232b824 */ /* 0x000fe200078e0a00 */
[----:B----4-:R-:W-:Y:S02]  /*8db0*/  IABS R53, R61 ;  /* 0x0000003d00357213 */ /* 0x010fe40000000000 */
[----:B------:R-:W-:-:S03]  /*8dc0*/  ISETP.GT.U32.AND P3, PT, R0, R49, PT ;  /* 0x000000310000720c */ /* 0x000fc60003f64070 */
[----:B------:R-:W-:Y:S01]  /*8dd0*/  IMAD.HI.U32 R2, R8, R53, RZ ;  /* 0x0000003508027227 */ /* 0x000fe200078e00ff */
[----:B------:R-:W-:-:S03]  /*8de0*/  ISETP.GT.U32.AND P0, PT, R0, R50, PT ;  /* 0x000000320000720c */ /* 0x000fc60003f04070 */
[----:B------:R-:W-:Y:S02]  /*8df0*/  @!P4 IMAD.IADD R51, R51, 0x1, -R0 ;  /* 0x000000013333c824 */ /* 0x000fe400078e0a00 */
[----:B------:R-:W-:Y:S02]  /*8e00*/  IMAD.MOV R2, RZ, RZ, -R2 ;  /* 0x000000ffff027224 */ /* 0x000fe400078e0a02 */
[--C-:B------:R-:W-:Y:S01]  /*8e10*/  @!P6 IMAD.IADD R52, R52, 0x1, -R0.reuse ;  /* 0x000000013434e824 */ /* 0x100fe200078e0a00 */
[C---:B------:R-:W-:Y:S01]  /*8e20*/  ISETP.GT.U32.AND P6, PT, R0.reuse, R51, PT ;  /* 0x000000330000720c */ /* 0x040fe20003fc4070 */
[----:B------:R-:W-:Y:S02]  /*8e30*/  IMAD R53, R0, R2, R53 ;  /* 0x0000000200357224 */ /* 0x000fe400078e0235 */
[----:B------:R-:W-:-:S03]  /*8e40*/  @!P3 IMAD.IADD R49, R49, 0x1, -R0 ;  /* 0x000000013131b824 */ /* 0x000fc600078e0a00 */
[----:B------:R-:W-:Y:S01]  /*8e50*/  ISETP.GT.U32.AND P3, PT, R0, R53, PT ;  /* 0x000000350000720c */ /* 0x000fe20003f64070 */
[----:B------:R-:W-:Y:S01]  /*8e60*/  @!P0 IMAD.IADD R50, R50, 0x1, -R0 ;  /* 0x0000000132328824 */ /* 0x000fe200078e0a00 */
[----:B------:R-:W-:-:S03]  /*8e70*/  ISETP.GE.AND P2, PT, R54, RZ, PT ;  /* 0x000000ff3600720c */ /* 0x000fc60003f46270 */
[----:B------:R-:W-:Y:S02]  /*8e80*/  @!P1 IMAD.MOV R50, RZ, RZ, -R50 ;  /* 0x000000ffff329224 */ /* 0x000fe400078e0a32 */
[--C-:B------:R-:W-:Y:S01]  /*8e90*/  @!P6 IMAD.IADD R51, R51, 0x1, -R0.reuse ;  /* 0x000000013333e824 */ /* 0x100fe200078e0a00 */
[----:B------:R-:W-:Y:S02]  /*8ea0*/  IABS R54, R12 ;  /* 0x0000000c00367213 */ /* 0x000fe40000000000 */
[----:B------:R-:W-:Y:S02]  /*8eb0*/  ISETP.GE.AND P6, PT, R12, RZ, PT ;  /* 0x000000ff0c00720c */ /* 0x000fe40003fc6270 */
[----:B------:R-:W-:Y:S01]  /*8ec0*/  ISETP.GE.AND P1, PT, R61, RZ, PT ;  /* 0x000000ff3d00720c */ /* 0x000fe20003f26270 */
[----:B------:R-:W2:Y:S04]  /*8ed0*/  LDL.LU R12, [R1+0x20c] ;  /* 0x00020c00010c7983 */ /* 0x000ea80000300800 */
[----:B------:R-:W3:Y:S01]  /*8ee0*/  LDL.LU R61, [R1+0x210] ;  /* 0x00021000013d7983 */ /* 0x000ee20000300800 */
[----:B------:R-:W-:-:S02]  /*8ef0*/  @!P3 IMAD.IADD R53, R53, 0x1, -R0 ;  /* 0x000000013535b824 */ /* 0x000fc400078e0a00 */
[----:B------:R-:W-:Y:S01]  /*8f00*/  @!P5 IMAD.MOV R49, RZ, RZ, -R49 ;  /* 0x000000ffff31d224 */ /* 0x000fe200078e0a31 */
[----:B------:R-:W4:Y:S02]  /*8f10*/  LDL.LU R15, [R1+0x214] ;  /* 0x00021400010f7983 */ /* 0x000f240000300800 */
[----:B------:R-:W-:Y:S02]  /*8f20*/  ISETP.GT.U32.AND P5, PT, R0, R53, PT ;  /* 0x000000350000720c */ /* 0x000fe40003fa4070 */
[----:B------:R-:W-:Y:S01]  /*8f30*/  ISETP.GE.AND P0, PT, R13, RZ, PT ;  /* 0x000000ff0d00720c */ /* 0x000fe20003f06270 */
[----:B------:R-:W4:Y:S04]  /*8f40*/  LDL.LU R14, [R1+0x218] ;  /* 0x00021800010e7983 */ /* 0x000f280000300800 */
[----:B------:R-:W4:Y:S04]  /*8f50*/  LDL.LU R13, [R1+0x21c] ;  /* 0x00021c00010d7983 */ /* 0x000f280000300800 */
[----:B------:R-:W4:Y:S02]  /*8f60*/  LDL.LU R21, [R1+0x220] ;  /* 0x0002200001157983 */ /* 0x000f240000300800 */
[----:B------:R-:W-:Y:S01]  /*8f70*/  @!P5 IMAD.IADD R53, R53, 0x1, -R0 ;  /* 0x000000013535d824 */ /* 0x000fe200078e0a00 */
[----:B-----5:R-:W-:-:S02]  /*8f80*/  IABS R55, R3 ;  /* 0x0000000300377213 */ /* 0x020fc40000000000 */
[----:B------:R-:W-:Y:S02]  /*8f90*/  ISETP.GE.AND P5, PT, R3, RZ, PT ;  /* 0x000000ff0300720c */ /* 0x000fe40003fa6270 */
[----:B------:R-:W5:Y:S01]  /*8fa0*/  LDL.LU R3, [R1+0x224] ;  /* 0x0002240001037983 */ /* 0x000f620000300800 */
[----:B------:R-:W-:-:S04]  /*8fb0*/  IMAD.HI.U32 R2, R8, R54, RZ ;  /* 0x0000003608027227 */ /* 0x000fc800078e00ff */
[----:B------:R-:W-:-:S04]  /*8fc0*/  IMAD.MOV R2, RZ, RZ, -R2 ;  /* 0x000000ffff027224 */ /* 0x000fc800078e0a02 */
[----:B------:R-:W-:-:S05]  /*8fd0*/  IMAD R54, R0, R2, R54 ;  /* 0x0000000200367224 */ /* 0x000fca00078e0236 */
[----:B------:R-:W-:Y:S01]  /*8fe0*/  ISETP.GT.U32.AND P4, PT, R0, R54, PT ;  /* 0x000000360000720c */ /* 0x000fe20003f84070 */
[----:B------:R-:W-:Y:S01]  /*8ff0*/  IMAD.HI.U32 R2, R8, R55, RZ ;  /* 0x0000003708027227 */ /* 0x000fe200078e00ff */
[----:B------:R-:W-:-:S03]  /*9000*/  ISETP.GT.U32.AND P3, PT, R0, R52, PT ;  /* 0x000000340000720c */ /* 0x000fc60003f64070 */
[----:B------:R-:W-:Y:S01]  /*9010*/  IMAD.MOV R2, RZ, RZ, -R2 ;  /* 0x000000ffff027224 */ /* 0x000fe200078e0a02 */
[----:B------:R-:W-:-:S07]  /*9020*/  IABS R56, R23 ;  /* 0x0000001700387213 */ /* 0x000fce0000000000 */
[----:B------:R-:W-:Y:S02]  /*9030*/  @!P4 IMAD.IADD R54, R54, 0x1, -R0 ;  /* 0x000000013636c824 */ /* 0x000fe400078e0a00 */
[----:B------:R-:W-:Y:S02]  /*9040*/  IMAD R55, R0, R2, R55 ;  /* 0x0000000200377224 */ /* 0x000fe400078e0237 */
[----:B------:R-:W-:Y:S01]  /*9050*/  IMAD.HI.U32 R2, R8, R56, RZ ;  /* 0x0000003808027227 */ /* 0x000fe200078e00ff */
[----:B------:R-:W-:-:S03]  /*9060*/  ISETP.GT.U32.AND P4, PT, R0, R54, PT ;  /* 0x000000360000720c */ /* 0x000fc60003f84070 */
[----:B------:R-:W-:Y:S02]  /*9070*/  IMAD.MOV R2, RZ, RZ, -R2 ;  /* 0x000000ffff027224 */ /* 0x000fe400078e0a02 */
[----:B------:R-:W-:Y:S01]  /*9080*/  @!P3 IMAD.IADD R52, R52, 0x1, -R0 ;  /* 0x000000013434b824 */ /* 0x000fe200078e0a00 */
[C---:B------:R-:W-:Y:S01]  /*9090*/  ISETP.GT.U32.AND P3, PT, R0.reuse, R55, PT ;  /* 0x000000370000720c */ /* 0x040fe20003f64070 */
[----:B------:R-:W-:Y:S01]  /*90a0*/  IMAD R56, R0, R2, R56 ;  /* 0x0000000200387224 */ /* 0x000fe200078e0238 */
[----:B------:R-:W-:-:S05]  /*90b0*/  IABS R57, R22 ;  /* 0x0000001600397213 */ /* 0x000fca0000000000 */
[----:B------:R-:W-:Y:S01]  /*90c0*/  @!P4 IMAD.IADD R54, R54, 0x1, -R0 ;  /* 0x000000013636c824 */ /* 0x000fe200078e0a00 */
[----:B------:R-:W-:Y:S01]  /*90d0*/  ISETP.GT.U32.AND P4, PT, R0, R56, PT ;  /* 0x000000380000720c */ /* 0x000fe20003f84070 */
[----:B------:R-:W-:Y:S01]  /*90e0*/  IMAD.HI.U32 R4, R8, R57, RZ ;  /* 0x0000003908047227 */ /* 0x000fe200078e00ff */
[----:B------:R-:W-:-:S03]  /*90f0*/  IABS R58, R20 ;  /* 0x00000014003a7213 */ /* 0x000fc60000000000 */
[----:B------:R-:W-:Y:S02]  /*9100*/  @!P3 IMAD.IADD R55, R55, 0x1, -R0 ;  /* 0x000000013737b824 */ /* 0x000fe400078e0a00 */
[----:B------:R-:W-:Y:S01]  /*9110*/  IMAD.MOV R2, RZ, RZ, -R4 ;  /* 0x000000ffff027224 */ /* 0x000fe200078e0a04 */
[----:B------:R-:W-:-:S03]  /*9120*/  IABS R60, R18 ;  /* 0x00000012003c7213 */ /* 0x000fc60000000000 */
[----:B------:R-:W-:Y:S02]  /*9130*/  IMAD R57, R0, R2, R57 ;  /* 0x0000000200397224 */ /* 0x000fe400078e0239 */
[----:B------:R-:W-:Y:S01]  /*9140*/  @!P4 IMAD.IADD R56, R56, 0x1, -R0 ;  /* 0x000000013838c824 */ /* 0x000fe200078e0a00 */
[----:B------:R-:W-:Y:S01]  /*9150*/  ISETP.GT.U32.AND P4, PT, R0, R55, PT ;  /* 0x000000370000720c */ /* 0x000fe20003f84070 */
[----:B------:R-:W-:Y:S01]  /*9160*/  IMAD.HI.U32 R2, R8, R58, RZ ;  /* 0x0000003a08027227 */ /* 0x000fe200078e00ff */
[----:B------:R-:W-:Y:S02]  /*9170*/  ISETP.GT.U32.AND P3, PT, R0, R57, PT ;  /* 0x000000390000720c */ /* 0x000fe40003f64070 */
[----:B------:R-:W-:Y:S01]  /*9180*/  IABS R6, R17 ;  /* 0x0000001100067213 */ /* 0x000fe20000000000 */
[----:B------:R-:W-:Y:S02]  /*9190*/  IMAD.MOV R2, RZ, RZ, -R2 ;  /* 0x000000ffff027224 */ /* 0x000fe400078e0a02 */
[----:B------:R-:W-:Y:S01]  /*91a0*/  IMAD.HI.U32 R5, R8, R60, RZ ;  /* 0x0000003c08057227 */ /* 0x000fe200078e00ff */
[----:B------:R-:W-:-:S03]  /*91b0*/  IABS R59, R19 ;  /* 0x00000013003b7213 */ /* 0x000fc60000000000 */
[C---:B------:R-:W-:Y:S02]  /*91c0*/  IMAD R58, R0.reuse, R2, R58 ;  /* 0x00000002003a7224 */ /* 0x040fe400078e023a */
[----:B------:R-:W-:Y:S02]  /*91d0*/  IMAD.MOV R5, RZ, RZ, -R5 ;  /* 0x000000ffff057224 */ /* 0x000fe400078e0a05 */
[----:B------:R-:W-:Y:S02]  /*91e0*/  IMAD.MOV.U32 R2, RZ, RZ, R6 ;  /* 0x000000ffff027224 */ /* 0x000fe400078e0006 */
[----:B------:R-:W-:Y:S01]  /*91f0*/  @!P4 IMAD.IADD R55, R55, 0x1, -R0 ;  /* 0x000000013737c824 */ /* 0x000fe200078e0a00 */
[C---:B------:R-:W-:Y:S01]  /*9200*/  ISETP.GT.U32.AND P4, PT, R0.reuse, R58, PT ;  /* 0x0000003a0000720c */ /* 0x040fe20003f84070 */
[----:B------:R-:W-:Y:S02]  /*9210*/  IMAD R60, R0, R5, R60 ;  /* 0x00000005003c7224 */ /* 0x000fe400078e023c */
[----:B------:R-:W-:-:S04]  /*9220*/  IMAD.HI.U32 R4, R8, R59, RZ ;  /* 0x0000003b08047227 */ /* 0x000fc800078e00ff */
[----:B------:R-:W-:-:S04]  /*9230*/  IMAD.HI.U32 R5, R8, R2, RZ ;  /* 0x0000000208057227 */ /* 0x000fc800078e00ff */
[----:B------:R-:W-:Y:S01]  /*9240*/  @!P2 IMAD.MOV R51, RZ, RZ, -R51 ;  /* 0x000000ffff33a224 */ /* 0x000fe200078e0a33 */
[C---:B------:R-:W-:Y:S01]  /*9250*/  ISETP.GT.U32.AND P2, PT, R0.reuse, R56, PT ;  /* 0x000000380000720c */ /* 0x040fe20003f44070 */
[----:B------:R-:W-:Y:S02]  /*9260*/  @!P3 IMAD.IADD R57, R57, 0x1, -R0 ;  /* 0x000000013939b824 */ /* 0x000fe400078e0a00 */
[----:B------:R-:W-:Y:S02]  /*9270*/  IMAD.MOV R4, RZ, RZ, -R4 ;  /* 0x000000ffff047224 */ /* 0x000fe400078e0a04 */
[----:B------:R-:W-:Y:S01]  /*9280*/  IMAD.MOV R7, RZ, RZ, -R5 ;  /* 0x000000ffff077224 */ /* 0x000fe200078e0a05 */
[C---:B------:R-:W-:Y:S01]  /*9290*/  ISETP.GT.U32.AND P3, PT, R0.reuse, R57, PT ;  /* 0x000000390000720c */ /* 0x040fe20003f64070 */
[C---:B------:R-:W-:Y:S01]  /*92a0*/  IMAD R59, R0.reuse, R4, R59 ;  /* 0x00000004003b7224 */ /* 0x040fe200078e023b */
[----:B------:R-:W-:Y:S01]  /*92b0*/  IABS R4, R16 ;  /* 0x0000001000047213 */ /* 0x000fe20000000000 */
[----:B------:R-:W-:-:S02]  /*92c0*/  IMAD R2, R0, R7, R2 ;  /* 0x0000000700027224 */ /* 0x000fc400078e0202 */
[----:B------:R-:W-:Y:S02]  /*92d0*/  @!P4 IMAD.IADD R58, R58, 0x1, -R0 ;  /* 0x000000013a3ac824 */ /* 0x000fe400078e0a00 */
[----:B------:R-:W-:Y:S01]  /*92e0*/  IMAD.HI.U32 R7, R8, R4, RZ ;  /* 0x0000000408077227 */ /* 0x000fe200078e00ff */
[----:B------:R-:W-:-:S03]  /*92f0*/  ISETP.GT.U32.AND P4, PT, R0, R2, PT ;  /* 0x000000020000720c */ /* 0x000fc60003f84070 */
[--C-:B------:R-:W-:Y:S01]  /*9300*/  @!P2 IMAD.IADD R56, R56, 0x1, -R0.reuse ;  /* 0x000000013838a824 */ /* 0x100fe200078e0a00 */
[C---:B------:R-:W-:Y:S01]  /*9310*/  ISETP.GT.U32.AND P2, PT, R0.reuse, R59, PT ;  /* 0x0000003b0000720c */ /* 0x040fe20003f44070 */
[----:B------:R-:W-:Y:S02]  /*9320*/  IMAD.MOV R7, RZ, RZ, -R7 ;  /* 0x000000ffff077224 */ /* 0x000fe400078e0a07 */
[----:B------:R-:W-:Y:S01]  /*9330*/  @!P3 IMAD.IADD R57, R57, 0x1, -R0 ;  /* 0x000000013939b824 */ /* 0x000fe200078e0a00 */
[C---:B------:R-:W-:Y:S01]  /*9340*/  ISETP.GT.U32.AND P3, PT, R0.reuse, R60, PT ;  /* 0x0000003c0000720c */ /* 0x040fe20003f64070 */
[----:B------:R-:W-:-:S04]  /*9350*/  IMAD R4, R0, R7, R4 ;  /* 0x0000000700047224 */ /* 0x000fc800078e0204 */
[----:B------:R-:W-:Y:S01]  /*9360*/  @!P4 IMAD.IADD R2, R2, 0x1, -R0 ;  /* 0x000000010202c824 */ /* 0x000fe200078e0a00 */
[----:B------:R-:W-:-:S03]  /*9370*/  ISETP.GT.U32.AND P4, PT, R0, R4, PT ;  /* 0x000000040000720c */ /* 0x000fc60003f84070 */
[--C-:B------:R-:W-:Y:S01]  /*9380*/  @!P2 IMAD.IADD R59, R59, 0x1, -R0.reuse ;  /* 0x000000013b3ba824 */ /* 0x100fe200078e0a00 */
[----:B------:R-:W-:Y:S01]  /*9390*/  ISETP.GE.AND P2, PT, R23, RZ, PT ;  /* 0x000000ff1700720c */ /* 0x000fe20003f46270 */
[----:B------:R-:W-:Y:S01]  /*93a0*/  @!P5 IMAD.MOV R55, RZ, RZ, -R55 ;  /* 0x000000ffff37d224 */ /* 0x000fe200078e0a37 */
[----:B------:R-:W-:Y:S01]  /*93b0*/  ISETP.GT.U32.AND P5, PT, R0, R2, PT ;  /* 0x000000020000720c */ /* 0x000fe20003fa4070 */
[----:B------:R-:W-:Y:S01]  /*93c0*/  @!P3 IMAD.IADD R60, R60, 0x1, -R0 ;  /* 0x000000013c3cb824 */ /* 0x000fe200078e0a00 */
[----:B------:R-:W-:-:S05]  /*93d0*/  ISETP.GE.AND P3, PT, R22, RZ, PT ;  /* 0x000000ff1600720c */ /* 0x000fca0003f66270 */
[----:B------:R-:W-:-:S06]  /*93e0*/  @!P4 IMAD.IADD R4, R4, 0x1, -R0 ;  /* 0x000000010404c824 */ /* 0x000fcc00078e0a00 */
[----:B------:R-:W-:Y:S02]  /*93f0*/  @!P5 IMAD.IADD R2, R2, 0x1, -R0 ;  /* 0x000000010202d824 */ /* 0x000fe400078e0a00 */
[----:B------:R-:W-:Y:S02]  /*9400*/  @!P6 IMAD.MOV R54, RZ, RZ, -R54 ;  /* 0x000000ffff36e224 */ /* 0x000fe400078e0a36 */
[----:B------:R-:W-:Y:S01]  /*9410*/  @!P0 IMAD.MOV R52, RZ, RZ, -R52 ;  /* 0x000000ffff348224 */ /* 0x000fe200078e0a34 */
[C---:B------:R-:W-:Y:S01]  /*9420*/  ISETP.GT.U32.AND P0, PT, R0.reuse, R58, PT ;  /* 0x0000003a0000720c */ /* 0x040fe20003f04070 */
[----:B------:R-:W-:Y:S01]  /*9430*/  @!P1 IMAD.MOV R53, RZ, RZ, -R53 ;  /* 0x000000ffff359224 */ /* 0x000fe200078e0a35 */
[C---:B------:R-:W-:Y:S01]  /*9440*/  ISETP.GT.U32.AND P1, PT, R0.reuse, R59, PT ;  /* 0x0000003b0000720c */ /* 0x040fe20003f24070 */
[----:B------:R-:W-:Y:S01]  /*9450*/  @!P2 IMAD.MOV R56, RZ, RZ, -R56 ;  /* 0x000000ffff38a224 */ /* 0x000fe200078e0a38 */
[----:B------:R-:W-:Y:S01]  /*9460*/  ISETP.GT.U32.AND P2, PT, R0, R4, PT ;  /* 0x000000040000720c */ /* 0x000fe20003f44070 */
[----:B------:R-:W-:Y:S01]  /*9470*/  @!P3 IMAD.MOV R57, RZ, RZ, -R57 ;  /* 0x000000ffff39b224 */ /* 0x000fe200078e0a39 */
[----:B--2---:R-:W-:-:S02]  /*9480*/  IABS R6, R12 ;  /* 0x0000000c00067213 */ /* 0x004fc40000000000 */
[----:B---3--:R-:W-:-:S03]  /*9490*/  IABS R9, R61 ;  /* 0x0000003d00097213 */ /* 0x008fc60000000000 */
[----:B------:R-:W-:Y:S02]  /*94a0*/  IMAD.MOV.U32 R5, RZ, RZ, R6 ;  /* 0x000000ffff057224 */ /* 0x000fe400078e0006 */
[----:B------:R-:W-:-:S04]  /*94b0*/  IMAD.MOV.U32 R6, RZ, RZ, R9 ;  /* 0x000000ffff067224 */ /* 0x000fc800078e0009 */
[----:B------:R-:W-:Y:S01]  /*94c0*/  IMAD.HI.U32 R10, R8, R6, RZ ;  /* 0x00000006080a7227 */ /* 0x000fe200078e00ff */
[----:B----4-:R-:W-:-:S03]  /*94d0*/  IABS R7, R15 ;  /* 0x0000000f00077213 */ /* 0x010fc60000000000 */
[----:B------:R-:W-:Y:S02]  /*94e0*/  IMAD.MOV R10, RZ, RZ, -R10 ;  /* 0x000000ffff0a7224 */ /* 0x000fe400078e0a0a */
[----:B------:R-:W-:Y:S01]  /*94f0*/  IMAD.HI.U32 R9, R8, R5, RZ ;  /* 0x0000000508097227 */ /* 0x000fe200078e00ff */
[----:B------:R-:W-:-:S03]  /*9500*/  IABS R11, R21 ;  /* 0x00000015000b7213 */ /* 0x000fc60000000000 */
[----:B------:R-:W-:Y:S01]  /*9510*/  IMAD R6, R0, R10, R6 ;  /* 0x0000000a00067224 */ /* 0x000fe200078e0206 */
[----:B------:R-:W-:Y:S01]  /*9520*/  IABS R10, R14 ;  /* 0x0000000e000a7213 */ /* 0x000fe20000000000 */
[----:B------:R-:W-:Y:S02]  /*9530*/  IMAD.MOV R9, RZ, RZ, -R9 ;  /* 0x000000ffff097224 */ /* 0x000fe400078e0a09 */
[----:B------:R-:W-:-:S04]  /*9540*/  IMAD.HI.U32 R23, R8, R7, RZ ;  /* 0x0000000708177227 */ /* 0x000fc800078e00ff */
[----:B------:R-:W-:-:S04]  /*9550*/  IMAD.HI.U32 R26, R8, R10, RZ ;  /* 0x0000000a081a7227 */ /* 0x000fc800078e00ff */
[----:B------:R-:W-:Y:S01]  /*9560*/  IMAD R5, R0, R9, R5 ;  /* 0x0000000900057224 */ /* 0x000fe200078e0205 */
[----:B------:R-:W-:Y:S01]  /*9570*/  IABS R9, R13 ;  /* 0x0000000d00097213 */ /* 0x000fe20000000000 */
[----:B------:R-:W-:-:S04]  /*9580*/  IMAD.HI.U32 R24, R8, R11, RZ ;  /* 0x0000000b08187227 */ /* 0x000fc800078e00ff */
[----:B------:R-:W-:Y:S02]  /*9590*/  IMAD.MOV R23, RZ, RZ, -R23 ;  /* 0x000000ffff177224 */ /* 0x000fe400078e0a17 */
[----:B------:R-:W-:Y:S01]  /*95a0*/  IMAD.MOV R26, RZ, RZ, -R26 ;  /* 0x000000ffff1a7224 */ /* 0x000fe200078e0a1a */
[C---:B------:R-:W-:Y:S01]  /*95b0*/  ISETP.GT.U32.AND P4, PT, R0.reuse, R5, PT ;  /* 0x000000050000720c */ /* 0x040fe20003f84070 */
[----:B------:R-:W-:Y:S02]  /*95c0*/  IMAD.MOV R24, RZ, RZ, -R24 ;  /* 0x000000ffff187224 */ /* 0x000fe400078e0a18 */
[----:B------:R-:W-:Y:S02]  /*95d0*/  IMAD R7, R0, R23, R7 ;  /* 0x0000001700077224 */ /* 0x000fe400078e0207 */
[----:B------:R-:W-:-:S08]  /*95e0*/  IMAD.HI.U32 R25, R8, R9, RZ ;  /* 0x0000000908197227 */ /* 0x000fd000078e00ff */
[----:B------:R-:W-:-:S05]  /*95f0*/  @!P4 IMAD.IADD R5, R5, 0x1, -R0 ;  /* 0x000000010505c824 */ /* 0x000fca00078e0a00 */
[----:B------:R-:W-:Y:S02]  /*9600*/  ISETP.GT.U32.AND P6, PT, R0, R5, PT ;  /* 0x000000050000720c */ /* 0x000fe40003fc4070 */
[----:B-----5:R-:W-:-:S05]  /*9610*/  IABS R22, R3 ;  /* 0x0000000300167213 */ /* 0x020fca0000000000 */
[----:B------:R-:W-:-:S04]  /*9620*/  IMAD.HI.U32 R23, R8, R22, RZ ;  /* 0x0000001608177227 */ /* 0x000fc800078e00ff */
[C---:B------:R-:W-:Y:S02]  /*9630*/  IMAD R8, R0.reuse, R26, R10 ;  /* 0x0000001a00087224 */ /* 0x040fe400078e020a */
[C---:B------:R-:W-:Y:S01]  /*9640*/  IMAD R10, R0.reuse, R24, R11 ;  /* 0x00000018000a7224 */ /* 0x040fe200078e020b */
[C---:B------:R-:W-:Y:S01]  /*9650*/  ISETP.GT.U32.AND P4, PT, R0.reuse, R60, PT ;  /* 0x0000003c0000720c */ /* 0x040fe20003f84070 */
[----:B------:R-:W-:Y:S01]  /*9660*/  IMAD.MOV R25, RZ, RZ, -R25 ;  /* 0x000000ffff197224 */ /* 0x000fe200078e0a19 */
[C---:B------:R-:W-:Y:S01]  /*9670*/  ISETP.GT.U32.AND P3, PT, R0.reuse, R6, PT ;  /* 0x000000060000720c */ /* 0x040fe20003f64070 */
[--C-:B------:R-:W-:Y:S01]  /*9680*/  @!P6 IMAD.IADD R5, R5, 0x1, -R0.reuse ;  /* 0x000000010505e824 */ /* 0x100fe200078e0a00 */
[----:B------:R-:W-:Y:S01]  /*9690*/  ISETP.GT.U32.AND P5, PT, R0, R10, PT ;  /* 0x0000000a0000720c */ /* 0x000fe20003fa4070 */
[--C-:B------:R-:W-:Y:S01]  /*96a0*/  @!P0 IMAD.IADD R58, R58, 0x1, -R0.reuse ;  /* 0x000000013a3a8824 */ /* 0x100fe200078e0a00 */
[----:B------:R-:W2:Y:S11]  /*96b0*/  LDL.LU R26, [R1+0x3894] ;  /* 0x00389400011a7983 */ /* 0x000eb60000300800 */
[--C-:B------:R-:W-:Y:S01]  /*96c0*/  @!P5 IMAD.IADD R10, R10, 0x1, -R0.reuse ;  /* 0x000000010a0ad824 */ /* 0x100fe200078e0a00 */
[----:B------:R-:W-:Y:S01]  /*96d0*/  ISETP.GE.AND P5, PT, R12, RZ, PT ;  /* 0x000000ff0c00720c */ /* 0x000fe20003fa6270 */
[C---:B------:R-:W-:Y:S01]  /*96e0*/  IMAD R9, R0.reuse, R25, R9 ;  /* 0x0000001900097224 */ /* 0x040fe200078e0209 */
[C---:B------:R-:W-:Y:S01]  /*96f0*/  ISETP.GT.U32.AND P0, PT, R0.reuse, R7, PT ;  /* 0x000000070000720c */ /* 0x040fe20003f04070 */
[--C-:B------:R-:W-:Y:S01]  /*9700*/  @!P1 IMAD.IADD R59, R59, 0x1, -R0.reuse ;  /* 0x000000013b3b9824 */ /* 0x100fe200078e0a00 */
[----:B------:R-:W-:Y:S01]  /*9710*/  ISETP.GT.U32.AND P1, PT, R0, R8, PT ;  /* 0x000000080000720c */ /* 0x000fe20003f24070 */
[--C-:B------:R-:W-:Y:S01]  /*9720*/  @!P4 IMAD.IADD R60, R60, 0x1, -R0.reuse ;  /* 0x000000013c3cc824 */ /* 0x100fe200078e0a00 */
[----:B------:R-:W-:Y:S01]  /*9730*/  ISETP.GT.U32.AND P4, PT, R0, R9, PT ;  /* 0x000000090000720c */ /* 0x000fe20003f84070 */
[----:B------:R-:W-:Y:S01]  /*9740*/  IMAD.MOV R11, RZ, RZ, -R23 ;  /* 0x000000ffff0b7224 */ /* 0x000fe200078e0a17 */
[----:B------:R-:W0:Y:S01]  /*9750*/  LDC R12, c[0x0][0x23c] ;  /* 0x00008f00ff0c7b82 */ /* 0x000e220000000800 */
[----:B------:R-:W-:-:S04]  /*9760*/  @!P2 IMAD.IADD R4, R4, 0x1, -R0 ;  /* 0x000000010404a824 */ /* 0x000fc800078e0a00 */
[----:B------:R-:W-:Y:S01]  /*9770*/  @!P5 IMAD.MOV R5, RZ, RZ, -R5 ;  /* 0x000000ffff05d224 */ /* 0x000fe200078e0a05 */
[----:B------:R-:W-:Y:S01]  /*9780*/  ISETP.GE.AND P5, PT, R61, RZ, PT ;  /* 0x000000ff3d00720c */ /* 0x000fe20003fa6270 */
[----:B------:R-:W-:Y:S01]  /*9790*/  @!P3 IMAD.IADD R6, R6, 0x1, -R0 ;  /* 0x000000010606b824 */ /* 0x000fe200078e0a00 */
[----:B------:R-:W1:Y:S01]  /*97a0*/  S2R R61, SR_TID.X ;  /* 0x00000000003d7919 */ /* 0x000e620000002100 */
[----:B------:R-:W-:Y:S01]  /*97b0*/  IMAD R11, R0, R11, R22 ;  /* 0x0000000b000b7224 */ /* 0x000fe200078e0216 */
[----:B------:R-:W-:Y:S01]  /*97c0*/  ISETP.GE.AND P2, PT, R20, RZ, PT ;  /* 0x000000ff1400720c */ /* 0x000fe20003f46270 */
[--C-:B------:R-:W-:Y:S01]  /*97d0*/  @!P0 IMAD.IADD R7, R7, 0x1, -R0.reuse ;  /* 0x0000000107078824 */ /* 0x100fe200078e0a00 */
[----:B------:R-:W-:Y:S01]  /*97e0*/  ISETP.GE.AND P3, PT, R19, RZ, PT ;  /* 0x000000ff1300720c */ /* 0x000fe20003f66270 */
[--C-:B------:R-:W-:Y:S01]  /*97f0*/  @!P1 IMAD.IADD R8, R8, 0x1, -R0.reuse ;  /* 0x0000000108089824 */ /* 0x100fe200078e0a00 */
[----:B------:R-:W-:Y:S01]  /*9800*/  ISETP.GE.AND P0, PT, R18, RZ, PT ;  /* 0x000000ff1200720c */ /* 0x000fe20003f06270 */
[----:B------:R-:W-:Y:S01]  /*9810*/  @!P4 IMAD.IADD R9, R9, 0x1, -R0 ;  /* 0x000000010909c824 */ /* 0x000fe200078e0a00 */
[----:B------:R-:W-:Y:S01]  /*9820*/  ISETP.GE.AND P1, PT, R17, RZ, PT ;  /* 0x000000ff1100720c */ /* 0x000fe20003f26270 */
[----:B------:R-:W3:Y:S01]  /*9830*/  LDL.LU R25, [R1+0x3890] ;  /* 0x0038900001197983 */ /* 0x000ee20000300800 */
[----:B------:R-:W-:-:S02]  /*9840*/  ISETP.GT.U32.AND P6, PT, R0, R11, PT ;  /* 0x0000000b0000720c */ /* 0x000fc40003fc4070 */
[----:B------:R-:W-:Y:S01]  /*9850*/  ISETP.GE.AND P4, PT, R16, RZ, PT ;  /* 0x000000ff1000720c */ /* 0x000fe20003f86270 */
[----:B------:R-:W4:Y:S02]  /*9860*/  LDL.LU R24, [R1+0x388c] ;  /* 0x00388c0001187983 */ /* 0x000f240000300800 */
[----:B------:R-:W-:Y:S01]  /*9870*/  @!P2 IMAD.MOV R58, RZ, RZ, -R58 ;  /* 0x000000ffff3aa224 */ /* 0x000fe200078e0a3a */
[C---:B------:R-:W-:Y:S01]  /*9880*/  ISETP.GT.U32.AND P2, PT, R0.reuse, R6, PT ;  /* 0x000000060000720c */ /* 0x040fe20003f44070 */
[----:B------:R-:W-:Y:S01]  /*9890*/  @!P3 IMAD.MOV R59, RZ, RZ, -R59 ;  /* 0x000000ffff3bb224 */ /* 0x000fe200078e0a3b */
[C---:B------:R-:W-:Y:S01]  /*98a0*/  ISETP.GT.U32.AND P3, PT, R0.reuse, R7, PT ;  /* 0x000000070000720c */ /* 0x040fe20003f64070 */
[----:B------:R-:W-:Y:S01]  /*98b0*/  @!P0 IMAD.MOV R60, RZ, RZ, -R60 ;  /* 0x000000ffff3c8224 */ /* 0x000fe200078e0a3c */
[C---:B------:R-:W-:Y:S01]  /*98c0*/  ISETP.GT.U32.AND P0, PT, R0.reuse, R8, PT ;  /* 0x000000080000720c */ /* 0x040fe20003f04070 */
[----:B------:R-:W-:Y:S01]  /*98d0*/  @!P1 IMAD.MOV R2, RZ, RZ, -R2 ;  /* 0x000000ffff029224 */ /* 0x000fe200078e0a02 */
[C---:B------:R-:W-:Y:S01]  /*98e0*/  ISETP.GT.U32.AND P1, PT, R0.reuse, R9, PT ;  /* 0x000000090000720c */ /* 0x040fe20003f24070 */
[----:B------:R-:W-:Y:S01]  /*98f0*/  @!P6 IMAD.IADD R11, R11, 0x1, -R0 ;  /* 0x000000010b0be824 */ /* 0x000fe200078e0a00 */
[----:B------:R-:W5:Y:S01]  /*9900*/  LDL.LU R23, [R1+0x3888] ;  /* 0x0038880001177983 */ /* 0x000f620000300800 */
[----:B------:R-:W-:Y:S01]  /*9910*/  @!P4 IMAD.MOV R4, RZ, RZ, -R4 ;  /* 0x000000ffff04c224 */ /* 0x000fe200078e0a04 */
[----:B------:R-:W-:-:S02]  /*9920*/  ISETP.GT.U32.AND P4, PT, R0, R10, PT ;  /* 0x0000000a0000720c */ /* 0x000fc40003f84070 */
[----:B------:R-:W-:Y:S01]  /*9930*/  ISETP.GT.U32.AND P6, PT, R0, R11, PT ;  /* 0x0000000b0000720c */ /* 0x000fe20003fc4070 */
[----:B------:R-:W2:Y:S01]  /*9940*/  LDL.LU R22, [R1+0x3884] ;  /* 0x0038840001167983 */ /* 0x000ea20000300800 */
[----:B-1----:R-:W-:-:S03]  /*9950*/  LOP3.LUT R61, R61, 0x1f, RZ, 0xc0, !PT ;  /* 0x0000001f3d3d7812 */ /* 0x002fc600078ec0ff */
[----:B------:R-:W3:Y:S01]  /*9960*/  LDL.LU R19, [R1+0x24] ;  /* 0x0000240001137983 */ /* 0x000ee20000300800 */
[--C-:B------:R-:W-:Y:S02]  /*9970*/  @!P2 IMAD.IADD R6, R6, 0x1, -R0.reuse ;  /* 0x000000010606a824 */ /* 0x100fe400078e0a00 */
[----:B0-----:R-:W-:Y:S01]  /*9980*/  IMAD R20, R61, R12, RZ ;  /* 0x0000000c3d147224 */ /* 0x001fe200078e02ff */
[----:B------:R-:W4:Y:S01]  /*9990*/  LDL.LU R18, [R1+0x20] ;  /* 0x0000200001127983 */ /* 0x000f220000300800 */
[----:B------:R-:W-:Y:S01]  /*99a0*/  ISETP.GE.AND P2, PT, R15, RZ, PT ;  /* 0x000000ff0f00720c */ /* 0x000fe20003f46270 */
[--C-:B------:R-:W-:Y:S02]  /*99b0*/  @!P3 IMAD.IADD R7, R7, 0x1, -R0.reuse ;  /* 0x000000010707b824 */ /* 0x100fe400078e0a00 */
[----:B------:R-:W5:Y:S01]  /*99c0*/  LDL.LU R17, [R1+0x1c] ;  /* 0x00001c0001117983 */ /* 0x000f620000300800 */
[----:B------:R-:W-:Y:S01]  /*99d0*/  ISETP.GE.AND P3, PT, R14, RZ, PT ;  /* 0x000000ff0e00720c */ /* 0x000fe20003f66270 */
[----:B------:R-:W-:-:S02]  /*99e0*/  @!P0 IMAD.IADD R8, R8, 0x1, -R0 ;  /* 0x0000000108088824 */ /* 0x000fc400078e0a00 */
[----:B------:R-:W2:Y:S01]  /*99f0*/  LDL.LU R16, [R1+0x18] ;  /* 0x0000180001107983 */ /* 0x000ea20000300800 */
[----:B------:R-:W-:Y:S01]  /*9a00*/  IMAD R20, R12, 0x20, R20 ;  /* 0x000000200c147824 */ /* 0x000fe200078e0214 */
[----:B------:R-:W-:Y:S02]  /*9a10*/  ISETP.GE.AND P0, PT, R13, RZ, PT ;  /* 0x000000ff0d00720c */ /* 0x000fe40003f06270 */
[----:B------:R-:W2:Y:S01]  /*9a20*/  LDL.LU R15, [R1+0x14] ;  /* 0x00001400010f7983 */ /* 0x000ea20000300800 */
[--C-:B------:R-:W-:Y:S01]  /*9a30*/  @!P1 IMAD.IADD R9, R9, 0x1, -R0.reuse ;  /* 0x0000000109099824 */ /* 0x100fe200078e0a00 */
[----:B------:R-:W-:Y:S02]  /*9a40*/  ISETP.GE.AND P1, PT, R21, RZ, PT ;  /* 0x000000ff1500720c */ /* 0x000fe40003f26270 */
[----:B------:R-:W2:Y:S01]  /*9a50*/  LDL.LU R14, [R1+0x10] ;  /* 0x00001000010e7983 */ /* 0x000ea20000300800 */
[----:B------:R-:W-:Y:S01]  /*9a60*/  @!P4 IMAD.IADD R10, R10, 0x1, -R0 ;  /* 0x000000010a0ac824 */ /* 0x000fe200078e0a00 */
[----:B------:R-:W-:-:S02]  /*9a70*/  ISETP.GE.AND P4, PT, R3, RZ, PT ;  /* 0x000000ff0300720c */ /* 0x000fc40003f86270 */
[----:B------:R-:W2:Y:S01]  /*9a80*/  LDL.LU R13, [R1+0xc] ;  /* 0x00000c00010d7983 */ /* 0x000ea20000300800 */
[----:B------:R-:W-:-:S03]  /*9a90*/  IMAD R12, R12, 0x20, R20 ;  /* 0x000000200c0c7824 */ /* 0x000fc600078e0214 */
[----:B------:R-:W2:Y:S01]  /*9aa0*/  LDL.LU R61, [R1+0x8] ;  /* 0x00000800013d7983 */ /* 0x000ea20000300800 */
[----:B------:R-:W-:-:S03]  /*9ab0*/  @!P6 IMAD.IADD R11, R11, 0x1, -R0 ;  /* 0x000000010b0be824 */ /* 0x000fc600078e0a00 */
[----:B------:R-:W2:Y:S04]  /*9ac0*/  LDL.LU R21, [R1+0x3880] ;  /* 0x0038800001157983 */ /* 0x000ea80000300800 */
[----:B------:R-:W3:Y:S04]  /*9ad0*/  LDL.LU R3, [R1+0x387c] ;  /* 0x00387c0001037983 */ /* 0x000ee80000300800 */
[----:B------:R-:W2:Y:S04]  /*9ae0*/  LDL.LU R0, [R1] ;  /* 0x0000000001007983 */ /* 0x000ea80000300800 */
[----:B------:R-:W2:Y:S04]  /*9af0*/  LDL.LU R20, [R1+0x3878] ;  /* 0x0038780001147983 */ /* 0x000ea80000300800 */
[----:B------:R-:W5:Y:S01]  /*9b00*/  LDL.LU R12, [R1+0x3874] ;  /* 0x00387400010c7983 */ /* 0x000f620000300800 */
[----:B---3--:R-:W-:-:S02]  /*9b10*/  ISETP.NE.AND P6, PT, R3, RZ, PT ;  /* 0x000000ff0300720c */ /* 0x008fc40003fc5270 */
[----:B------:R-:W-:-:S04]  /*9b20*/  LOP3.LUT R3, RZ, R3, RZ, 0x33, !PT ;  /* 0x00000003ff037212 */ /* 0x000fc800078e33ff */
[C---:B------:R-:W-:Y:S02]  /*9b30*/  SEL R19, R3.reuse, R19, !P6 ;  /* 0x0000001303137207 */ /* 0x040fe40007000000 */
[C---:B----4-:R-:W-:Y:S02]  /*9b40*/  SEL R18, R3.reuse, R18, !P6 ;  /* 0x0000001203127207 */ /* 0x050fe40007000000 */
[C---:B-----5:R-:W-:Y:S02]  /*9b50*/  SEL R12, R3.reuse, R12, !P6 ;  /* 0x0000000c030c7207 */ /* 0x060fe40007000000 */
[----:B------:R-:W-:-:S03]  /*9b60*/  SEL R17, R3, R17, !P6 ;  /* 0x0000001103117207 */ /* 0x000fc60007000000 */
[----:B------:R0:W-:Y:S01]  /*9b70*/  STL [R1+0x1d4], R12 ;  /* 0x0001d40c01007387 */ /* 0x0001e20000100800 */
[C---:B--2---:R-:W-:Y:S02]  /*9b80*/  SEL R16, R3.reuse, R16, !P6 ;  /* 0x0000001003107207 */ /* 0x044fe40007000000 */
[C---:B------:R-:W-:Y:S01]  /*9b90*/  SEL R15, R3.reuse, R15, !P6 ;  /* 0x0000000f030f7207 */ /* 0x040fe20007000000 */
[----:B0-----:R-:W2:Y:S04]  /*9ba0*/  LDL.LU R12, [R1+0x4] ;  /* 0x00000400010c7983 */ /* 0x001ea80000300800 */
[----:B------:R0:W-:Y:S01]  /*9bb0*/  STL [R1+0x1cc], R19 ;  /* 0x0001cc1301007387 */ /* 0x0001e20000100800 */
[C---:B------:R-:W-:Y:S02]  /*9bc0*/  SEL R14, R3.reuse, R14, !P6 ;  /* 0x0000000e030e7207 */ /* 0x040fe40007000000 */
[C---:B------:R-:W-:Y:S01]  /*9bd0*/  SEL R13, R3.reuse, R13, !P6 ;  /* 0x0000000d030d7207 */ /* 0x040fe20007000000 */
[----:B0-----:R-:W3:Y:S04]  /*9be0*/  LDL.LU R19, [R1+0x3870] ;  /* 0x0038700001137983 */ /* 0x001ee80000300800 */
[----:B------:R0:W-:Y:S01]  /*9bf0*/  STL [R1+0x1c8], R18 ;  /* 0x0001c81201007387 */ /* 0x0001e20000100800 */
[----:B------:R-:W-:-:S03]  /*9c00*/  SEL R61, R3, R61, !P6 ;  /* 0x0000003d033d7207 */ /* 0x000fc60007000000 */
[----:B0-----:R-:W4:Y:S04]  /*9c10*/  LDL.LU R18, [R1+0x386c] ;  /* 0x00386c0001127983 */ /* 0x001f280000300800 */
[----:B------:R0:W-:Y:S04]  /*9c20*/  STL [R1+0x1c4], R17 ;  /* 0x0001c41101007387 */ /* 0x0001e80000100800 */
[----:B0-----:R-:W5:Y:S04]  /*9c30*/  LDL.LU R17, [R1+0x3868] ;  /* 0x0038680001117983 */ /* 0x001f680000300800 */
[----:B------:R0:W-:Y:S04]  /*9c40*/  STL [R1+0x1c0], R16 ;  /* 0x0001c01001007387 */ /* 0x0001e80000100800 */
[----:B0-----:R-:W3:Y:S04]  /*9c50*/  LDL.LU R16, [R1+0x3864] ;  /* 0x0038640001107983 */ /* 0x001ee80000300800 */
[----:B------:R0:W-:Y:S04]  /*9c60*/  STL [R1+0x1bc], R15 ;  /* 0x0001bc0f01007387 */ /* 0x0001e80000100800 */
[----:B0-----:R-:W4:Y:S04]  /*9c70*/  LDL.LU R15, [R1+0x3860] ;  /* 0x00386000010f7983 */ /* 0x001f280000300800 */
[----:B------:R0:W-:Y:S04]  /*9c80*/  STL [R1+0x1b0], R14 ;  /* 0x0001b00e01007387 */ /* 0x0001e80000100800 */
[----:B0-----:R-:W5:Y:S04]  /*9c90*/  LDL.LU R14, [R1+0x385c] ;  /* 0x00385c00010e7983 */ /* 0x001f680000300800 */
[----:B------:R0:W-:Y:S04]  /*9ca0*/  STL [R1+0x1a8], R13 ;  /* 0x0001a80d01007387 */ /* 0x0001e80000100800 */
[----:B0-----:R-:W3:Y:S04]  /*9cb0*/  LDL.LU R13, [R1+0x3858] ;  /* 0x00385800010d7983 */ /* 0x001ee80000300800 */
[----:B------:R0:W-:Y:S04]  /*9cc0*/  STL [R1+0x1a0], R61 ;  /* 0x0001a03d01007387 */ /* 0x0001e80000100800 */
[----:B0-----:R-:W4:Y:S01]  /*9cd0*/  LDL.LU R61, [R1+0x3854] ;  /* 0x00385400013d7983 */ /* 0x001f220000300800 */
[----:B--2---:R-:W-:-:S05]  /*9ce0*/  SEL R12, R3, R12, !P6 ;  /* 0x0000000c030c7207 */ /* 0x004fca0007000000 */
[----:B------:R0:W-:Y:S02]  /*9cf0*/  STL [R1+0x194], R12 ;  /* 0x0001940c01007387 */ /* 0x0001e40000100800 */
[----:B0-----:R-:W-:-:S05]  /*9d00*/  SEL R12, R3, R0, !P6 ;  /* 0x00000000030c7207 */ /* 0x001fca0007000000 */
[----:B------:R3:W-:Y:S02]  /*9d10*/  STL [R1+0x190], R12 ;  /* 0x0001900c01007387 */ /* 0x0007e40000100800 */
[C---:B---3--:R-:W-:Y:S02]  /*9d20*/  SEL R12, R3.reuse, R13, !P6 ;  /* 0x0000000d030c7207 */ /* 0x048fe40007000000 */
[C---:B-----5:R-:W-:Y:S02]  /*9d30*/  SEL R13, R3.reuse, R14, !P6 ;  /* 0x0000000e030d7207 */ /* 0x060fe40007000000 */
[----:B----4-:R-:W-:-:S05]  /*9d40*/  SEL R0, R3, R61, !P6 ;  /* 0x0000003d03007207 */ /* 0x010fca0007000000 */
[----:B------:R0:W-:Y:S04]  /*9d50*/  STL [R1+0x18c], R0 ;  /* 0x00018c0001007387 */ /* 0x0001e80000100800 */
[----:B------:R1:W-:Y:S01]  /*9d60*/  STL [R1+0x178], R12 ;  /* 0x0001780c01007387 */ /* 0x0003e20000100800 */
[----:B0-----:R-:W-:-:S03]  /*9d70*/  SEL R0, R3, R15, !P6 ;  /* 0x0000000f03007207 */ /* 0x001fc60007000000 */
[----:B------:R0:W-:Y:S01]  /*9d80*/  STL [R1+0x174], R13 ;  /* 0x0001740d01007387 */ /* 0x0001e20000100800 */
[----:B-1----:R-:W-:-:S03]  /*9d90*/  SEL R12, R3, R16, !P6 ;  /* 0x00000010030c7207 */ /* 0x002fc60007000000 */
[----:B------:R1:W-:Y:S01]  /*9da0*/  STL [R1+0x170], R0 ;  /* 0x0001700001007387 */ /* 0x0003e20000100800 */
[----:B0-----:R-:W-:-:S03]  /*9db0*/  SEL R13, R3, R17, !P6 ;  /* 0x00000011030d7207 */ /* 0x001fc60007000000 */
[----:B------:R0:W-:Y:S01]  /*9dc0*/  STL [R1+0x16c], R12 ;  /* 0x00016c0c01007387 */ /* 0x0001e20000100800 */
[----:B-1----:R-:W-:-:S03]  /*9dd0*/  SEL R0, R3, R18, !P6 ;  /* 0x0000001203007207 */ /* 0x002fc60007000000 */
[----:B------:R1:W-:Y:S04]  /*9de0*/  STL [R1+0x168], R13 ;  /* 0x0001680d01007387 */ /* 0x0003e80000100800 */
[----:B------:R2:W-:Y:S01]  /*9df0*/  STL [R1+0x15c], R0 ;  /* 0x00015c0001007387 */ /* 0x0005e20000100800 */
[C---:B0-----:R-:W-:Y:S02]  /*9e00*/  SEL R12, R3.reuse, R19, !P6 ;  /* 0x00000013030c7207 */ /* 0x041fe40007000000 */
[----:B-1----:R-:W-:-:S03]  /*9e10*/  SEL R13, R3, R20, !P6 ;  /* 0x00000014030d7207 */ /* 0x002fc60007000000 */
[----:B------:R0:W-:Y:S01]  /*9e20*/  STL [R1+0x14c], R12 ;  /* 0x00014c0c01007387 */ /* 0x0001e20000100800 */
[----:B--2---:R-:W-:-:S03]  /*9e30*/  SEL R0, R3, R21, !P6 ;  /* 0x0000001503007207 */ /* 0x004fc60007000000 */
[----:B------:R-:W-:Y:S04]  /*9e40*/  STL [R1+0x144], R13 ;  /* 0x0001440d01007387 */ /* 0x000fe80000100800 */
[----:B------:R-:W2:Y:S01]  /*9e50*/  LDL.LU R61, [R1+0x54] ;  /* 0x00005400013d7983 */ /* 0x000ea20000300800 */
[----:B0-----:R-:W-:-:S03]  /*9e60*/  SEL R12, R3, R22, !P6 ;  /* 0x00000016030c7207 */ /* 0x001fc60007000000 */
[----:B------:R0:W-:Y:S04]  /*9e70*/  STL [R1+0x13c], R0 ;  /* 0x00013c0001007387 */ /* 0x0001e80000100800 */
[----:B------:R-:W-:Y:S01]  /*9e80*/  STL [R1+0x138], R12 ;  /* 0x0001380c01007387 */ /* 0x000fe20000100800 */
[----:B0-----:R-:W-:-:S03]  /*9e90*/  SEL R0, R3, R23, !P6 ;  /* 0x0000001703007207 */ /* 0x001fc60007000000 */
[----:B------:R-:W3:Y:S04]  /*9ea0*/  LDL.LU R23, [R1+0x7c] ;  /* 0x00007c0001177983 */ /* 0x000ee80000300800 */
[----:B------:R-:W4:Y:S04]  /*9eb0*/  LDL.LU R22, [R1+0x80] ;  /* 0x0000800001167983 */ /* 0x000f280000300800 */
[----:B------:R0:W-:Y:S04]  /*9ec0*/  STL [R1+0x134], R0 ;  /* 0x0001340001007387 */ /* 0x0001e80000100800 */
[----:B------:R-:W5:Y:S04]  /*9ed0*/  LDL.LU R21, [R1+0x84] ;  /* 0x0000840001157983 */ /* 0x000f680000300800 */
[----:B------:R-:W5:Y:S01]  /*9ee0*/  LDL.LU R20, [R1+0x8c] ;  /* 0x00008c0001147983 */ /* 0x000f620000300800 */
[----:B0-----:R-:W-:-:S03]  /*9ef0*/  SEL R0, R3, R24, !P6 ;  /* 0x0000001803007207 */ /* 0x001fc60007000000 */
[----:B------:R-:W5:Y:S04]  /*9f00*/  LDL.LU R19, [R1+0x58] ;  /* 0x0000580001137983 */ /* 0x000f680000300800 */
[----:B------:R-:W3:Y:S04]  /*9f10*/  LDL.LU R24, [R1+0x78] ;  /* 0x0000780001187983 */ /* 0x000ee80000300800 */
[----:B------:R-:W5:Y:S01]  /*9f20*/  LDL.LU R18, [R1+0x5c] ;  /* 0x00005c0001127983 */ /* 0x000f620000300800 */
[----:B------:R-:W-:-:S03]  /*9f30*/  SEL R12, R3, R26, !P6 ;  /* 0x0000001a030c7207 */ /* 0x000fc60007000000 */
[----:B------:R0:W-:Y:S01]  /*9f40*/  STL [R1+0x128], R0 ;  /* 0x0001280001007387 */ /* 0x0001e20000100800 */
[C---:B------:R-:W-:Y:S02]  /*9f50*/  SEL R13, R3.reuse, R27, !P6 ;  /* 0x0000001b030d7207 */ /* 0x040fe40007000000 */
[----:B0-----:R-:W-:-:S05]  /*9f60*/  SEL R0, R3, R25, !P6 ;  /* 0x0000001903007207 */ /* 0x001fca0007000000 */
[----:B------:R0:W-:Y:S01]  /*9f70*/  STL [R1+0x124], R0 ;  /* 0x0001240001007387 */ /* 0x0001e20000100800 */
[----:B------:R-:W-:-:S03]  /*9f80*/  SEL R14, R3, R30, !P6 ;  /* 0x0000001e030e7207 */ /* 0x000fc60007000000 */
[----:B0-----:R-:W5:Y:S04]  /*9f90*/  LDL.LU R0, [R1+0x70] ;  /* 0x0000700001007983 */ /* 0x001f680000300800 */
[----:B------:R0:W-:Y:S04]  /*9fa0*/  STL [R1+0x120], R12 ;  /* 0x0001200c01007387 */ /* 0x0001e80000100800 */
[----:B------:R1:W-:Y:S01]  /*9fb0*/  STL [R1+0x11c], R13 ;  /* 0x00011c0d01007387 */ /* 0x0003e20000100800 */
[C---:B0-----:R-:W-:Y:S02]  /*9fc0*/  SEL R12, R3.reuse, R28, !P6 ;  /* 0x0000001c030c7207 */ /* 0x041fe40007000000 */
[----:B-1----:R-:W-:-:S03]  /*9fd0*/  SEL R13, R3, R29, !P6 ;  /* 0x0000001d030d7207 */ /* 0x002fc60007000000 */
        /* <DEDUP_REMOVED lines=12> */
[----:B0-----:R-:W-:-:S03]  /*a0a0*/  SEL R15, R3, R35, !P6 ;  /* 0x00000023030f7207 */ /* 0x001fc60007000000 */
[----:B-1----:R-:W5:Y:S04]  /*a0b0*/  LDL.LU R14, [R1+0x64] ;  /* 0x00006400010e7983 */ /* 0x002f680000300800 */
[----:B------:R0:W-:Y:S04]  /*a0c0*/  STL [R1+0xd8], R16 ;  /* 0x0000d81001007387 */ /* 0x0001e80000100800 */
[----:B------:R1:W-:Y:S01]  /*a0d0*/  STL [R1+0xd4], R15 ;  /* 0x0000d40f01007387 */ /* 0x0003e20000100800 */
[----:B0-----:R-:W-:-:S03]  /*a0e0*/  SEL R16, R3, R36, !P6 ;  /* 0x0000002403107207 */ /* 0x001fc60007000000 */
[----:B-1----:R-:W5:Y:S04]  /*a0f0*/  LDL.LU R15, [R1+0x68] ;  /* 0x00006800010f7983 */ /* 0x002f680000300800 */
[----:B------:R0:W-:Y:S04]  /*a100*/  STL [R1+0xd0], R16 ;  /* 0x0000d01001007387 */ /* 0x0001e80000100800 */
[----:B0-----:R-:W5:Y:S01]  /*a110*/  LDL.LU R16, [R1+0x6c] ;  /* 0x00006c0001107983 */ /* 0x001f620000300800 */
[C---:B------:R-:W-:Y:S02]  /*a120*/  SEL R17, R3.reuse, R37, !P6 ;  /* 0x0000002503117207 */ /* 0x040fe40007000000 */
[----:B------:R-:W-:-:S03]  /*a130*/  SEL R25, R3, R38, !P6 ;  /* 0x0000002603197207 */ /* 0x000fc60007000000 */
[----:B------:R0:W-:Y:S04]  /*a140*/  STL [R1+0xc8], R17 ;  /* 0x0000c81101007387 */ /* 0x0001e80000100800 */
[----:B0-----:R-:W5:Y:S04]  /*a150*/  LDL.LU R17, [R1+0x1e4] ;  /* 0x0001e40001117983 */ /* 0x001f680000300800 */
[----:B------:R3:W-:Y:S01]  /*a160*/  STL [R1+0xbc], R25 ;  /* 0x0000bc1901007387 */ /* 0x0007e20000100800 */
[----:B--2---:R-:W-:-:S03]  /*a170*/  SEL R26, R3, R61, !P6 ;  /* 0x0000003d031a7207 */ /* 0x004fc60007000000 */
[----:B------:R-:W2:Y:S04]  /*a180*/  LDL.LU R61, [R1+0x1e0] ;  /* 0x0001e000013d7983 */ /* 0x000ea80000300800 */
[----:B------:R-:W-:Y:S01]  /*a190*/  STL [R1+0xb4], R26 ;  /* 0x0000b41a01007387 */ /* 0x000fe20000100800 */
[C---:B---3--:R-:W-:Y:S02]  /*a1a0*/  SEL R25, R3.reuse, R24, !P6 ;  /* 0x0000001803197207 */ /* 0x048fe40007000000 */
[C---:B------:R-:W-:Y:S02]  /*a1b0*/  SEL R24, R3.reuse, R23, !P6 ;  /* 0x0000001703187207 */ /* 0x040fe40007000000 */
[C---:B----4-:R-:W-:Y:S02]  /*a1c0*/  SEL R23, R3.reuse, R22, !P6 ;  /* 0x0000001603177207 */ /* 0x050fe40007000000 */
[C---:B-----5:R-:W-:Y:S01]  /*a1d0*/  SEL R22, R3.reuse, R21, !P6 ;  /* 0x0000001503167207 */ /* 0x060fe20007000000 */
[----:B------:R-:W-:Y:S01]  /*a1e0*/  STL [R1+0xb0], R25 ;  /* 0x0000b01901007387 */ /* 0x000fe20000100800 */
[----:B------:R-:W-:-:S02]  /*a1f0*/  SEL R21, R3, R20, !P6 ;  /* 0x0000001403157207 */ /* 0x000fc40007000000 */
[C---:B------:R-:W-:Y:S01]  /*a200*/  SEL R20, R3.reuse, R19, !P6 ;  /* 0x0000001303147207 */ /* 0x040fe20007000000 */
[----:B------:R-:W-:Y:S04]  /*a210*/  STL [R1+0xac], R24 ;  /* 0x0000ac1801007387 */ /* 0x000fe80000100800 */
[----:B------:R-:W-:Y:S01]  /*a220*/  STL [R1+0xa0], R23 ;  /* 0x0000a01701007387 */ /* 0x000fe20000100800 */
[----:B------:R-:W-:-:S03]  /*a230*/  SEL R18, R3, R18, !P6 ;  /* 0x0000001203127207 */ /* 0x000fc60007000000 */
[----:B------:R-:W-:Y:S04]  /*a240*/  STL [R1+0x9c], R22 ;  /* 0x00009c1601007387 */ /* 0x000fe80000100800 */
[----:B------:R-:W3:Y:S04]  /*a250*/  LDL.LU R19, [R1+0x1d0] ;  /* 0x0001d00001137983 */ /* 0x000ee80000300800 */
[----:B------:R-:W-:Y:S04]  /*a260*/  STL [R1+0x98], R21 ;  /* 0x0000981501007387 */ /* 0x000fe80000100800 */
[----:B------:R-:W-:Y:S04]  /*a270*/  STL [R1+0x94], R20 ;  /* 0x0000941401007387 */ /* 0x000fe80000100800 */
[----:B------:R-:W4:Y:S04]  /*a280*/  LDL.LU R31, [R1+0x1d8] ;  /* 0x0001d800011f7983 */ /* 0x000f280000300800 */
[----:B------:R-:W5:Y:S01]  /*a290*/  LDL.LU R30, [R1+0x1dc] ;  /* 0x0001dc00011e7983 */ /* 0x000f620000300800 */
[----:B------:R-:W-:-:S03]  /*a2a0*/  SEL R0, R3, R0, !P6 ;  /* 0x0000000003007207 */ /* 0x000fc60007000000 */
[----:B------:R0:W-:Y:S04]  /*a2b0*/  STL [R1+0x8c], R18 ;  /* 0x00008c1201007387 */ /* 0x0001e80000100800 */
[----:B0-----:R-:W5:Y:S04]  /*a2c0*/  LDL.LU R18, [R1+0x1b8] ;  /* 0x0001b80001127983 */ /* 0x001f680000300800 */
[----:B------:R-:W5:Y:S04]  /*a2d0*/  LDL.LU R29, [R1+0x1b4] ;  /* 0x0001b400011d7983 */ /* 0x000f680000300800 */
[----:B------:R-:W5:Y:S01]  /*a2e0*/  LDL.LU R28, [R1+0x1ac] ;  /* 0x0001ac00011c7983 */ /* 0x000f620000300800 */
[----:B------:R-:W-:-:S03]  /*a2f0*/  SEL R12, R3, R12, !P6 ;  /* 0x0000000c030c7207 */ /* 0x000fc60007000000 */
[----:B------:R0:W-:Y:S04]  /*a300*/  STL [R1+0x84], R0 ;  /* 0x0000840001007387 */ /* 0x0001e80000100800 */
[----:B0-----:R-:W5:Y:S04]  /*a310*/  LDL.LU R0, [R1+0x1a4] ;  /* 0x0001a40001007983 */ /* 0x001f680000300800 */
[----:B------:R-:W5:Y:S04]  /*a320*/  LDL.LU R27, [R1+0x19c] ;  /* 0x00019c00011b7983 */ /* 0x000f680000300800 */
[----:B------:R-:W5:Y:S04]  /*a330*/  LDL.LU R26, [R1+0x198] ;  /* 0x00019800011a7983 */ /* 0x000f680000300800 */
[----:B------:R0:W-:Y:S01]  /*a340*/  STL [R1+0x80], R12 ;  /* 0x0000800c01007387 */ /* 0x0001e20000100800 */
[----:B------:R-:W-:-:S03]  /*a350*/  SEL R20, R3, R13, !P6 ;  /* 0x0000000d03147207 */ /* 0x000fc60007000000 */
[----:B0-----:R-:W5:Y:S04]  /*a360*/  LDL.LU R12, [R1+0x188] ;  /* 0x00018800010c7983 */ /* 0x001f680000300800 */
[----:B------:R-:W5:Y:S04]  /*a370*/  LDL.LU R25, [R1+0x184] ;  /* 0x0001840001197983 */ /* 0x000f680000300800 */
[----:B------:R-:W5:Y:S04]  /*a380*/  LDL.LU R13, [R1+0x180] ;  /* 0x00018000010d7983 */ /* 0x000f680000300800 */
[----:B------:R0:W-:Y:S02]  /*a390*/  STL [R1+0x7c], R20 ;  /* 0x00007c1401007387 */ /* 0x0001e40000100800 */
[----:B0-----:R-:W-:-:S02]  /*a3a0*/  SEL R20, R3, R14, !P6 ;  /* 0x0000000e03147207 */ /* 0x001fc40007000000 */
[----:B------:R-:W5:Y:S04]  /*a3b0*/  LDL.LU R14, [R1+0x17c] ;  /* 0x00017c00010e7983 */ /* 0x000f680000300800 */
[----:B------:R0:W-:Y:S01]  /*a3c0*/  STL [R1+0x78], R20 ;  /* 0x0000781401007387 */ /* 0x0001e20000100800 */
[----:B------:R-:W-:-:S03]  /*a3d0*/  SEL R21, R3, R15, !P6 ;  /* 0x0000000f03157207 */ /* 0x000fc60007000000 */
[----:B------:R-:W5:Y:S04]  /*a3e0*/  LDL.LU R15, [R1+0x164] ;  /* 0x00016400010f7983 */ /* 0x000f680000300800 */
[----:B------:R1:W-:Y:S01]  /*a3f0*/  STL [R1+0x74], R21 ;  /* 0x0000741501007387 */ /* 0x0003e20000100800 */
[----:B0-----:R-:W-:-:S03]  /*a400*/  SEL R20, R3, R16, !P6 ;  /* 0x0000001003147207 */ /* 0x001fc60007000000 */
[----:B------:R-:W5:Y:S04]  /*a410*/  LDL.LU R16, [R1+0x160] ;  /* 0x0001600001107983 */ /* 0x000f680000300800 */
[----:B------:R2:W-:Y:S01]  /*a420*/  STL [R1+0x70], R20 ;  /* 0x0000701401007387 */ /* 0x0005e20000100800 */
[----:B-1----:R-:W-:-:S03]  /*a430*/  SEL R21, R3, R17, !P6 ;  /* 0x0000001103157207 */ /* 0x002fc60007000000 */
[----:B------:R-:W5:Y:S04]  /*a440*/  LDL.LU R17, [R1+0x158] ;  /* 0x0001580001117983 */ /* 0x000f680000300800 */
[----:B------:R0:W-:Y:S04]  /*a450*/  STL [R1+0x6c], R21 ;  /* 0x00006c1501007387 */ /* 0x0001e80000100800 */
[----:B------:R-:W5:Y:S04]  /*a460*/  LDL.LU R24, [R1+0x154] ;  /* 0x0001540001187983 */ /* 0x000f680000300800 */
[----:B------:R-:W5:Y:S01]  /*a470*/  LDL.LU R23, [R1+0x140] ;  /* 0x0001400001177983 */ /* 0x000f620000300800 */
[----:B--2---:R-:W-:-:S05]  /*a480*/  SEL R20, R3, R61, !P6 ;  /* 0x0000003d03147207 */ /* 0x004fca0007000000 */
[----:B------:R1:W-:Y:S04]  /*a490*/  STL [R1+0x68], R20 ;  /* 0x0000681401007387 */ /* 0x0003e80000100800 */
[----:B------:R-:W2:Y:S04]  /*a4a0*/  LDL.LU R22, [R1+0x148] ;  /* 0x0001480001167983 */ /* 0x000ea80000300800 */
[----:B0-----:R-:W2:Y:S04]  /*a4b0*/  LDL.LU R21, [R1+0x150] ;  /* 0x0001500001157983 */ /* 0x001ea80000300800 */
[----:B-1----:R-:W2:Y:S04]  /*a4c0*/  LDL.LU R20, [R1+0x130] ;  /* 0x0001300001147983 */ /* 0x002ea80000300800 */
[----:B------:R-:W2:Y:S01]  /*a4d0*/  LDL.LU R61, [R1+0x12c] ;  /* 0x00012c00013d7983 */ /* 0x000ea20000300800 */
[----:B---3--:R-:W-:-:S03]  /*a4e0*/  SEL R33, R3, R19, !P6 ;  /* 0x0000001303217207 */ /* 0x008fc60007000000 */
[----:B------:R-:W3:Y:S04]  /*a4f0*/  LDL.LU R19, [R1+0x114] ;  /* 0x0001140001137983 */ /* 0x000ee80000300800 */
[----:B------:R-:W-:Y:S01]  /*a500*/  STL [R1+0x64], R33 ;  /* 0x0000642101007387 */ /* 0x000fe20000100800 */
[C---:B----4-:R-:W-:Y:S02]  /*a510*/  SEL R32, R3.reuse, R31, !P6 ;  /* 0x0000001f03207207 */ /* 0x050fe40007000000 */
[----:B-----5:R-:W-:-:S03]  /*a520*/  SEL R30, R3, R30, !P6 ;  /* 0x0000001e031e7207 */ /* 0x020fc60007000000 */
[----:B------:R-:W-:Y:S01]  /*a530*/  STL [R1+0x60], R32 ;  /* 0x0000602001007387 */ /* 0x000fe20000100800 */
[----:B------:R-:W-:-:S03]  /*a540*/  SEL R31, R3, R18, !P6 ;  /* 0x00000012031f7207 */ /* 0x000fc60007000000 */
[----:B------:R-:W4:Y:S04]  /*a550*/  LDL.LU R18, [R1+0x110] ;  /* 0x0001100001127983 */ /* 0x000f280000300800 */
[----:B------:R0:W-:Y:S01]  /*a560*/  STL [R1+0x5c], R30 ;  /* 0x00005c1e01007387 */ /* 0x0001e20000100800 */
[----:B------:R-:W-:-:S03]  /*a570*/  SEL R28, R3, R28, !P6 ;  /* 0x0000001c031c7207 */ /* 0x000fc60007000000 */
[----:B------:R-:W-:Y:S01]  /*a580*/  STL [R1+0x58], R31 ;  /* 0x0000581f01007387 */ /* 0x000fe20000100800 */
[----:B0-----:R-:W-:-:S05]  /*a590*/  SEL R30, R3, R29, !P6 ;  /* 0x0000001d031e7207 */ /* 0x001fca0007000000 */
[----:B------:R-:W-:Y:S01]  /*a5a0*/  STL [R1+0x54], R30 ;  /* 0x0000541e01007387 */ /* 0x000fe20000100800 */
[----:B------:R-:W-:-:S03]  /*a5b0*/  SEL R29, R3, R0, !P6 ;  /* 0x00000000031d7207 */ /* 0x000fc60007000000 */
[----:B------:R-:W5:Y:S04]  /*a5c0*/  LDL.LU R0, [R1+0x10c] ;  /* 0x00010c0001007983 */ /* 0x000f680000300800 */
[----:B------:R0:W-:Y:S01]  /*a5d0*/  STL [R1+0x3c], R28 ;  /* 0x00003c1c01007387 */ /* 0x0001e20000100800 */
[----:B------:R-:W-:-:S03]  /*a5e0*/  SEL R26, R3, R26, !P6 ;  /* 0x0000001a031a7207 */ /* 0x000fc60007000000 */
[----:B------:R-:W-:Y:S01]  /*a5f0*/  STL [R1+0x38], R29 ;  /* 0x0000381d01007387 */ /* 0x000fe20000100800 */
[C---:B0-----:R-:W-:Y:S02]  /*a600*/  SEL R28, R3.reuse, R27, !P6 ;  /* 0x0000001b031c7207 */ /* 0x041fe40007000000 */
[----:B------:R-:W-:-:S03]  /*a610*/  SEL R27, R3, R12, !P6 ;  /* 0x0000000c031b7207 */ /* 0x000fc60007000000 */
[----:B------:R-:W-:Y:S04]  /*a620*/  STL [R1+0x34], R28 ;  /* 0x0000341c01007387 */ /* 0x000fe80000100800 */
[----:B------:R-:W5:Y:S04]  /*a630*/  LDL.LU R12, [R1+0x108] ;  /* 0x00010800010c7983 */ /* 0x000f680000300800 */
[----:B------:R0:W-:Y:S04]  /*a640*/  STL [R1+0x30], R26 ;  /* 0x0000301a01007387 */ /* 0x0001e80000100800 */
[----:B------:R-:W-:Y:S01]  /*a650*/  STL [R1+0x2c], R27 ;  /* 0x00002c1b01007387 */ /* 0x000fe20000100800 */
[----:B0-----:R-:W-:-:S02]  /*a660*/  SEL R26, R3, R25, !P6 ;  /* 0x00000019031a7207 */ /* 0x001fc40007000000 */
[C---:B------:R-:W-:Y:S02]  /*a670*/  SEL R25, R3.reuse, R13, !P6 ;  /* 0x0000000d03197207 */ /* 0x040fe40007000000 */
[----:B------:R-:W5:Y:S04]  /*a680*/  LDL.LU R13, [R1+0x104] ;  /* 0x00010400010d7983 */ /* 0x000f680000300800 */
[----:B------:R0:W-:Y:S04]  /*a690*/  STL [R1+0x28], R26 ;  /* 0x0000281a01007387 */ /* 0x0001e80000100800 */
[----:B------:R1:W-:Y:S01]  /*a6a0*/  STL [R1+0x24], R25 ;  /* 0x0000241901007387 */ /* 0x0003e20000100800 */
[----:B0-----:R-:W-:-:S03]  /*a6b0*/  SEL R26, R3, R14, !P6 ;  /* 0x0000000e031a7207 */ /* 0x001fc60007000000 */
[----:B------:R-:W5:Y:S01]  /*a6c0*/  LDL.LU R14, [R1+0xf4] ;  /* 0x0000f400010e7983 */ /* 0x000f620000300800 */
[----:B-1----:R-:W-:-:S03]  /*a6d0*/  SEL R25, R3, R15, !P6 ;  /* 0x0000000f03197207 */ /* 0x002fc60007000000 */
[----:B------:R0:W-:Y:S04]  /*a6e0*/  STL [R1+0x20], R26 ;  /* 0x0000201a01007387 */ /* 0x0001e80000100800 */
[----:B------:R-:W5:Y:S04]  /*a6f0*/  LDL.LU R15, [R1+0xec] ;  /* 0x0000ec00010f7983 */ /* 0x000f680000300800 */
[----:B------:R1:W-:Y:S01]  /*a700*/  STL [R1+0x1c], R25 ;  /* 0x00001c1901007387 */ /* 0x0003e20000100800 */
[----:B0-----:R-:W-:-:S03]  /*a710*/  SEL R26, R3, R16, !P6 ;  /* 0x00000010031a7207 */ /* 0x001fc60007000000 */
[----:B------:R-:W5:Y:S04]  /*a720*/  LDL.LU R16, [R1+0xe8] ;  /* 0x0000e80001107983 */ /* 0x000f680000300800 */
[----:B------:R-:W-:Y:S01]  /*a730*/  STL [R1+0x18], R26 ;  /* 0x0000181a01007387 */ /* 0x000fe20000100800 */
[----:B-1----:R-:W-:-:S03]  /*a740*/  SEL R25, R3, R17, !P6 ;  /* 0x0000001103197207 */ /* 0x002fc60007000000 */
[----:B------:R-:W5:Y:S01]  /*a750*/  LDL.LU R17, [R1+0xe4] ;  /* 0x0000e40001117983 */ /* 0x000f620000300800 */
[----:B------:R-:W-:-:S03]  /*a760*/  SEL R24, R3, R24, !P6 ;  /* 0x0000001803187207 */ /* 0x000fc60007000000 */
[----:B------:R-:W-:Y:S01]  /*a770*/  STL [R1+0x14], R25 ;  /* 0x0000141901007387 */ /* 0x000fe20000100800 */
[----:B------:R-:W-:-:S03]  /*a780*/  SEL R23, R3, R23, !P6 ;  /* 0x0000001703177207 */ /* 0x000fc60007000000 */
[----:B------:R-:W-:Y:S04]  /*a790*/  STL [R1+0x10], R24 ;  /* 0x0000101801007387 */ /* 0x000fe80000100800 */
[----:B------:R-:W-:Y:S01]  /*a7a0*/  STL [R1+0xc], R23 ;  /* 0x00000c1701007387 */ /* 0x000fe20000100800 */
[C---:B--2---:R-:W-:Y:S02]  /*a7b0*/  SEL R22, R3.reuse, R22, !P6 ;  /* 0x0000001603167207 */ /* 0x044fe40007000000 */
[----:B------:R-:W-:-:S03]  /*a7c0*/  SEL R21, R3, R21, !P6 ;  /* 0x0000001503157207 */ /* 0x000fc60007000000 */
[----:B------:R-:W-:Y:S01]  /*a7d0*/  STL [R1+0x8], R22 ;  /* 0x0000081601007387 */ /* 0x000fe20000100800 */
[C---:B------:R-:W-:Y:S02]  /*a7e0*/  SEL R20, R3.reuse, R20, !P6 ;  /* 0x0000001403147207 */ /* 0x040fe40007000000 */
[C---:B------:R-:W-:Y:S01]  /*a7f0*/  SEL R61, R3.reuse, R61, !P6 ;  /* 0x0000003d033d7207 */ /* 0x040fe20007000000 */
[----:B------:R-:W-:Y:S04]  /*a800*/  STL [R1+0x4], R21 ;  /* 0x0000041501007387 */ /* 0x000fe80000100800 */
[----:B------:R-:W-:Y:S04]  /*a810*/  STL [R1+0x37f4], R61 ;  /* 0x0037f43d01007387 */ /* 0x000fe80000100800 */
[----:B------:R0:W-:Y:S04]  /*a820*/  STL [R1], R20 ;  /* 0x0000001401007387 */ /* 0x0001e80000100800 */
[----:B0-----:R-:W2:Y:S04]  /*a830*/  LDL.LU R20, [R1+0xa4] ;  /* 0x0000a40001147983 */ /* 0x001ea80000300800 */
[----:B------:R-:W2:Y:S01]  /*a840*/  LDL.LU R21, [R1+0xa8] ;  /* 0x0000a80001157983 */ /* 0x000ea20000300800 */
[----:B---3--:R-:W-:-:S05]  /*a850*/  SEL R38, R3, R19, !P6 ;  /* 0x0000001303267207 */ /* 0x008fca0007000000 */
[----:B------:R-:W-:Y:S04]  /*a860*/  STL [R1+0x37f8], R38 ;  /* 0x0037f82601007387 */ /* 0x000fe80000100800 */
[----:B------:R-:W3:Y:S04]  /*a870*/  LDL.LU R22, [R1+0xb8] ;  /* 0x0000b80001167983 */ /* 0x000ee80000300800 */
[----:B------:R-:W3:Y:S01]  /*a880*/  LDL.LU R24, [R1+0xc0] ;  /* 0x0000c00001187983 */ /* 0x000ee20000300800 */
[----:B----4-:R-:W-:-:S05]  /*a890*/  SEL R37, R3, R18, !P6 ;  /* 0x0000001203257207 */ /* 0x010fca0007000000 */
[----:B------:R-:W-:Y:S04]  /*a8a0*/  STL [R1+0x37fc], R37 ;  /* 0x0037fc2501007387 */ /* 0x000fe80000100800 */
[----:B------:R-:W4:Y:S04]  /*a8b0*/  LDL.LU R23, [R1+0xc4] ;  /* 0x0000c40001177983 */ /* 0x000f280000300800 */
[----:B------:R-:W4:Y:S01]  /*a8c0*/  LDL.LU R19, [R1+0xcc] ;  /* 0x0000cc0001137983 */ /* 0x000f220000300800 */
[----:B-----5:R-:W-:-:S05]  /*a8d0*/  SEL R0, R3, R0, !P6 ;  /* 0x0000000003007207 */ /* 0x020fca0007000000 */
[----:B------:R0:W-:Y:S04]  /*a8e0*/  STL [R1+0x3800], R0 ;  /* 0x0038000001007387 */ /* 0x0001e80000100800 */
[----:B------:R-:W5:Y:S01]  /*a8f0*/  LDL.LU R18, [R1+0x88] ;  /* 0x0000880001127983 */ /* 0x000f620000300800 */
[----:B------:R-:W1:Y:S01]  /*a900*/  S2R R34, SR_TID.X ;  /* 0x0000000000227919 */ /* 0x000e620000002100 */
[----:B0-----:R-:W0:Y:S01]  /*a910*/  LDC R0, c[0x0][0x23c] ;  /* 0x00008f00ff007b82 */ /* 0x001e220000000800 */
[----:B------:R-:W-:-:S05]  /*a920*/  SEL R12, R3, R12, !P6 ;  /* 0x0000000c030c7207 */ /* 0x000fca0007000000 */
[----:B------:R-:W-:Y:S01]  /*a930*/  STL [R1+0x3804], R12 ;  /* 0x0038040c01007387 */ /* 0x000fe20000100800 */
[----:B------:R-:W-:-:S05]  /*a940*/  SEL R13, R3, R13, !P6 ;  /* 0x0000000d030d7207 */ /* 0x000fca0007000000 */
[----:B------:R-:W-:Y:S01]  /*a950*/  STL [R1+0x3808], R13 ;  /* 0x0038080d01007387 */ /* 0x000fe20000100800 */
[C---:B------:R-:W-:Y:S02]  /*a960*/  SEL R14, R3.reuse, R14, !P6 ;  /* 0x0000000e030e7207 */ /* 0x040fe40007000000 */
[----:B------:R-:W-:-:S03]  /*a970*/  SEL R15, R3, R15, !P6 ;  /* 0x0000000f030f7207 */ /* 0x000fc60007000000 */
[----:B------:R-:W-:Y:S01]  /*a980*/  STL [R1+0x380c], R14 ;  /* 0x00380c0e01007387 */ /* 0x000fe20000100800 */
[----:B------:R-:W-:-:S03]  /*a990*/  SEL R16, R3, R16, !P6 ;  /* 0x0000001003107207 */ /* 0x000fc60007000000 */
[----:B------:R-:W-:Y:S04]  /*a9a0*/  STL [R1+0x3810], R15 ;  /* 0x0038100f01007387 */ /* 0x000fe80000100800 */
[----:B------:R-:W-:Y:S04]  /*a9b0*/  STL [R1+0x3814], R16 ;  /* 0x0038141001007387 */ /* 0x000fe80000100800 */
[----:B------:R-:W5:Y:S04]  /*a9c0*/  LDL.LU R25, [R1+0x40] ;  /* 0x0000400001197983 */ /* 0x000f680000300800 */
[----:B------:R-:W5:Y:S04]  /*a9d0*/  LDL.LU R26, [R1+0x44] ;  /* 0x00004400011a7983 */ /* 0x000f680000300800 */
[----:B------:R-:W5:Y:S04]  /*a9e0*/  LDL.LU R27, [R1+0x48] ;  /* 0x00004800011b7983 */ /* 0x000f680000300800 */
[----:B------:R-:W5:Y:S04]  /*a9f0*/  LDL.LU R28, [R1+0x4c] ;  /* 0x00004c00011c7983 */ /* 0x000f680000300800 */
[----:B------:R-:W5:Y:S01]  /*aa00*/  LDL.LU R29, [R1+0x50] ;  /* 0x00005000011d7983 */ /* 0x000f620000300800 */
[----:B-1----:R-:W-:-:S02]  /*aa10*/  LOP3.LUT R38, R34, 0x1f, RZ, 0xc0, !PT ;  /* 0x0000001f22267812 */ /* 0x002fc400078ec0ff */
[C---:B------:R-:W-:Y:S02]  /*aa20*/  SEL R17, R3.reuse, R17, !P6 ;  /* 0x0000001103117207 */ /* 0x040fe40007000000 */
[----:B------:R-:W-:Y:S01]  /*aa30*/  SEL R39, R3, R39, !P6 ;  /* 0x0000002703277207 */ /* 0x000fe20007000000 */
[CC--:B0-----:R-:W-:Y:S02]  /*aa40*/  IMAD R61, R38.reuse, R0.reuse, RZ ;  /* 0x00000000263d7224 */ /* 0x0c1fe400078e02ff */
[----:B------:R-:W-:Y:S01]  /*aa50*/  STL [R1+0x3818], R17 ;  /* 0x0038181101007387 */ /* 0x000fe20000100800 */
[----:B------:R-:W-:Y:S02]  /*aa60*/  IMAD R37, R38, R0, RZ ;  /* 0x0000000026257224 */ /* 0x000fe400078e02ff */
[----:B------:R-:W-:Y:S01]  /*aa70*/  IMAD R61, R0, 0x20, R61 ;  /* 0x00000020003d7824 */ /* 0x000fe200078e023d */
[----:B------:R-:W-:Y:S01]  /*aa80*/  STL [R1+0x381c], R39 ;  /* 0x00381c2701007387 */ /* 0x000fe20000100800 */
[----:B------:R-:W-:-:S02]  /*aa90*/  @!P0 IMAD.MOV R9, RZ, RZ, -R9 ;  /* 0x000000ffff098224 */ /* 0x000fc400078e0a09 */
[----:B------:R-:W-:Y:S01]  /*aaa0*/  IMAD R38, R38, R0, RZ ;  /* 0x0000000026267224 */ /* 0x000fe200078e02ff */
[C---:B------:R-:W-:Y:S01]  /*aab0*/  SEL R40, R3.reuse, R40, !P6 ;  /* 0x0000002803287207 */ /* 0x040fe20007000000 */
[----:B------:R-:W-:Y:S01]  /*aac0*/  IMAD R61, R0, 0x20, R61 ;  /* 0x00000020003d7824 */ /* 0x000fe200078e023d */
[C---:B------:R-:W-:Y:S01]  /*aad0*/  SEL R41, R3.reuse, R41, !P6 ;  /* 0x0000002903297207 */ /* 0x040fe20007000000 */
[----:B------:R-:W-:Y:S01]  /*aae0*/  @!P5 IMAD.MOV R6, RZ, RZ, -R6 ;  /* 0x000000ffff06d224 */ /* 0x000fe200078e0a06 */
[----:B------:R-:W-:Y:S01]  /*aaf0*/  SEL R42, R3, R42, !P6 ;  /* 0x0000002a032a7207 */ /* 0x000fe20007000000 */
[----:B------:R-:W-:Y:S02]  /*ab00*/  @!P2 IMAD.MOV R7, RZ, RZ, -R7 ;  /* 0x000000ffff07a224 */ /* 0x000fe400078e0a07 */
[----:B------:R-:W-:Y:S02]  /*ab10*/  @!P3 IMAD.MOV R8, RZ, RZ, -R8 ;  /* 0x000000ffff08b224 */ /* 0x000fe400078e0a08 */
[----:B------:R-:W-:-:S02]  /*ab20*/  @!P1 IMAD.MOV R10, RZ, RZ, -R10 ;  /* 0x000000ffff0a9224 */ /* 0x000fc400078e0a0a */
[----:B------:R-:W-:Y:S01]  /*ab30*/  @!P4 IMAD.MOV R11, RZ, RZ, -R11 ;  /* 0x000000ffff0bc224 */ /* 0x000fe200078e0a0b */
[C---:B------:R-:W-:Y:S01]  /*ab40*/  SEL R43, R3.reuse, R43, !P6 ;  /* 0x0000002b032b7207 */ /* 0x040fe20007000000 */
[C---:B------:R-:W-:Y:S01]  /*ab50*/  IMAD R38, R0.reuse, 0x20, R38 ;  /* 0x0000002000267824 */ /* 0x040fe200078e0226 */
[C---:B------:R-:W-:Y:S01]  /*ab60*/  SEL R36, R3.reuse, R9, !P6 ;  /* 0x0000000903247207 */ /* 0x040fe20007000000 */
[----:B------:R-:W-:Y:S01]  /*ab70*/  IMAD R9, R0, 0x20, R61 ;  /* 0x0000002000097824 */ /* 0x000fe200078e023d */
[C---:B------:R-:W-:Y:S02]  /*ab80*/  SEL R44, R3.reuse, R44, !P6 ;  /* 0x0000002c032c7207 */ /* 0x040fe40007000000 */
[C---:B------:R-:W-:Y:S02]  /*ab90*/  SEL R45, R3.reuse, R45, !P6 ;  /* 0x0000002d032d7207 */ /* 0x040fe40007000000 */
[C---:B------:R-:W-:Y:S02]  /*aba0*/  SEL R30, R3.reuse, R2, !P6 ;  /* 0x00000002031e7207 */ /* 0x040fe40007000000 */
[----:B------:R-:W-:-:S02]  /*abb0*/  SEL R46, R3, R46, !P6 ;  /* 0x0000002e032e7207 */ /* 0x000fc40007000000 */
[C---:B------:R-:W-:Y:S02]  /*abc0*/  SEL R47, R3.reuse, R47, !P6 ;  /* 0x0000002f032f7207 */ /* 0x040fe40007000000 */
[C---:B------:R-:W-:Y:S02]  /*abd0*/  SEL R48, R3.reuse, R48, !P6 ;  /* 0x0000003003307207 */ /* 0x040fe40007000000 */
        /* <DEDUP_REMOVED lines=18> */
[----:B------:R-:W-:Y:S02]  /*ad00*/  SEL R11, R3, R11, !P6 ;  /* 0x0000000b030b7207 */ /* 0x000fe40007000000 */
[----:B------:R-:W-:Y:S02]  /*ad10*/  IADD3 R2, P0, R37, UR6, RZ ;  /* 0x0000000625027c10 */ /* 0x000fe4000ff1e0ff */
[----:B------:R-:W-:Y:S02]  /*ad20*/  IADD3 R4, P2, R61, UR6, RZ ;  /* 0x000000063d047c10 */ /* 0x000fe4000ff5e0ff */
[----:B------:R-:W-:-:S02]  /*ad30*/  IADD3 R5, P3, R9, UR6, RZ ;  /* 0x0000000609057c10 */ /* 0x000fc4000ff7e0ff */
[----:B------:R-:W-:Y:S02]  /*ad40*/  LEA.HI.X.SX32 R6, R37, UR7, 0x1, P0 ;  /* 0x0000000725067c11 */ /* 0x000fe400080f0eff */
[C---:B--2---:R-:W-:Y:S02]  /*ad50*/  SEL R20, R3.reuse, R20, !P6 ;  /* 0x0000001403147207 */ /* 0x044fe40007000000 */
[----:B------:R-:W-:-:S03]  /*ad60*/  SEL R21, R3, R21, !P6 ;  /* 0x0000001503157207 */ /* 0x000fc60007000000 */
[----:B------:R-:W-:Y:S04]  /*ad70*/  STL [R1+0x3820], R20 ;  /* 0x0038201401007387 */ /* 0x000fe80000100800 */
[----:B------:R0:W-:Y:S01]  /*ad80*/  STL [R1+0x3824], R21 ;  /* 0x0038241501007387 */ /* 0x0001e20000100800 */
[C---:B---3--:R-:W-:Y:S02]  /*ad90*/  SEL R22, R3.reuse, R22, !P6 ;  /* 0x0000001603167207 */ /* 0x048fe40007000000 */
[----:B------:R-:W-:-:S03]  /*ada0*/  SEL R24, R3, R24, !P6 ;  /* 0x0000001803187207 */ /* 0x000fc60007000000 */
[----:B------:R-:W-:Y:S04]  /*adb0*/  STL [R1+0x3828], R22 ;  /* 0x0038281601007387 */ /* 0x000fe80000100800 */
[----:B------:R-:W-:Y:S01]  /*adc0*/  STL [R1+0x382c], R24 ;  /* 0x00382c1801007387 */ /* 0x000fe20000100800 */
[C---:B----4-:R-:W-:Y:S02]  /*add0*/  SEL R23, R3.reuse, R23, !P6 ;  /* 0x0000001703177207 */ /* 0x050fe40007000000 */
[----:B------:R-:W-:-:S03]  /*ade0*/  SEL R19, R3, R19, !P6 ;  /* 0x0000001303137207 */ /* 0x000fc60007000000 */
[----:B------:R-:W-:Y:S04]  /*adf0*/  STL [R1+0x3830], R23 ;  /* 0x0038301701007387 */ /* 0x000fe80000100800 */
[----:B------:R-:W-:Y:S01]  /*ae00*/  STL [R1+0x3834], R19 ;  /* 0x0038341301007387 */ /* 0x000fe20000100800 */
[----:B-----5:R-:W-:-:S05]  /*ae10*/  SEL R18, R3, R18, !P6 ;  /* 0x0000001203127207 */ /* 0x020fca0007000000 */
[----:B------:R-:W-:Y:S04]  /*ae20*/  STL [R1+0x3838], R18 ;  /* 0x0038381201007387 */ /* 0x000fe80000100800 */
[----:B------:R-:W-:Y:S04]  /*ae30*/  STL [R1+0x383c], R40 ;  /* 0x00383c2801007387 */ /* 0x000fe80000100800 */
[----:B------:R-:W-:Y:S04]  /*ae40*/  STL [R1+0x3840], R41 ;  /* 0x0038402901007387 */ /* 0x000fe80000100800 */
[----:B------:R-:W-:Y:S04]  /*ae50*/  STL [R1+0x3844], R42 ;  /* 0x0038442a01007387 */ /* 0x000fe80000100800 */
[----:B------:R-:W-:Y:S04]  /*ae60*/  STL [R1+0x3848], R43 ;  /* 0x0038482b01007387 */ /* 0x000fe80000100800 */
[----:B------:R-:W-:Y:S04]  /*ae70*/  STL [R1+0x384c], R44 ;  /* 0x00384c2c01007387 */ /* 0x000fe80000100800 */
[----:B------:R-:W-:Y:S04]  /*ae80*/  STL [R1+0x3850], R45 ;  /* 0x0038502d01007387 */ /* 0x000fe80000100800 */
[----:B------:R-:W-:Y:S01]  /*ae90*/  STL [R1+0x377c], R2 ;  /* 0x00377c0201007387 */ /* 0x000fe20000100800 */
[----:B------:R-:W-:-:S02]  /*aea0*/  LEA.HI.X.SX32 R8, R61, UR7, 0x1, P2 ;  /* 0x000000073d087c11 */ /* 0x000fc400090f0eff */
[C---:B------:R-:W-:Y:S02]  /*aeb0*/  SEL R25, R3.reuse, R25, !P6 ;  /* 0x0000001903197207 */ /* 0x040fe40007000000 */
[C---:B------:R-:W-:Y:S02]  /*aec0*/  SEL R26, R3.reuse, R26, !P6 ;  /* 0x0000001a031a7207 */ /* 0x040fe40007000000 */
[C---:B------:R-:W-:Y:S02]  /*aed0*/  SEL R27, R3.reuse, R27, !P6 ;  /* 0x0000001b031b7207 */ /* 0x040fe40007000000 */
[C---:B------:R-:W-:Y:S02]  /*aee0*/  SEL R28, R3.reuse, R28, !P6 ;  /* 0x0000001c031c7207 */ /* 0x040fe40007000000 */
[----:B------:R-:W-:Y:S02]  /*aef0*/  SEL R29, R3, R29, !P6 ;  /* 0x0000001d031d7207 */ /* 0x000fe40007000000 */
[C---:B------:R-:W-:Y:S01]  /*af00*/  IADD3 R3, P1, R38.reuse, UR6, RZ ;  /* 0x0000000626037c10 */ /* 0x040fe2000ff3e0ff */
[----:B------:R-:W-:Y:S01]  /*af10*/  UIMAD UR18, UR18, 0x5d, URZ ;  /* 0x0000005d121278a4 */ /* 0x000fe2000f8e023f */
[----:B------:R-:W-:Y:S01]  /*af20*/  LEA.HI.X.SX32 R9, R9, UR7, 0x1, P3 ;  /* 0x0000000709097c11 */ /* 0x000fe200098f0eff */
[----:B------:R-:W-:Y:S01]  /*af30*/  UIMAD UR19, UR19, 0x5c, URZ ;  /* 0x0000005c131378a4 */ /* 0x000fe2000f8e023f */
[----:B------:R-:W-:Y:S01]  /*af40*/  LEA.HI.X.SX32 R7, R38, UR7, 0x1, P1 ;  /* 0x0000000726077c11 */ /* 0x000fe200088f0eff */
[----:B------:R1:W-:Y:S01]  /*af50*/  STL [R1+0x3780], R3 ;  /* 0x0037800301007387 */ /* 0x0003e20000100800 */
[----:B------:R-:W-:-:S02]  /*af60*/  UIMAD UR20, UR20, 0x5b, URZ ;  /* 0x0000005b141478a4 */ /* 0x000fc4000f8e023f */
[----:B------:R-:W-:Y:S01]  /*af70*/  UIMAD UR21, UR21, 0x5a, URZ ;  /* 0x0000005a151578a4 */ /* 0x000fe2000f8e023f */
[----:B------:R2:W-:Y:S01]  /*af80*/  STL [R1+0x3784], R4 ;  /* 0x0037840401007387 */ /* 0x0005e20000100800 */
[----:B------:R-:W-:Y:S02]  /*af90*/  UIMAD UR22, UR22, 0x59, URZ ;  /* 0x00000059161678a4 */ /* 0x000fe4000f8e023f */
[----:B------:R-:W-:Y:S01]  /*afa0*/  UIMAD UR23, UR23, 0x58, URZ ;  /* 0x00000058171778a4 */ /* 0x000fe2000f8e023f */
[----:B------:R-:W-:Y:S01]  /*afb0*/  STL [R1+0x3788], R5 ;  /* 0x0037880501007387 */ /* 0x000fe20000100800 */
[----:B------:R-:W-:Y:S02]  /*afc0*/  UIMAD UR24, UR24, 0x57, URZ ;  /* 0x00000057181878a4 */ /* 0x000fe4000f8e023f */
[----:B------:R-:W-:Y:S01]  /*afd0*/  UIMAD UR25, UR25, 0x56, URZ ;  /* 0x00000056191978a4 */ /* 0x000fe2000f8e023f */
[----:B------:R-:W-:Y:S01]  /*afe0*/  STL [R1+0x3774], R6 ;  /* 0x0037740601007387 */ /* 0x000fe20000100800 */
[----:B------:R-:W-:-:S02]  /*aff0*/  UIMAD UR26, UR26, 0x55, URZ ;  /* 0x000000551a1a78a4 */ /* 0x000fc4000f8e023f */
[----:B------:R-:W-:Y:S01]  /*b000*/  UIMAD UR27, UR27, 0x54, URZ ;  /* 0x000000541b1b78a4 */ /* 0x000fe2000f8e023f */
[----:B------:R-:W-:Y:S01]  /*b010*/  STL [R1+0x3778], R7 ;  /* 0x0037780701007387 */ /* 0x000fe20000100800 */
[----:B------:R-:W-:Y:S02]  /*b020*/  UIMAD UR28, UR28, 0x53, URZ ;  /* 0x000000531c1c78a4 */ /* 0x000fe4000f8e023f */
[----:B------:R-:W-:Y:S01]  /*b030*/  UIMAD UR29, UR29, 0x52, URZ ;  /* 0x000000521d1d78a4 */ /* 0x000fe2000f8e023f */
[----:B0-----:R-:W3:Y:S01]  /*b040*/  LDL.LU R21, [R1+0x1d4] ;  /* 0x0001d40001157983 */ /* 0x001ee20000300800 */
[----:B------:R-:W-:Y:S02]  /*b050*/  UIMAD UR30, UR30, 0x51, URZ ;  /* 0x000000511e1e78a4 */ /* 0x000fe4000f8e023f */
[----:B------:R-:W-:Y:S01]  /*b060*/  UIMAD UR31, UR31, 0x50, URZ ;  /* 0x000000501f1f78a4 */ /* 0x000fe2000f8e023f */
[----:B------:R-:W1:Y:S01]  /*b070*/  LDL.LU R20, [R1+0x1cc] ;  /* 0x0001cc0001147983 */ /* 0x000e620000300800 */
[----:B------:R-:W-:-:S02]  /*b080*/  UIMAD UR36, UR36, 0x4f, URZ ;  /* 0x0000004f242478a4 */ /* 0x000fc4000f8e023f */
[----:B------:R-:W-:Y:S01]  /*b090*/  UIMAD UR37, UR37, 0x4e, URZ ;  /* 0x0000004e252578a4 */ /* 0x000fe2000f8e023f */
[----:B------:R-:W4:Y:S01]  /*b0a0*/  LDL.LU R39, [R1+0x1c8] ;  /* 0x0001c80001277983 */ /* 0x000f220000300800 */
[----:B------:R-:W-:Y:S02]  /*b0b0*/  UIMAD UR38, UR38, 0x4d, URZ ;  /* 0x0000004d262678a4 */ /* 0x000fe4000f8e023f */
[----:B------:R-:W-:Y:S01]  /*b0c0*/  UIMAD UR39, UR39, 0x4c, URZ ;  /* 0x0000004c272778a4 */ /* 0x000fe2000f8e023f */
[----:B------:R-:W2:Y:S01]  /*b0d0*/  LDL.LU R17, [R1+0x1c4] ;  /* 0x0001c40001117983 */ /* 0x000ea20000300800 */
[----:B------:R-:W-:Y:S02]  /*b0e0*/  UIMAD UR40, UR40, 0x4b, URZ ;  /* 0x0000004b282878a4 */ /* 0x000fe4000f8e023f */
[----:B------:R-:W-:Y:S01]  /*b0f0*/  UIMAD UR41, UR41, 0x4a, URZ ;  /* 0x0000004a292978a4 */ /* 0x000fe2000f8e023f */
[----:B------:R-:W5:Y:S01]  /*b100*/  LDL.LU R16, [R1+0x1c0] ;  /* 0x0001c00001107983 */ /* 0x000f620000300800 */
[----:B------:R-:W-:-:S02]  /*b110*/  UIMAD UR42, UR42, 0x49, URZ ;  /* 0x000000492a2a78a4 */ /* 0x000fc4000f8e023f */
[----:B------:R-:W-:Y:S01]  /*b120*/  UIMAD UR43, UR43, 0x48, URZ ;  /* 0x000000482b2b78a4 */ /* 0x000fe2000f8e023f */
[----:B------:R-:W3:Y:S01]  /*b130*/  LDL.LU R15, [R1+0x1bc] ;  /* 0x0001bc00010f7983 */ /* 0x000ee20000300800 */
[----:B------:R-:W-:Y:S02]  /*b140*/  UIMAD UR44, UR44, 0x47, URZ ;  /* 0x000000472c2c78a4 */ /* 0x000fe4000f8e023f */
[----:B------:R-:W-:Y:S01]  /*b150*/  UIMAD UR45, UR45, 0x46, URZ ;  /* 0x000000462d2d78a4 */ /* 0x000fe2000f8e023f */
[----:B------:R-:W3:Y:S01]  /*b160*/  LDL.LU R14, [R1+0x1b0] ;  /* 0x0001b000010e7983 */ /* 0x000ee20000300800 */
[----:B------:R-:W-:Y:S02]  /*b170*/  UIMAD UR46, UR46, 0x45, URZ ;  /* 0x000000452e2e78a4 */ /* 0x000fe4000f8e023f */
[----:B------:R-:W-:Y:S01]  /*b180*/  UIMAD UR47, UR47, 0x44, URZ ;  /* 0x000000442f2f78a4 */ /* 0x000fe2000f8e023f */
[----:B------:R-:W3:Y:S01]  /*b190*/  LDL.LU R13, [R1+0x1a8] ;  /* 0x0001a800010d7983 */ /* 0x000ee20000300800 */
[----:B------:R-:W-:-:S02]  /*b1a0*/  UIMAD UR48, UR48, 0x43, URZ ;  /* 0x00000043303078a4 */ /* 0x000fc4000f8e023f */
[----:B------:R-:W-:Y:S01]  /*b1b0*/  UIMAD UR49, UR49, 0x42, URZ ;  /* 0x00000042313178a4 */ /* 0x000fe2000f8e023f */
[----:B------:R-:W3:Y:S01]  /*b1c0*/  LDL.LU R12, [R1+0x1a0] ;  /* 0x0001a000010c7983 */ /* 0x000ee20000300800 */
[----:B------:R-:W-:Y:S02]  /*b1d0*/  UIMAD UR50, UR50, 0x41, URZ ;  /* 0x00000041323278a4 */ /* 0x000fe4000f8e023f */
[----:B------:R-:W-:Y:S01]  /*b1e0*/  USHF.L.U32 UR51, UR51, 0x6, URZ ;  /* 0x0000000633337899 */ /* 0x000fe2000800063f */
        /* <DEDUP_REMOVED lines=12> */
[----:B------:R-:W-:Y:S01]  /*b2b0*/  STL [R1+0x378c], R8 ;  /* 0x00378c0801007387 */ /* 0x000fe20000100800 */
[----:B------:R-:W-:-:S02]  /*b2c0*/  UIMAD UR59, UR59, 0x37, URZ ;  /* 0x000000373b3b78a4 */ /* 0x000fc4000f8e023f */
[----:B------:R-:W-:Y:S01]  /*b2d0*/  UIMAD UR61, UR61, 0x36, URZ ;  /* 0x000000363d3d78a4 */ /* 0x000fe2000f8e023f */
[----:B------:R-:W-:Y:S01]  /*b2e0*/  STL [R1+0x3790], R9 ;  /* 0x0037900901007387 */ /* 0x000fe20000100800 */
[----:B------:R-:W-:Y:S01]  /*b2f0*/  UIMAD UR5, UR5, 0x35, URZ ;  /* 0x00000035050578a4 */ /* 0x000fe2000f8e023f */
[----:B------:R-:W-:Y:S01]  /*b300*/  ULDC UR6, c[0x0][0x238] ;  /* 0x00008e0000067ab9 */ /* 0x000fe20000000800 */
[----:B------:R-:W-:Y:S01]  /*b310*/  ULDC UR7, c[0x0][0x238] ;  /* 0x00008e0000077ab9 */ /* 0x000fe20000000800 */
[----:B-1----:R-:W-:Y:S02]  /*b320*/  IMAD R3, R20, UR34, RZ ;  /* 0x0000002214037c24 */ /* 0x002fe4000f8e02ff */
[----:B----4-:R-:W-:-:S03]  /*b330*/  IMAD R2, R39, UR34, RZ ;  /* 0x0000002227027c24 */ /* 0x010fc6000f8e02ff */
[----:B------:R5:W-:Y:S01]  /*b340*/  STL [R1+0x44], R3 ;  /* 0x0000440301007387 */ /* 0x000be20000100800 */
[----:B--2---:R-:W-:-:S03]  /*b350*/  IMAD R4, R17, UR34, RZ ;  /* 0x0000002211047c24 */ /* 0x004fc6000f8e02ff */
[----:B------:R3:W-:Y:S01]  /*b360*/  STL [R1+0x48], R2 ;  /* 0x0000480201007387 */ /* 0x0007e20000100800 */
[----:B-----5:R-:W-:-:S03]  /*b370*/  IMAD R3, R16, UR34, RZ ;  /* 0x0000002210037c24 */ /* 0x020fc6000f8e02ff */
[----:B------:R0:W-:Y:S01]  /*b380*/  STL [R1+0x4c], R4 ;  /* 0x00004c0401007387 */ /* 0x0001e20000100800 */
[----:B---3--:R-:W-:-:S03]  /*b390*/  IMAD R2, R15, UR34, RZ ;  /* 0x000000220f027c24 */ /* 0x008fc6000f8e02ff */
[----:B------:R1:W-:Y:S04]  /*b3a0*/  STL [R1+0x50], R3 ;  /* 0x0000500301007387 */ /* 0x0003e80000100800 */
[----:B------:R2:W-:Y:S01]  /*b3b0*/  STL [R1+0x88], R2 ;  /* 0x0000880201007387 */ /* 0x0005e20000100800 */
[----:B0-----:R-:W-:Y:S02]  /*b3c0*/  IMAD R4, R14, UR34, RZ ;  /* 0x000000220e047c24 */ /* 0x001fe4000f8e02ff */
[----:B-1----:R-:W-:-:S03]  /*b3d0*/  IMAD R3, R13, UR34, RZ ;  /* 0x000000220d037c24 */ /* 0x002fc6000f8e02ff */
[----:B------:R-:W-:Y:S01]  /*b3e0*/  STL [R1+0x90], R4 ;  /* 0x0000900401007387 */ /* 0x000fe20000100800 */
[----:B--2---:R-:W-:-:S03]  /*b3f0*/  IMAD R2, R12, UR34, RZ ;  /* 0x000000220c027c24 */ /* 0x004fc6000f8e02ff */
[----:B------:R0:W-:Y:S01]  /*b400*/  STL [R1+0xa4], R3 ;  /* 0x0000a40301007387 */ /* 0x0001e20000100800 */
[----:B------:R-:W-:-:S03]  /*b410*/  IMAD R0, R0, UR34, RZ ;  /* 0x0000002200007c24 */ /* 0x000fc6000f8e02ff */
[----:B------:R1:W-:Y:S01]  /*b420*/  STL [R1+0xa8], R2 ;  /* 0x0000a80201007387 */ /* 0x0003e20000100800 */
[----:B0-----:R-:W-:-:S03]  /*b430*/  IMAD R3, R37, UR34, RZ ;  /* 0x0000002225037c24 */ /* 0x001fc6000f8e02ff */
[----:B------:R0:W-:Y:S01]  /*b440*/  STL [R1+0xb8], R0 ;  /* 0x0000b80001007387 */ /* 0x0001e20000100800 */
[----:B-1----:R-:W-:-:S03]  /*b450*/  IMAD R2, R38, UR34, RZ ;  /* 0x0000002226027c24 */ /* 0x002fc6000f8e02ff */
[----:B------:R1:W-:Y:S04]  /*b460*/  STL [R1+0xc0], R3 ;  /* 0x0000c00301007387 */ /* 0x0003e80000100800 */
[----:B------:R-:W2:Y:S01]  /*b470*/  LDL.LU R9, [R1+0x174] ;  /* 0x0001740001097983 */ /* 0x000ea20000300800 */
[----:B0-----:R-:W-:-:S03]  /*b480*/  IMAD R0, R61, UR34, RZ ;  /* 0x000000223d007c24 */ /* 0x001fc6000f8e02ff */
[----:B------:R0:W-:Y:S04]  /*b490*/  STL [R1+0xc4], R2 ;  /* 0x0000c40201007387 */ /* 0x0001e80000100800 */
[----:B------:R-:W3:Y:S04]  /*b4a0*/  LDL.LU R8, [R1+0x170] ;  /* 0x0001700001087983 */ /* 0x000ee80000300800 */
[----:B------:R4:W-:Y:S04]  /*b4b0*/  STL [R1+0xcc], R0 ;  /* 0x0000cc0001007387 */ /* 0x0009e80000100800 */
[----:B------:R-:W5:Y:S04]  /*b4c0*/  LDL.LU R7, [R1+0x16c] ;  /* 0x00016c0001077983 */ /* 0x000f680000300800 */
[----:B------:R-:W5:Y:S04]  /*b4d0*/  LDL.LU R5, [R1+0x168] ;  /* 0x0001680001057983 */ /* 0x000f680000300800 */
[----:B------:R-:W5:Y:S04]  /*b4e0*/  LDL.LU R4, [R1+0x15c] ;  /* 0x00015c0001047983 */ /* 0x000f680000300800 */
[----:B-1----:R-:W5:Y:S04]  /*b4f0*/  LDL.LU R3, [R1+0x14c] ;  /* 0x00014c0001037983 */ /* 0x002f680000300800 */
[----:B0-----:R-:W5:Y:S04]  /*b500*/  LDL.LU R2, [R1+0x144] ;  /* 0x0001440001027983 */ /* 0x001f680000300800 */
[----:B------:R-:W5:Y:S04]  /*b510*/  LDL.LU R45, [R1+0x13c] ;  /* 0x00013c00012d7983 */ /* 0x000f680000300800 */
        /* <DEDUP_REMOVED lines=8> */
[----:B------:R-:W5:Y:S01]  /*b5a0*/  LDL.LU R24, [R1+0xfc] ;  /* 0x0000fc0001187983 */ /* 0x000f620000300800 */
[----:B------:R-:W-:-:S03]  /*b5b0*/  IMAD R6, R21, UR34, RZ ;  /* 0x0000002215067c24 */ /* 0x000fc6000f8e02ff */
        /* <DEDUP_REMOVED lines=10> */
[----:B----4-:R-:W4:Y:S04]  /*b660*/  LDL.LU R0, [R1+0xac] ;  /* 0x0000ac0001007983 */ /* 0x010f280000300800 */
[----:B------:R-:W4:Y:S04]  /*b670*/  LDL.LU R37, [R1+0xa0] ;  /* 0x0000a00001257983 */ /* 0x000f280000300800 */
[----:B------:R-:W4:Y:S04]  /*b680*/  LDL.LU R38, [R1+0x9c] ;  /* 0x00009c0001267983 */ /* 0x000f280000300800 */
[----:B------:R-:W4:Y:S01]  /*b690*/  LDL.LU R61, [R1+0x98] ;  /* 0x00009800013d7983 */ /* 0x000f220000300800 */
[----:B--2---:R-:W-:-:S02]  /*b6a0*/  IMAD R9, R9, UR34, RZ ;  /* 0x0000002209097c24 */ /* 0x004fc4000f8e02ff */
[----:B---3--:R-:W-:-:S03]  /*b6b0*/  IMAD R8, R8, UR34, RZ ;  /* 0x0000002208087c24 */ /* 0x008fc6000f8e02ff */
[----:B------:R5:W-:Y:S04]  /*b6c0*/  STL [R1+0xdc], R9 ;  /* 0x0000dc0901007387 */ /* 0x000be80000100800 */
[----:B------:R0:W-:Y:S01]  /*b6d0*/  STL [R1+0xe4], R8 ;  /* 0x0000e40801007387 */ /* 0x0001e20000100800 */
[----:B-----5:R-:W-:Y:S02]  /*b6e0*/  IMAD R9, R7, UR34, RZ ;  /* 0x0000002207097c24 */ /* 0x020fe4000f8e02ff */
[----:B0-----:R-:W-:Y:S02]  /*b6f0*/  IMAD R8, R5, UR34, RZ ;  /* 0x0000002205087c24 */ /* 0x001fe4000f8e02ff */
[----:B------:R-:W-:Y:S01]  /*b700*/  IMAD R7, R4, UR34, RZ ;  /* 0x0000002204077c24 */ /* 0x000fe2000f8e02ff */
[----:B------:R-:W-:Y:S01]  /*b710*/  STL [R1+0xe8], R9 ;  /* 0x0000e80901007387 */ /* 0x000fe20000100800 */
[----:B------:R-:W-:-:S03]  /*b720*/  IMAD R5, R3, UR34, RZ ;  /* 0x0000002203057c24 */ /* 0x000fc6000f8e02ff */
[----:B------:R-:W-:Y:S01]  /*b730*/  STL [R1+0xec], R8 ;  /* 0x0000ec0801007387 */ /* 0x000fe20000100800 */
[----:B------:R-:W-:-:S03]  /*b740*/  IMAD R4, R2, UR34, RZ ;  /* 0x0000002202047c24 */ /* 0x000fc6000f8e02ff */
[----:B------:R-:W-:Y:S01]  /*b750*/  STL [R1+0xf4], R7 ;  /* 0x0000f40701007387 */ /* 0x000fe20000100800 */
[----:B------:R-:W-:-:S03]  /*b760*/  IMAD R3, R45, UR34, RZ ;  /* 0x000000222d037c24 */ /* 0x000fc6000f8e02ff */
[----:B------:R-:W-:Y:S01]  /*b770*/  STL [R1+0x104], R5 ;  /* 0x0001040501007387 */ /* 0x000fe20000100800 */
[----:B------:R-:W-:-:S03]  /*b780*/  IMAD R2, R44, UR34, RZ ;  /* 0x000000222c027c24 */ /* 0x000fc6000f8e02ff */
[----:B------:R0:W-:Y:S04]  /*b790*/  STL [R1+0x108], R4 ;  /* 0x0001080401007387 */ /* 0x0001e80000100800 */
[----:B------:R1:W-:Y:S04]  /*b7a0*/  STL [R1+0x10c], R3 ;  /* 0x00010c0301007387 */ /* 0x0003e80000100800 */
[----:B------:R2:W-:Y:S01]  /*b7b0*/  STL [R1+0x110], R2 ;  /* 0x0001100201007387 */ /* 0x0005e20000100800 */
[----:B0-----:R-:W-:Y:S02]  /*b7c0*/  IMAD R4, R43, UR34, RZ ;  /* 0x000000222b047c24 */ /* 0x001fe4000f8e02ff */
[----:B-1----:R-:W-:-:S03]  /*b7d0*/  IMAD R3, R42, UR34, RZ ;  /* 0x000000222a037c24 */ /* 0x002fc6000f8e02ff */
[----:B------:R0:W-:Y:S01]  /*b7e0*/  STL [R1+0x114], R4 ;  /* 0x0001140401007387 */ /* 0x0001e20000100800 */
[----:B--2---:R-:W-:-:S03]  /*b7f0*/  IMAD R2, R41, UR34, RZ ;  /* 0x0000002229027c24 */ /* 0x004fc6000f8e02ff */
        /* <DEDUP_REMOVED lines=24> */
[----:B------:R1:W-:Y:S01]  /*b980*/  STL [R1+0xd0], R3 ;  /* 0x0000d00301007387 */ /* 0x0003e20000100800 */
[----:B----4-:R-:W-:-:S03]  /*b990*/  IMAD R0, R0, UR34, RZ ;  /* 0x0000002200007c24 */ /* 0x010fc6000f8e02ff */
[----:B------:R2:W-:Y:S01]  /*b9a0*/  STL [R1+0xc8], R2 ;  /* 0x0000c80201007387 */ /* 0x0005e20000100800 */
[----:B0-----:R-:W-:Y:S02]  /*b9b0*/  IMAD R4, R14, UR34, RZ ;  /* 0x000000220e047c24 */ /* 0x001fe4000f8e02ff */
[----:B-1----:R-:W-:-:S03]  /*b9c0*/  IMAD R3, R13, UR34, RZ ;  /* 0x000000220d037c24 */ /* 0x002fc6000f8e02ff */
[----:B------:R-:W-:Y:S01]  /*b9d0*/  STL [R1+0xbc], R4 ;  /* 0x0000bc0401007387 */ /* 0x000fe20000100800 */
[----:B--2---:R-:W-:-:S03]  /*b9e0*/  IMAD R2, R12, UR34, RZ ;  /* 0x000000220c027c24 */ /* 0x004fc6000f8e02ff */
[----:B------:R0:W-:Y:S04]  /*b9f0*/  STL [R1+0xb4], R3 ;  /* 0x0000b40301007387 */ /* 0x0001e80000100800 */
[----:B------:R1:W-:Y:S01]  /*ba00*/  STL [R1+0xb0], R2 ;  /* 0x0000b00201007387 */ /* 0x0003e20000100800 */
[----:B0-----:R-:W-:-:S03]  /*ba10*/  IMAD R3, R37, UR34, RZ ;  /* 0x0000002225037c24 */ /* 0x001fc6000f8e02ff */
[----:B------:R0:W-:Y:S01]  /*ba20*/  STL [R1+0xac], R0 ;  /* 0x0000ac0001007387 */ /* 0x0001e20000100800 */
[----:B-1----:R-:W-:-:S03]  /*ba30*/  IMAD R2, R38, UR34, RZ ;  /* 0x0000002226027c24 */ /* 0x002fc6000f8e02ff */
[----:B------:R-:W-:Y:S04]  /*ba40*/  STL [R1+0xa0], R3 ;  /* 0x0000a00301007387 */ /* 0x000fe80000100800 */
[----:B------:R-:W2:Y:S01]  /*ba50*/  LDL.LU R45, [R1+0x94] ;  /* 0x00009400012d7983 */ /* 0x000ea20000300800 */
[----:B0-----:R-:W-:-:S03]  /*ba60*/  IMAD R0, R61, UR34, RZ ;  /* 0x000000223d007c24 */ /* 0x001fc6000f8e02ff */
[----:B------:R-:W-:Y:S04]  /*ba70*/  STL [R1+0x9c], R2 ;  /* 0x00009c0201007387 */ /* 0x000fe80000100800 */
[----:B------:R-:W3:Y:S04]  /*ba80*/  LDL.LU R44, [R1+0x8c] ;  /* 0x00008c00012c7983 */ /* 0x000ee80000300800 */
[----:B------:R0:W-:Y:S04]  /*ba90*/  STL [R1+0x98], R0 ;  /* 0x0000980001007387 */ /* 0x0001e80000100800 */
[----:B------:R-:W4:Y:S04]  /*baa0*/  LDL.LU R43, [R1+0x84] ;  /* 0x00008400012b7983 */ /* 0x000f280000300800 */
        /* <DEDUP_REMOVED lines=27> */
[----:B------:R-:W5:Y:S01]  /*bc60*/  LDL.LU R2, [R1] ;  /* 0x0000000001027983 */ /* 0x000f620000300800 */
[----:B--2---:R-:W-:-:S05]  /*bc70*/  IMAD R45, R45, UR34, RZ ;  /* 0x000000222d2d7c24 */ /* 0x004fca000f8e02ff */
[----:B------:R0:W-:Y:S01]  /*bc80*/  STL [R1+0x94], R45 ;  /* 0x0000942d01007387 */ /* 0x0001e20000100800 */
[----:B---3--:R-:W-:-:S03]  /*bc90*/  IMAD R44, R44, UR34, RZ ;  /* 0x000000222c2c7c24 */ /* 0x008fc6000f8e02ff */
[----:B0-----:R-:W2:Y:S01]  /*bca0*/  LDL.LU R45, [R1+0x3850] ;  /* 0x00385000012d7983 */ /* 0x001ea20000300800 */
[----:B----4-:R-:W-:-:S03]  /*bcb0*/  IMAD R43, R43, UR34, RZ ;  /* 0x000000222b2b7c24 */ /* 0x010fc6000f8e02ff */
[----:B------:R0:W-:Y:S01]  /*bcc0*/  STL [R1+0x8c], R44 ;  /* 0x00008c2c01007387 */ /* 0x0001e20000100800 */
[----:B-----5:R-:W-:Y:S02]  /*bcd0*/  IMAD R42, R42, UR34, RZ ;  /* 0x000000222a2a7c24 */ /* 0x020fe4000f8e02ff */
[----:B------:R-:W-:Y:S01]  /*bce0*/  IMAD R41, R41, UR34, RZ ;  /* 0x0000002229297c24 */ /* 0x000fe2000f8e02ff */
[----:B0-----:R-:W3:Y:S01]  /*bcf0*/  LDL.LU R44, [R1+0x384c] ;  /* 0x00384c00012c7983 */ /* 0x001ee20000300800 */
[----:B------:R-:W-:-:S03]  /*bd00*/  IMAD R40, R40, UR34, RZ ;  /* 0x0000002228287c24 */ /* 0x000fc6000f8e02ff */
[----:B------:R0:W-:Y:S01]  /*bd10*/  STL [R1+0x84], R43 ;  /* 0x0000842b01007387 */ /* 0x0001e20000100800 */
[----:B------:R-:W-:Y:S02]  /*bd20*/  IMAD R18, R18, UR34, RZ ;  /* 0x0000002212127c24 */ /* 0x000fe4000f8e02ff */
[----:B------:R-:W-:Y:S01]  /*bd30*/  IMAD R19, R19, UR34, RZ ;  /* 0x0000002213137c24 */ /* 0x000fe2000f8e02ff */
[----:B0-----:R-:W4:Y:S04]  /*bd40*/  LDL.LU R43, [R1+0x3848] ;  /* 0x00384800012b7983 */ /* 0x001f280000300800 */
[----:B------:R0:W-:Y:S01]  /*bd50*/  STL [R1+0x80], R42 ;  /* 0x0000802a01007387 */ /* 0x0001e20000100800 */
[----:B------:R-:W-:Y:S02]  /*bd60*/  IMAD R23, R23, UR34, RZ ;  /* 0x0000002217177c24 */ /* 0x000fe4000f8e02ff */
[----:B------:R-:W-:Y:S01]  /*bd70*/  IMAD R24, R24, UR34, RZ ;  /* 0x0000002218187c24 */ /* 0x000fe2000f8e02ff */
[----:B0-----:R-:W5:Y:S04]  /*bd80*/  LDL.LU R42, [R1+0x3844] ;  /* 0x00384400012a7983 */ /* 0x001f680000300800 */
[----:B------:R0:W-:Y:S01]  /*bd90*/  STL [R1+0x7c], R41 ;  /* 0x00007c2901007387 */ /* 0x0001e20000100800 */
[----:B------:R-:W-:-:S03]  /*bda0*/  IMAD R22, R22, UR34, RZ ;  /* 0x0000002216167c24 */ /* 0x000fc6000f8e02ff */
[----:B0-----:R-:W2:Y:S04]  /*bdb0*/  LDL.LU R41, [R1+0x3840] ;  /* 0x0038400001297983 */ /* 0x001ea80000300800 */
[----:B------:R0:W-:Y:S01]  /*bdc0*/  STL [R1+0x78], R40 ;  /* 0x0000782801007387 */ /* 0x0001e20000100800 */
[----:B------:R-:W-:-:S03]  /*bdd0*/  IMAD R21, R21, UR34, RZ ;  /* 0x0000002215157c24 */ /* 0x000fc6000f8e02ff */
[----:B0-----:R-:W3:Y:S04]  /*bde0*/  LDL.LU R40, [R1+0x383c] ;  /* 0x00383c0001287983 */ /* 0x001ee80000300800 */
[----:B------:R0:W-:Y:S01]  /*bdf0*/  STL [R1+0x74], R18 ;  /* 0x0000741201007387 */ /* 0x0001e20000100800 */
[----:B------:R-:W-:-:S03]  /*be00*/  IMAD R20, R20, UR34, RZ ;  /* 0x0000002214147c24 */ /* 0x000fc6000f8e02ff */
[----:B0-----:R-:W4:Y:S04]  /*be10*/  LDL.LU R18, [R1+0x3838] ;  /* 0x0038380001127983 */ /* 0x001f280000300800 */
[----:B------:R0:W-:Y:S01]  /*be20*/  STL [R1+0x70], R19 ;  /* 0x0000701301007387 */ /* 0x0001e20000100800 */
[----:B------:R-:W-:-:S03]  /*be30*/  IMAD R39, R39, UR34, RZ ;  /* 0x0000002227277c24 */ /* 0x000fc6000f8e02ff */
        /* <DEDUP_REMOVED lines=31> */
[----:B------:R0:W-:Y:S04]  /*c030*/  STL [R1+0x30], R13 ;  /* 0x0000300d01007387 */ /* 0x0001e80000100800 */
[----:B0-----:R-:W4:Y:S04]  /*c040*/  LDL.LU R13, [R1+0x3808] ;  /* 0x00380800010d7983 */ /* 0x001f280000300800 */
[----:B------:R0:W-:Y:S04]  /*c050*/  STL [R1+0x2c], R12 ;  /* 0x00002c0c01007387 */ /* 0x0001e80000100800 */
[----:B0-----:R-:W5:Y:S04]  /*c060*/  LDL.LU R12, [R1+0x3804] ;  /* 0x00380400010c7983 */ /* 0x001f680000300800 */
[----:B------:R0:W-:Y:S04]  /*c070*/  STL [R1+0x28], R0 ;  /* 0x0000280001007387 */ /* 0x0001e80000100800 */
[----:B0-----:R-:W2:Y:S04]  /*c080*/  LDL.LU R0, [R1+0x3800] ;  /* 0x0038000001007983 */ /* 0x001ea80000300800 */
[----:B------:R0:W-:Y:S04]  /*c090*/  STL [R1+0x12c], R37 ;  /* 0x00012c2501007387 */ /* 0x0001e80000100800 */
[----:B0-----:R-:W3:Y:S04]  /*c0a0*/  LDL.LU R37, [R1+0x37fc] ;  /* 0x0037fc0001257983 */ /* 0x001ee80000300800 */
[----:B------:R0:W-:Y:S04]  /*c0b0*/  STL [R1+0x134], R38 ;  /* 0x0001342601007387 */ /* 0x0001e80000100800 */
[----:B0-----:R-:W4:Y:S04]  /*c0c0*/  LDL.LU R38, [R1+0x37f8] ;  /* 0x0037f80001267983 */ /* 0x001f280000300800 */
[----:B------:R0:W-:Y:S04]  /*c0d0*/  STL [R1+0x13c], R61 ;  /* 0x00013c3d01007387 */ /* 0x0001e80000100800 */
[----:B0-----:R-:W5:Y:S01]  /*c0e0*/  LDL.LU R61, [R1+0x37f4] ;  /* 0x0037f400013d7983 */ /* 0x001f620000300800 */
[----:B------:R-:W-:-:S02]  /*c0f0*/  IMAD R9, R9, UR34, RZ ;  /* 0x0000002209097c24 */ /* 0x000fc4000f8e02ff */
[----:B------:R-:W-:Y:S02]  /*c100*/  IMAD R8, R8, UR34, RZ ;  /* 0x0000002208087c24 */ /* 0x000fe4000f8e02ff */
[----:B------:R-:W-:Y:S02]  /*c110*/  IMAD R7, R7, UR34, RZ ;  /* 0x0000002207077c24 */ /* 0x000fe4000f8e02ff */
[----:B------:R-:W-:Y:S01]  /*c120*/  IMAD R5, R5, UR34, RZ ;  /* 0x0000002205057c24 */ /* 0x000fe2000f8e02ff */
[----:B------:R-:W-:Y:S01]  /*c130*/  STL [R1+0x144], R9 ;  /* 0x0001440901007387 */ /* 0x000fe20000100800 */
[----:B------:R-:W-:Y:S02]  /*c140*/  IMAD R4, R4, UR34, RZ ;  /* 0x0000002204047c24 */ /* 0x000fe4000f8e02ff */
[----:B------:R-:W-:Y:S01]  /*c150*/  IMAD R3, R3, UR34, RZ ;  /* 0x0000002203037c24 */ /* 0x000fe2000f8e02ff */
[----:B------:R-:W-:Y:S01]  /*c160*/  STL [R1+0x14c], R8 ;  /* 0x00014c0801007387 */ /* 0x000fe20000100800 */
[----:B------:R-:W-:-:S03]  /*c170*/  IMAD R2, R2, UR34, RZ ;  /* 0x0000002202027c24 */ /* 0x000fc6000f8e02ff */
[----:B------:R-:W-:Y:S04]  /*c180*/  STL [R1+0x150], R7 ;  /* 0x0001500701007387 */ /* 0x000fe80000100800 */
[----:B------:R-:W-:Y:S04]  /*c190*/  STL [R1+0x158], R5 ;  /* 0x0001580501007387 */ /* 0x000fe80000100800 */
[----:B------:R-:W-:Y:S04]  /*c1a0*/  STL [R1+0x160], R4 ;  /* 0x0001600401007387 */ /* 0x000fe80000100800 */
[----:B------:R-:W-:Y:S04]  /*c1b0*/  STL [R1+0x168], R3 ;  /* 0x0001680301007387 */ /* 0x000fe80000100800 */
[----:B------:R3:W-:Y:S01]  /*c1c0*/  STL [R1+0x170], R2 ;  /* 0x0001700201007387 */ /* 0x0007e20000100800 */
[----:B--2---:R-:W-:-:S02]  /*c1d0*/  IMAD R0, R0, UR34, RZ ;  /* 0x0000002200007c24 */ /* 0x004fc4000f8e02ff */
[----:B---3--:R-:W-:Y:S02]  /*c1e0*/  IMAD R2, R37, UR34, RZ ;  /* 0x0000002225027c24 */ /* 0x008fe4000f8e02ff */
[----:B----4-:R-:W-:Y:S02]  /*c1f0*/  IMAD R3, R38, UR34, RZ ;  /* 0x0000002226037c24 */ /* 0x010fe4000f8e02ff */
[----:B-----5:R-:W-:-:S05]  /*c200*/  IMAD R4, R61, UR34, RZ ;  /* 0x000000223d047c24 */ /* 0x020fca000f8e02ff */
[----:B------:R-:W-:Y:S04]  /*c210*/  STL [R1+0x174], R4 ;  /* 0x0001740401007387 */ /* 0x000fe80000100800 */
[----:B------:R0:W-:Y:S04]  /*c220*/  STL [R1+0x17c], R3 ;  /* 0x00017c0301007387 */ /* 0x0001e80000100800 */
[----:B------:R1:W-:Y:S01]  /*c230*/  STL [R1+0x184], R2 ;  /* 0x0001840201007387 */ /* 0x0003e20000100800 */
[----:B0-----:R-:W-:-:S03]  /*c240*/  IMAD R3, R12, UR34, RZ ;  /* 0x000000220c037c24 */ /* 0x001fc6000f8e02ff */
[----:B------:R0:W-:Y:S01]  /*c250*/  STL [R1+0x18c], R0 ;  /* 0x00018c0001007387 */ /* 0x0001e20000100800 */
[----:B-1----:R-:W-:-:S03]  /*c260*/  IMAD R2, R13, UR34, RZ ;  /* 0x000000220d027c24 */ /* 0x002fc6000f8e02ff */
        /* <DEDUP_REMOVED lines=66> */
[----:B-1----:R-:W2:Y:S04]  /*c690*/  LDL.LU R0, [R1+0x244] ;  /* 0x0002440001007983 */ /* 0x002ea80000300800 */
[----:B------:R0:W-:Y:S04]  /*c6a0*/  STL [R1+0x280], R3 ;  /* 0x0002800301007387 */ /* 0x0001e80000100800 */
[----:B------:R1:W-:Y:S04]  /*c6b0*/  STL [R1+0x288], R2 ;  /* 0x0002880201007387 */ /* 0x0003e80000100800 */
[----:B------:R-:W3:Y:S01]  /*c6c0*/  LDL.LU R37, [R1+0x23c] ;  /* 0x00023c0001257983 */ /* 0x000ee20000300800 */
[----:B0-----:R-:W-:-:S02]  /*c6d0*/  IMAD R3, R56, UR34, RZ ;  /* 0x0000002238037c24 */ /* 0x001fc4000f8e02ff */
[----:B-1----:R-:W-:-:S03]  /*c6e0*/  IMAD R2, R57, UR34, RZ ;  /* 0x0000002239027c24 */ /* 0x002fc6000f8e02ff */
[----:B------:R-:W-:Y:S04]  /*c6f0*/  STL [R1+0x290], R3 ;  /* 0x0002900301007387 */ /* 0x000fe80000100800 */
[----:B------:R-:W4:Y:S04]  /*c700*/  LDL.LU R38, [R1+0x234] ;  /* 0x0002340001267983 */ /* 0x000f280000300800 */
[----:B------:R0:W-:Y:S04]  /*c710*/  STL [R1+0x298], R2 ;  /* 0x0002980201007387 */ /* 0x0001e80000100800 */
[----:B------:R-:W5:Y:S01]  /*c720*/  LDL.LU R61, [R1+0x228] ;  /* 0x00022800013d7983 */ /* 0x000f620000300800 */
[----:B------:R-:W-:-:S02]  /*c730*/  IMAD R4, R59, UR34, RZ ;  /* 0x000000223b047c24 */ /* 0x000fc4000f8e02ff */
[----:B0-----:R-:W-:Y:S02]  /*c740*/  IMAD R2, R58, UR34, RZ ;  /* 0x000000223a027c24 */ /* 0x001fe4000f8e02ff */
[----:B------:R-:W-:-:S03]  /*c750*/  IMAD R3, R60, UR34, RZ ;  /* 0x000000223c037c24 */ /* 0x000fc6000f8e02ff */
[----:B------:R0:W-:Y:S01]  /*c760*/  STL [R1+0x2a0], R2 ;  /* 0x0002a00201007387 */ /* 0x0001e20000100800 */
[----:B------:R-:W-:Y:S02]  /*c770*/  IMAD R9, R31, UR34, RZ ;  /* 0x000000221f097c24 */ /* 0x000fe4000f8e02ff */
[----:B------:R-:W-:Y:S01]  /*c780*/  IMAD R8, R32, UR34, RZ ;  /* 0x0000002220087c24 */ /* 0x000fe2000f8e02ff */
[----:B------:R1:W-:Y:S01]  /*c790*/  STL [R1+0x2a4], R4 ;  /* 0x0002a40401007387 */ /* 0x0003e20000100800 */
[----:B------:R-:W-:Y:S02]  /*c7a0*/  IMAD R5, R33, UR34, RZ ;  /* 0x0000002221057c24 */ /* 0x000fe4000f8e02ff */
[----:B0-----:R-:W-:Y:S01]  /*c7b0*/  IMAD R2, R30, UR34, RZ ;  /* 0x000000221e027c24 */ /* 0x001fe2000f8e02ff */
[----:B------:R0:W-:Y:S04]  /*c7c0*/  STL [R1+0x2ac], R3 ;  /* 0x0002ac0301007387 */ /* 0x0001e80000100800 */
[----:B------:R0:W-:Y:S01]  /*c7d0*/  STL [R1+0x2b4], R2 ;  /* 0x0002b40201007387 */ /* 0x0001e20000100800 */
[----:B-1----:R-:W-:-:S03]  /*c7e0*/  IMAD R4, R34, UR34, RZ ;  /* 0x0000002222047c24 */ /* 0x002fc6000f8e02ff */
[----:B------:R-:W-:Y:S04]  /*c7f0*/  STL [R1+0x2bc], R9 ;  /* 0x0002bc0901007387 */ /* 0x000fe80000100800 */
[----:B------:R-:W-:Y:S04]  /*c800*/  STL [R1+0x3794], R9 ;  /* 0x0037940901007387 */ /* 0x000fe80000100800 */
[----:B------:R-:W-:Y:S01]  /*c810*/  STL [R1+0x2c4], R8 ;  /* 0x0002c40801007387 */ /* 0x000fe20000100800 */
[----:B0-----:R-:W-:-:S03]  /*c820*/  IMAD R3, R35, UR34, RZ ;  /* 0x0000002223037c24 */ /* 0x001fc6000f8e02ff */
[----:B------:R-:W-:Y:S04]  /*c830*/  STL [R1+0x3798], R8 ;  /* 0x0037980801007387 */ /* 0x000fe80000100800 */
[----:B------:R-:W-:Y:S04]  /*c840*/  STL [R1+0x2c8], R5 ;  /* 0x0002c80501007387 */ /* 0x000fe80000100800 */
[----:B------:R-:W-:Y:S01]  /*c850*/  STL [R1+0x379c], R5 ;  /* 0x00379c0501007387 */ /* 0x000fe20000100800 */
[----:B------:R-:W-:-:S03]  /*c860*/  IMAD R2, R36, UR34, RZ ;  /* 0x0000002224027c24 */ /* 0x000fc6000f8e02ff */
[----:B------:R-:W-:Y:S04]  /*c870*/  STL [R1+0x2d0], R4 ;  /* 0x0002d00401007387 */ /* 0x000fe80000100800 */
[----:B------:R0:W-:Y:S01]  /*c880*/  STL [R1+0x37a0], R4 ;  /* 0x0037a00401007387 */ /* 0x0001e20000100800 */
[----:B------:R-:W-:-:S03]  /*c890*/  IMAD R7, R10, UR34, RZ ;  /* 0x000000220a077c24 */ /* 0x000fc6000f8e02ff */
[----:B------:R-:W-:Y:S01]  /*c8a0*/  STL [R1+0x2d8], R3 ;  /* 0x0002d80301007387 */ /* 0x000fe20000100800 */
[----:B0-----:R-:W-:-:S03]  /*c8b0*/  IMAD R4, R11, UR34, RZ ;  /* 0x000000220b047c24 */ /* 0x001fc6000f8e02ff */
[----:B------:R-:W-:Y:S01]  /*c8c0*/  STL [R1+0x37a4], R3 ;  /* 0x0037a40301007387 */ /* 0x000fe20000100800 */
[----:B------:R-:W-:-:S03]  /*c8d0*/  ULDC.64 UR34, c[0x0][0x210] ;  /* 0x0000840000227ab9 */ /* 0x000fc60000000a00 */
[----:B------:R-:W-:Y:S04]  /*c8e0*/  STL [R1+0x2f0], R4 ;  /* 0x0002f00401007387 */ /* 0x000fe80000100800 */
[----:B------:R-:W-:Y:S04]  /*c8f0*/  STL [R1+0x2e0], R2 ;  /* 0x0002e00201007387 */ /* 0x000fe80000100800 */
[----:B------:R-:W-:Y:S04]  /*c900*/  STL [R1+0x37a8], R2 ;  /* 0x0037a80201007387 */ /* 0x000fe80000100800 */
[----:B------:R-:W-:Y:S04]  /*c910*/  STL [R1+0x2e8], R7 ;  /* 0x0002e80701007387 */ /* 0x000fe80000100800 */
[----:B------:R0:W-:Y:S01]  /*c920*/  STL [R1+0x37ac], R7 ;  /* 0x0037ac0701007387 */ /* 0x0001e20000100800 */
[----:B--2---:R-:W-:-:S05]  /*c930*/  IMAD R12, R0, UR17, RZ ;  /* 0x00000011000c7c24 */ /* 0x004fca000f8e02ff */
[----:B0-----:R-:W-:Y:S01]  /*c940*/  IADD3 R7, P0, R12, UR34, RZ ;  /* 0x000000220c077c10 */ /* 0x001fe2000ff1e0ff */
[----:B---3--:R-:W-:-:S03]  /*c950*/  IMAD R11, R37, UR17, RZ ;  /* 0x00000011250b7c24 */ /* 0x008fc6000f8e02ff */
[----:B------:R-:W-:Y:S02]  /*c960*/  LEA.HI.X.SX32 R2, R12, UR35, 0x1, P0 ;  /* 0x000000230c027c11 */ /* 0x000fe400080f0eff */
[----:B------:R-:W-:Y:S01]  /*c970*/  IADD3 R8, P1, R11, UR34, RZ ;  /* 0x000000220b087c10 */ /* 0x000fe2000ff3e0ff */
[----:B----4-:R-:W-:Y:S02]  /*c980*/  IMAD R10, R38, UR17, RZ ;  /* 0x00000011260a7c24 */ /* 0x010fe4000f8e02ff */
[----:B-----5:R-:W-:-:S03]  /*c990*/  IMAD R0, R61, UR17, RZ ;  /* 0x000000113d007c24 */ /* 0x020fc6000f8e02ff */
[----:B------:R-:W-:Y:S01]  /*c9a0*/  IADD3 R9, P2, R10, UR34, RZ ;  /* 0x000000220a097c10 */ /* 0x000fe2000ff5e0ff */
[----:B------:R-:W-:Y:S01]  /*c9b0*/  STL [R1+0xfd8], R7 ;  /* 0x000fd80701007387 */ /* 0x000fe20000100800 */
[----:B------:R-:W-:Y:S01]  /*c9c0*/  LEA.HI.X.SX32 R3, R11, UR35, 0x1, P1 ;  /* 0x000000230b037c11 */ /* 0x000fe200088f0eff */
[----:B------:R-:W0:Y:S01]  /*c9d0*/  LDC R38, c[0x0][0x230] ;  /* 0x00008c00ff267b82 */ /* 0x000e220000000800 */
[----:B------:R-:W-:Y:S01]  /*c9e0*/  IADD3 R15, P3, R0, UR34, RZ ;  /* 0x00000022000f7c10 */ /* 0x000fe2000ff7e0ff */
[----:B------:R-:W-:Y:S01]  /*c9f0*/  UIMAD UR34, UR9, 0x7f, URZ ;  /* 0x0000007f092278a4 */ /* 0x000fe2000f8e023f */
[----:B------:R-:W-:Y:S01]  /*ca00*/  STL [R1+0xfe0], R8 ;  /* 0x000fe00801007387 */ /* 0x000fe20000100800 */
[----:B------:R-:W-:Y:S01]  /*ca10*/  LEA.HI.X.SX32 R4, R10, UR35, 0x1, P2 ;  /* 0x000000230a047c11 */ /* 0x000fe200090f0eff */
[----:B------:R-:W-:Y:S01]  /*ca20*/  UIMAD UR6, UR6, 0x34, URZ ;  /* 0x00000034060678a4 */ /* 0x000fe2000f8e023f */
[----:B------:R-:W-:Y:S01]  /*ca30*/  LEA.HI.X.SX32 R5, R0, UR35, 0x1, P3 ;  /* 0x0000002300057c11 */ /* 0x000fe200098f0eff */
[----:B------:R-:W-:Y:S01]  /*ca40*/  STL [R1+0xfe8], R9 ;  /* 0x000fe80901007387 */ /* 0x000fe20000100800 */
[----:B------:R-:W-:Y:S01]  /*ca50*/  IADD3 R0, P0, R15, UR34, RZ ;  /* 0x000000220f007c10 */ /* 0x000fe2000ff1e0ff */
[----:B------:R-:W-:-:S02]  /*ca60*/  UIMAD UR7, UR7, 0x33, URZ ;  /* 0x00000033070778a4 */ /* 0x000fc4000f8e023f */
[----:B------:R-:W-:Y:S01]  /*ca70*/  STL [R1+0xff0], R15 ;  /* 0x000ff00f01007387 */ /* 0x000fe20000100800 */
[----:B------:R-:W-:Y:S01]  /*ca80*/  IADD3 R11, P1, R9, UR34, RZ ;  /* 0x00000022090b7c10 */ /* 0x000fe2000ff3e0ff */
[----:B------:R-:W-:Y:S02]  /*ca90*/  UIMAD UR10, UR10, 0x32, URZ ;  /* 0x000000320a0a78a4 */ /* 0x000fe4000f8e023f */
[----:B------:R-:W-:Y:S01]  /*caa0*/  STL [R1+0xfd4], R2 ;  /* 0x000fd40201007387 */ /* 0x000fe20000100800 */
[----:B------:R-:W-:Y:S02]  /*cab0*/  USHF.R.S32.HI UR35, URZ, 0x1f, UR34 ;  /* 0x0000001f3f237899 */ /* 0x000fe40008011422 */
[----:B------:R-:W-:Y:S01]  /*cac0*/  IADD3 R10, P2, R8, UR34, RZ ;  /* 0x00000022080a7c10 */ /* 0x000fe2000ff5e0ff */
[----:B------:R-:W-:Y:S01]  /*cad0*/  ULDC UR17, c[0x0][0x238] ;  /* 0x00008e0000117ab9 */ /* 0x000fe20000000800 */
[----:B------:R-:W-:Y:S04]  /*cae0*/  STL [R1+0xfdc], R3 ;  /* 0x000fdc0301007387 */ /* 0x000fe80000100800 */
[----:B------:R-:W-:Y:S04]  /*caf0*/  STL [R1+0xfe4], R4 ;  /* 0x000fe40401007387 */ /* 0x000fe80000100800 */
[----:B------:R-:W-:Y:S04]  /*cb00*/  STL [R1+0xfec], R5 ;  /* 0x000fec0501007387 */ /* 0x000fe80000100800 */
[----:B------:R1:W-:Y:S04]  /*cb10*/  STL [R1+0x2b3c], R0 ;  /* 0x002b3c0001007387 */ /* 0x0003e80000100800 */
[----:B------:R2:W-:Y:S01]  /*cb20*/  STL [R1+0x2b44], R11 ;  /* 0x002b440b01007387 */ /* 0x0005e20000100800 */
[----:B-1----:R-:W-:-:S03]  /*cb30*/  IADD3 R0, P3, R7, UR34, RZ ;  /* 0x0000002207007c10 */ /* 0x002fc6000ff7e0ff */
[----:B------:R1:W-:Y:S01]  /*cb40*/  STL [R1+0x2b4c], R10 ;  /* 0x002b4c0a01007387 */ /* 0x0003e20000100800 */
[----:B------:R-:W-:Y:S01]  /*cb50*/  UIMAD UR34, UR9, 0x7e, URZ ;  /* 0x0000007e092278a4 */ /* 0x000fe2000f8e023f */
[----:B--2---:R-:W-:Y:S02]  /*cb60*/  IADD3.X R11, R4, UR35, RZ, P1, !PT ;  /* 0x00000023040b7c10 */ /* 0x004fe40008ffe4ff */
[----:B------:R2:W-:Y:S01]  /*cb70*/  STL [R1+0x2b54], R0 ;  /* 0x002b540001007387 */ /* 0x0005e20000100800 */
[----:B-1----:R-:W-:Y:S02]  /*cb80*/  IADD3.X R10, R5, UR35, RZ, P0, !PT ;  /* 0x00000023050a7c10 */ /* 0x002fe400087fe4ff */
[----:B--2---:R-:W-:-:S03]  /*cb90*/  IADD3.X R0, R3, UR35, RZ, P2, !PT ;  /* 0x0000002303007c10 */ /* 0x004fc600097fe4ff */
[----:B------:R1:W-:Y:S04]  /*cba0*/  STL [R1+0x2b38], R10 ;  /* 0x002b380a01007387 */ /* 0x0003e80000100800 */
[----:B------:R2:W-:Y:S04]  /*cbb0*/  STL [R1+0x2b40], R11 ;  /* 0x002b400b01007387 */ /* 0x0005e80000100800 */
[----:B------:R3:W-:Y:S01]  /*cbc0*/  STL [R1+0x2b48], R0 ;  /* 0x002b480001007387 */ /* 0x0007e20000100800 */
[----:B-1----:R-:W-:Y:S01]  /*cbd0*/  IADD3.X R10, R2, UR35, RZ, P3, !PT ;  /* 0x00000023020a7c10 */ /* 0x002fe20009ffe4ff */
[----:B------:R-:W-:-:S02]  /*cbe0*/  USHF.R.S32.HI UR35, URZ, 0x1f, UR34 ;  /* 0x0000001f3f237899 */ /* 0x000fc40008011422 */
[----:B--2---:R-:W-:Y:S02]  /*cbf0*/  IADD3 R11, P1, R9, UR34, RZ ;  /* 0x00000022090b7c10 */ /* 0x004fe4000ff3e0ff */
[----:B------:R1:W-:Y:S01]  /*cc00*/  STL [R1+0x2b50], R10 ;  /* 0x002b500a01007387 */ /* 0x0003e20000100800 */
[----:B---3--:R-:W-:-:S05]  /*cc10*/  IADD3 R0, P0, R15, UR34, RZ ;  /* 0x000000220f007c10 */ /* 0x008fca000ff1e0ff */
[----:B------:R2:W-:Y:S01]  /*cc20*/  STL [R1+0x2b5c], R0 ;  /* 0x002b5c0001007387 */ /* 0x0005e20000100800 */
[----:B-1----:R-:W-:-:S03]  /*cc30*/  IADD3 R10, P2, R8, UR34, RZ ;  /* 0x00000022080a7c10 */ /* 0x002fc6000ff5e0ff */
[----:B------:R1:W-:Y:S01]  /*cc40*/  STL [R1+0x2b64], R11 ;  /* 0x002b640b01007387 */ /* 0x0003e20000100800 */
[----:B--2---:R-:W-:-:S03]  /*cc50*/  IADD3 R0, P3, R7, UR34, RZ ;  /* 0x0000002207007c10 */ /* 0x004fc6000ff7e0ff */
[----:B------:R2:W-:Y:S01]  /*cc60*/  STL [R1+0x2b6c], R10 ;  /* 0x002b6c0a01007387 */ /* 0x0005e20000100800 */
[----:B------:R-:W-:Y:S01]  /*cc70*/  UIMAD UR34, UR9, 0x7d, URZ ;  /* 0x0000007d092278a4 */ /* 0x000fe2000f8e023f */
[----:B-1----:R-:W-:Y:S02]  /*cc80*/  IADD3.X R11, R4, UR35, RZ, P1, !PT ;  /* 0x00000023040b7c10 */ /* 0x002fe40008ffe4ff */
[----:B------:R1:W-:Y:S01]  /*cc90*/  STL [R1+0x2b74], R0 ;  /* 0x002b740001007387 */ /* 0x0003e20000100800 */
[----:B--2---:R-:W-:Y:S02]  /*cca0*/  IADD3.X R10, R5, UR35, RZ, P0, !PT ;  /* 0x00000023050a7c10 */ /* 0x004fe400087fe4ff */
[----:B-1----:R-:W-:-:S03]  /*ccb0*/  IADD3.X R0, R3, UR35, RZ, P2, !PT ;  /* 0x0000002303007c10 */ /* 0x002fc600097fe4ff */
        /* <DEDUP_REMOVED lines=571> */
[----:B------:R-:W3:Y:S01]  /*f070*/  S2R R61, SR_TID.X ;  /* 0x00000000003d7919 */ /* 0x000ee20000002100 */
[----:B-1----:R-:W-:Y:S01]  /*f080*/  IADD3.X R11, R4, UR35, RZ, P1, !PT ;  /* 0x00000023040b7c10 */ /* 0x002fe20008ffe4ff */
[----:B0-----:R-:W-:Y:S01]  /*f090*/  VIADD R38, R38, 0x7f ;  /* 0x0000007f26267836 */ /* 0x001fe20000000000 */
[----:B------:R-:W-:Y:S01]  /*f0a0*/  ULDC UR34, c[0x0][0x238] ;  /* 0x00008e0000227ab9 */ /* 0x000fe20000000800 */
[----:B------:R0:W-:Y:S01]  /*f0b0*/  STL [R1+0x2f74], R0 ;  /* 0x002f740001007387 */ /* 0x0001e20000100800 */
[----:B--2---:R-:W-:-:S05]  /*f0c0*/  IADD3.X R10, R5, UR35, RZ, P0, !PT ;  /* 0x00000023050a7c10 */ /* 0x004fca00087fe4ff */
[----:B------:R1:W-:Y:S01]  /*f0d0*/  STL [R1+0x2f58], R10 ;  /* 0x002f580a01007387 */ /* 0x0003e20000100800 */
[----:B0-----:R-:W-:-:S03]  /*f0e0*/  IADD3.X R0, R3, UR35, RZ, P2, !PT ;  /* 0x0000002303007c10 */ /* 0x001fc600097fe4ff */
[----:B------:R0:W-:Y:S04]  /*f0f0*/  STL [R1+0x2f60], R11 ;  /* 0x002f600b01007387 */ /* 0x0001e80000100800 */
[----:B------:R2:W-:Y:S01]  /*f100*/  STL [R1+0x2f68], R0 ;  /* 0x002f680001007387 */ /* 0x0005e20000100800 */
[----:B-1----:R-:W-:Y:S01]  /*f110*/  IADD3.X R10, R2, UR35, RZ, P3, !PT ;  /* 0x00000023020a7c10 */ /* 0x002fe20009ffe4ff */
[----:B------:R-:W-:Y:S02]  /*f120*/  USHF.R.S32.HI UR35, URZ, 0x1f, UR18 ;  /* 0x0000001f3f237899 */ /* 0x000fe40008011412 */
[----:B0-----:R-:W-:Y:S02]  /*f130*/  IADD3 R11, P1, R9, UR18, RZ ;  /* 0x00000012090b7c10 */ /* 0x001fe4000ff3e0ff */
[----:B------:R0:W-:Y:S01]  /*f140*/  STL [R1+0x2f70], R10 ;  /* 0x002f700a01007387 */ /* 0x0001e20000100800 */
[----:B--2---:R-:W-:-:S05]  /*f150*/  IADD3 R0, P0, R15, UR18, RZ ;  /* 0x000000120f007c10 */ /* 0x004fca000ff1e0ff */
[----:B------:R1:W-:Y:S01]  /*f160*/  STL [R1+0x2f7c], R0 ;  /* 0x002f7c0001007387 */ /* 0x0003e20000100800 */
[----:B0-----:R-:W-:-:S03]  /*f170*/  IADD3 R10, P2, R8, UR18, RZ ;  /* 0x00000012080a7c10 */ /* 0x001fc6000ff5e0ff */
[----:B------:R0:W-:Y:S01]  /*f180*/  STL [R1+0x2f84], R11 ;  /* 0x002f840b01007387 */ /* 0x0001e20000100800 */
[----:B-1----:R-:W-:-:S03]  /*f190*/  IADD3 R0, P3, R7, UR18, RZ ;  /* 0x0000001207007c10 */ /* 0x002fc6000ff7e0ff */
[----:B------:R1:W-:Y:S01]  /*f1a0*/  STL [R1+0x2f8c], R10 ;  /* 0x002f8c0a01007387 */ /* 0x0003e20000100800 */
[----:B------:R-:W-:Y:S01]  /*f1b0*/  ULDC UR18, c[0x0][0x238] ;  /* 0x00008e0000127ab9 */ /* 0x000fe20000000800 */
[----:B0-----:R-:W-:Y:S02]  /*f1c0*/  IADD3.X R11, R4, UR35, RZ, P1, !PT ;  /* 0x00000023040b7c10 */ /* 0x001fe40008ffe4ff */
[----:B------:R0:W-:Y:S01]  /*f1d0*/  STL [R1+0x2f94], R0 ;  /* 0x002f940001007387 */ /* 0x0001e20000100800 */
[----:B-1----:R-:W-:Y:S02]  /*f1e0*/  IADD3.X R10, R5, UR35, RZ, P0, !PT ;  /* 0x00000023050a7c10 */ /* 0x002fe400087fe4ff */
[----:B0-----:R-:W-:-:S03]  /*f1f0*/  IADD3.X R0, R3, UR35, RZ, P2, !PT ;  /* 0x0000002303007c10 */ /* 0x001fc600097fe4ff */
[----:B------:R0:W-:Y:S04]  /*f200*/  STL [R1+0x2f78], R10 ;  /* 0x002f780a01007387 */ /* 0x0001e80000100800 */
[----:B------:R1:W-:Y:S04]  /*f210*/  STL [R1+0x2f80], R11 ;  /* 0x002f800b01007387 */ /* 0x0003e80000100800 */
[----:B------:R2:W-:Y:S01]  /*f220*/  STL [R1+0x2f88], R0 ;  /* 0x002f880001007387 */ /* 0x0005e20000100800 */
[----:B0-----:R-:W-:Y:S01]  /*f230*/  IADD3.X R10, R2, UR35, RZ, P3, !PT ;  /* 0x00000023020a7c10 */ /* 0x001fe20009ffe4ff */
[----:B------:R-:W-:-:S02]  /*f240*/  USHF.R.S32.HI UR35, URZ, 0x1f, UR19 ;  /* 0x0000001f3f237899 */ /* 0x000fc40008011413 */
[----:B-1----:R-:W-:Y:S02]  /*f250*/  IADD3 R11, P1, R9, UR19, RZ ;  /* 0x00000013090b7c10 */ /* 0x002fe4000ff3e0ff */
        /* <DEDUP_REMOVED lines=612> */
[----:B--2---:R-:W-:Y:S01]  /*118a0*/  IADD3 R0, P0, R15, UR57, RZ ;  /* 0x000000390f007c10 */ /* 0x004fe2000ff1e0ff */
[----:B------:R0:W-:Y:S04]  /*118b0*/  STL [R1+0x33d0], R10 ;  /* 0x0033d00a01007387 */ /* 0x0001e80000100800 */
[----:B------:R1:W-:Y:S01]  /*118c0*/  STL [R1+0x33dc], R0 ;  /* 0x0033dc0001007387 */ /* 0x0003e20000100800 */
[----:B0-----:R-:W-:-:S03]  /*118d0*/  IADD3 R10, P2, R8, UR57, RZ ;  /* 0x00000039080a7c10 */ /* 0x001fc6000ff5e0ff */
[----:B------:R-:W-:Y:S01]  /*118e0*/  STL [R1+0x33e4], R11 ;  /* 0x0033e40b01007387 */ /* 0x000fe20000100800 */
[----:B-1----:R-:W-:-:S03]  /*118f0*/  IADD3 R0, P3, R7, UR57, RZ ;  /* 0x0000003907007c10 */ /* 0x002fc6000ff7e0ff */
[----:B------:R-:W-:Y:S01]  /*11900*/  STL [R1+0x33ec], R10 ;  /* 0x0033ec0a01007387 */ /* 0x000fe20000100800 */
[----:B------:R-:W-:-:S03]  /*11910*/  ULDC UR57, c[0x0][0x238] ;  /* 0x00008e0000397ab9 */ /* 0x000fc60000000800 */
[----:B------:R0:W-:Y:S02]  /*11920*/  STL [R1+0x33f4], R0 ;  /* 0x0033f40001007387 */ /* 0x0001e40000100800 */
[----:B0-----:R-:W-:Y:S02]  /*11930*/  IADD3.X R0, R5, UR35, RZ, P0, !PT ;  /* 0x0000002305007c10 */ /* 0x001fe400087fe4ff */
[----:B------:R-:W-:-:S03]  /*11940*/  IADD3.X R10, R4, UR35, RZ, P1, !PT ;  /* 0x00000023040a7c10 */ /* 0x000fc60008ffe4ff */
[----:B------:R0:W-:Y:S01]  /*11950*/  STL [R1+0x33d8], R0 ;  /* 0x0033d80001007387 */ /* 0x0001e20000100800 */
[----:B------:R-:W-:-:S03]  /*11960*/  IADD3 R12, P0, R15, UR58, RZ ;  /* 0x0000003a0f0c7c10 */ /* 0x000fc6000ff1e0ff */
[----:B------:R-:W-:Y:S01]  /*11970*/  STL [R1+0x33e0], R10 ;  /* 0x0033e00a01007387 */ /* 0x000fe20000100800 */
[----:B0-----:R-:W-:-:S05]  /*11980*/  IADD3.X R0, R3, UR35, RZ, P2, !PT ;  /* 0x0000002303007c10 */ /* 0x001fca00097fe4ff */
[----:B------:R0:W-:Y:S01]  /*11990*/  STL [R1+0x33e8], R0 ;  /* 0x0033e80001007387 */ /* 0x0001e20000100800 */
[----:B------:R-:W-:Y:S02]  /*119a0*/  IADD3 R13, P1, R9, UR58, RZ ;  /* 0x0000003a090d7c10 */ /* 0x000fe4000ff3e0ff */
[----:B------:R-:W-:Y:S02]  /*119b0*/  IADD3 R11, P2, R8, UR58, RZ ;  /* 0x0000003a080b7c10 */ /* 0x000fe4000ff5e0ff */
[----:B0-----:R-:W-:Y:S01]  /*119c0*/  IADD3.X R0, R2, UR35, RZ, P3, !PT ;  /* 0x0000002302007c10 */ /* 0x001fe20009ffe4ff */
[----:B------:R-:W-:-:S04]  /*119d0*/  ULDC UR35, c[0x0][0x238] ;  /* 0x00008e0000237ab9 */ /* 0x000fc80000000800 */
[----:B------:R0:W-:Y:S04]  /*119e0*/  STL [R1+0x33f0], R0 ;  /* 0x0033f00001007387 */ /* 0x0001e80000100800 */
[----:B------:R1:W-:Y:S04]  /*119f0*/  STL [R1+0x33fc], R12 ;  /* 0x0033fc0c01007387 */ /* 0x0003e80000100800 */
[----:B------:R2:W-:Y:S01]  /*11a00*/  STL [R1+0x3404], R13 ;  /* 0x0034040d01007387 */ /* 0x0005e20000100800 */
[----:B0-----:R-:W-:Y:S02]  /*11a10*/  SHF.R.S32.HI R0, RZ, 0x1f, R38 ;  /* 0x0000001fff007819 */ /* 0x001fe40000011426 */
[----:B-1----:R-:W-:Y:S01]  /*11a20*/  IADD3 R12, P3, R7, UR58, RZ ;  /* 0x0000003a070c7c10 */ /* 0x002fe2000ff7e0ff */
[----:B------:R-:W-:Y:S01]  /*11a30*/  USHF.R.S32.HI UR58, URZ, 0x1f, UR58 ;  /* 0x0000001f3f3a7899 */ /* 0x000fe2000801143a */
[----:B------:R3:W-:Y:S01]  /*11a40*/  STL [R1+0x340c], R11 ;  /* 0x00340c0b01007387 */ /* 0x0007e20000100800 */
[----:B------:R-:W-:-:S03]  /*11a50*/  LEA.HI R0, R0, R38, RZ, 0x7 ;  /* 0x0000002600007211 */ /* 0x000fc600078f38ff */
[----:B------:R0:W-:Y:S01]  /*11a60*/  STL [R1+0x3414], R12 ;  /* 0x0034140c01007387 */ /* 0x0001e20000100800 */
[----:B--2---:R-:W-:Y:S02]  /*11a70*/  IADD3.X R13, R4, UR58, RZ, P1, !PT ;  /* 0x0000003a040d7c10 */ /* 0x004fe40008ffe4ff */
[----:B---3--:R-:W-:Y:S02]  /*11a80*/  SHF.R.U32.HI R11, RZ, 0x2, R61 ;  /* 0x00000002ff0b7819 */ /* 0x008fe4000001163d */
[----:B0-----:R-:W-:Y:S02]  /*11a90*/  IADD3.X R12, R5, UR58, RZ, P0, !PT ;  /* 0x0000003a050c7c10 */ /* 0x001fe400087fe4ff */
[----:B------:R-:W-:Y:S02]  /*11aa0*/  SGXT.U32 R0, R11, 0x3 ;  /* 0x000000030b00781a */ /* 0x000fe40000000000 */
[----:B------:R-:W-:Y:S01]  /*11ab0*/  IADD3.X R11, R3, UR58, RZ, P2, !PT ;  /* 0x0000003a030b7c10 */ /* 0x000fe200097fe4ff */
[----:B------:R0:W-:Y:S01]  /*11ac0*/  STL [R1+0x33f8], R12 ;  /* 0x0033f80c01007387 */ /* 0x0001e20000100800 */
[----:B------:R-:W-:-:S03]  /*11ad0*/  LOP3.LUT R10, R61, 0x3, RZ, 0xc0, !PT ;  /* 0x000000033d0a7812 */ /* 0x000fc600078ec0ff */
[----:B------:R1:W-:Y:S04]  /*11ae0*/  STL [R1+0x3400], R13 ;  /* 0x0034000d01007387 */ /* 0x0003e80000100800 */
[----:B------:R2:W-:Y:S01]  /*11af0*/  STL [R1+0x3408], R11 ;  /* 0x0034080b01007387 */ /* 0x0005e20000100800 */
[----:B0-----:R-:W-:Y:S01]  /*11b00*/  IADD3.X R12, R2, UR58, RZ, P3, !PT ;  /* 0x0000003a020c7c10 */ /* 0x001fe20009ffe4ff */
[----:B------:R-:W-:Y:S01]  /*11b10*/  IMAD R10, R10, 0x220, RZ ;  /* 0x000002200a0a7824 */ /* 0x000fe200078e02ff */
[----:B------:R-:W-:Y:S02]  /*11b20*/  USHF.R.S32.HI UR58, URZ, 0x1f, UR8 ;  /* 0x0000001f3f3a7899 */ /* 0x000fe40008011408 */
[----:B-1----:R-:W-:Y:S02]  /*11b30*/  IADD3 R13, P1, R9, UR8, RZ ;  /* 0x00000008090d7c10 */ /* 0x002fe4000ff3e0ff */
[----:B--2---:R-:W-:Y:S01]  /*11b40*/  IADD3 R11, P0, R15, UR8, RZ ;  /* 0x000000080f0b7c10 */ /* 0x004fe2000ff1e0ff */
[----:B------:R0:W-:Y:S01]  /*11b50*/  STL [R1+0x3410], R12 ;  /* 0x0034100c01007387 */ /* 0x0001e20000100800 */
[----:B------:R-:W-:-:S03]  /*11b60*/  LOP3.LUT R0, R10, R0, RZ, 0xfc, !PT ;  /* 0x000000000a007212 */ /* 0x000fc600078efcff */
[----:B------:R1:W-:Y:S01]  /*11b70*/  STL [R1+0x341c], R11 ;  /* 0x00341c0b01007387 */ /* 0x0003e20000100800 */
[----:B0-----:R-:W-:-:S03]  /*11b80*/  IADD3 R12, P2, R8, UR8, RZ ;  /* 0x00000008080c7c10 */ /* 0x001fc6000ff5e0ff */
[----:B------:R-:W-:Y:S01]  /*11b90*/  STL [R1+0x3424], R13 ;  /* 0x0034240d01007387 */ /* 0x000fe20000100800 */
[----:B-1----:R-:W-:-:S03]  /*11ba0*/  IADD3 R11, P3, R7, UR8, RZ ;  /* 0x00000008070b7c10 */ /* 0x002fc6000ff7e0ff */
[----:B------:R-:W-:Y:S01]  /*11bb0*/  STL [R1+0x342c], R12 ;  /* 0x00342c0c01007387 */ /* 0x000fe20000100800 */
[----:B------:R-:W-:Y:S01]  /*11bc0*/  IADD3.X R10, R5, UR58, RZ, P0, !PT ;  /* 0x0000003a050a7c10 */ /* 0x000fe200087fe4ff */
[----:B------:R-:W-:Y:S02]  /*11bd0*/  ULDC UR8, c[0x0][0x238] ;  /* 0x00008e0000087ab9 */ /* 0x000fe40000000800 */
[----:B------:R0:W-:Y:S04]  /*11be0*/  STL [R1+0x3434], R11 ;  /* 0x0034340b01007387 */ /* 0x0001e80000100800 */
[----:B------:R1:W-:Y:S01]  /*11bf0*/  STL [R1+0x3760], R0 ;  /* 0x0037600001007387 */ /* 0x0003e20000100800 */
[----:B0-----:R-:W-:-:S03]  /*11c00*/  IADD3.X R11, R4, UR58, RZ, P1, !PT ;  /* 0x0000003a040b7c10 */ /* 0x001fc60008ffe4ff */
[----:B------:R0:W-:Y:S01]  /*11c10*/  STL [R1+0x3418], R10 ;  /* 0x0034180a01007387 */ /* 0x0001e20000100800 */
[----:B-1----:R-:W-:-:S03]  /*11c20*/  IADD3.X R0, R3, UR58, RZ, P2, !PT ;  /* 0x0000003a03007c10 */ /* 0x002fc600097fe4ff */
[----:B------:R1:W-:Y:S04]  /*11c30*/  STL [R1+0x3420], R11 ;  /* 0x0034200b01007387 */ /* 0x0003e80000100800 */
[----:B------:R2:W-:Y:S01]  /*11c40*/  STL [R1+0x3428], R0 ;  /* 0x0034280001007387 */ /* 0x0005e20000100800 */
[----:B0-----:R-:W-:Y:S01]  /*11c50*/  IADD3.X R10, R2, UR58, RZ, P3, !PT ;  /* 0x0000003a020a7c10 */ /* 0x001fe20009ffe4ff */
[----:B------:R-:W-:Y:S02]  /*11c60*/  USHF.R.S32.HI UR58, URZ, 0x1f, UR59 ;  /* 0x0000001f3f3a7899 */ /* 0x000fe4000801143b */
[----:B-1----:R-:W-:Y:S02]  /*11c70*/  IADD3 R11, P1, R9, UR59, RZ ;  /* 0x0000003b090b7c10 */ /* 0x002fe4000ff3e0ff */
[----:B--2---:R-:W-:Y:S01]  /*11c80*/  IADD3 R0, P0, R15, UR59, RZ ;  /* 0x0000003b0f007c10 */ /* 0x004fe2000ff1e0ff */
[----:B------:R0:W-:Y:S04]  /*11c90*/  STL [R1+0x3430], R10 ;  /* 0x0034300a01007387 */ /* 0x0001e80000100800 */
[----:B------:R1:W-:Y:S01]  /*11ca0*/  STL [R1+0x343c], R0 ;  /* 0x00343c0001007387 */ /* 0x0003e20000100800 */
[----:B0-----:R-:W-:-:S03]  /*11cb0*/  IADD3 R10, P2, R8, UR59, RZ ;  /* 0x0000003b080a7c10 */ /* 0x001fc6000ff5e0ff */
[----:B------:R0:W-:Y:S01]  /*11cc0*/  STL [R1+0x3444], R11 ;  /* 0x0034440b01007387 */ /* 0x0001e20000100800 */
[----:B-1----:R-:W-:-:S03]  /*11cd0*/  IADD3 R0, P3, R7, UR59, RZ ;  /* 0x0000003b07007c10 */ /* 0x002fc6000ff7e0ff */
[----:B------:R-:W-:Y:S01]  /*11ce0*/  STL [R1+0x344c], R10 ;  /* 0x00344c0a01007387 */ /* 0x000fe20000100800 */
[----:B------:R-:W-:Y:S01]  /*11cf0*/  IADD3.X R12, R4, UR58, RZ, P1, !PT ;  /* 0x0000003a040c7c10 */ /* 0x000fe20008ffe4ff */
[----:B------:R-:W-:Y:S02]  /*11d00*/  ULDC UR59, c[0x0][0x238] ;  /* 0x00008e00003b7ab9 */ /* 0x000fe40000000800 */
[----:B------:R1:W-:Y:S01]  /*11d10*/  STL [R1+0x3454], R0 ;  /* 0x0034540001007387 */ /* 0x0003e20000100800 */
[----:B0-----:R-:W-:-:S05]  /*11d20*/  IADD3.X R11, R5, UR58, RZ, P0, !PT ;  /* 0x0000003a050b7c10 */ /* 0x001fca00087fe4ff */
        /* <DEDUP_REMOVED lines=13> */
[----:B------:R-:W2:Y:S01]  /*11e00*/  LDL R17, [R1+0x44] ;  /* 0x0000440001117983 */ /* 0x000ea20000100800 */
[----:B------:R-:W-:Y:S01]  /*11e10*/  IADD3.X R16, R4, UR58, RZ, P1, !PT ;  /* 0x0000003a04107c10 */ /* 0x000fe20008ffe4ff */
[----:B------:R-:W-:Y:S02]  /*11e20*/  ULDC UR61, c[0x0][0x238] ;  /* 0x00008e00003d7ab9 */ /* 0x000fe40000000800 */
[----:B------:R-:W-:Y:S04]  /*11e30*/  STL [R1+0x346c], R11 ;  /* 0x00346c0b01007387 */ /* 0x000fe80000100800 */
[----:B------:R1:W-:Y:S01]  /*11e40*/  STL [R1+0x3474], R0 ;  /* 0x0034740001007387 */ /* 0x0003e20000100800 */
[----:B0-----:R-:W-:-:S03]  /*11e50*/  IADD3.X R12, R3, UR58, RZ, P2, !PT ;  /* 0x0000003a030c7c10 */ /* 0x001fc600097fe4ff */
[----:B------:R-:W3:Y:S04]  /*11e60*/  LDL R14, [R1+0x48] ;  /* 0x00004800010e7983 */ /* 0x000ee80000100800 */
[----:B------:R-:W4:Y:S01]  /*11e70*/  LDL R13, [R1+0x4c] ;  /* 0x00004c00010d7983 */ /* 0x000f220000100800 */
[----:B-1----:R-:W-:-:S05]  /*11e80*/  IADD3.X R0, R5, UR58, RZ, P0, !PT ;  /* 0x0000003a05007c10 */ /* 0x002fca00087fe4ff */
[----:B------:R0:W-:Y:S04]  /*11e90*/  STL [R1+0x3458], R0 ;  /* 0x0034580001007387 */ /* 0x0001e80000100800 */
[----:B------:R-:W-:Y:S04]  /*11ea0*/  STL [R1+0x3460], R16 ;  /* 0x0034601001007387 */ /* 0x000fe80000100800 */
[----:B------:R-:W5:Y:S01]  /*11eb0*/  LDL R38, [R1+0x50] ;  /* 0x0000500001267983 */ /* 0x000f620000100800 */
[----:B0-----:R-:W-:-:S03]  /*11ec0*/  IADD3.X R0, R2, UR58, RZ, P3, !PT ;  /* 0x0000003a02007c10 */ /* 0x001fc60009ffe4ff */
[----:B------:R0:W-:Y:S04]  /*11ed0*/  STL [R1+0x3468], R12 ;  /* 0x0034680c01007387 */ /* 0x0001e80000100800 */
[----:B------:R1:W-:Y:S01]  /*11ee0*/  STL [R1+0x3470], R0 ;  /* 0x0034700001007387 */ /* 0x0003e20000100800 */
[----:B0-----:R-:W-:-:S03]  /*11ef0*/  IADD3 R12, P0, R15, UR5, RZ ;  /* 0x000000050f0c7c10 */ /* 0x001fc6000ff1e0ff */
[----:B------:R-:W5:Y:S01]  /*11f00*/  LDL R15, [R1+0x88] ;  /* 0x00008800010f7983 */ /* 0x000f620000100800 */
[----:B-1----:R-:W-:-:S03]  /*11f10*/  IADD3 R0, P1, R9, UR5, RZ ;  /* 0x0000000509007c10 */ /* 0x002fc6000ff3e0ff */
[----:B------:R-:W-:Y:S01]  /*11f20*/  STL [R1+0x347c], R12 ;  /* 0x00347c0c01007387 */ /* 0x000fe20000100800 */
[----:B------:R-:W-:-:S03]  /*11f30*/  IADD3 R8, P2, R8, UR5, RZ ;  /* 0x0000000508087c10 */ /* 0x000fc6000ff5e0ff */
[----:B------:R0:W-:Y:S01]  /*11f40*/  STL [R1+0x3484], R0 ;  /* 0x0034840001007387 */ /* 0x0001e20000100800 */
[C---:B------:R-:W-:Y:S01]  /*11f50*/  LOP3.LUT R10, R61.reuse, 0x7, RZ, 0xc0, !PT ;  /* 0x000000073d0a7812 */ /* 0x040fe200078ec0ff */
[----:B------:R-:W-:Y:S02]  /*11f60*/  IMAD.SHL.U32 R11, R61, 0x2, RZ ;  /* 0x000000023d0b7824 */ /* 0x000fe400078e00ff */
[----:B------:R-:W5:Y:S01]  /*11f70*/  LDL R16, [R1+0x90] ;  /* 0x0000900001107983 */ /* 0x000f620000100800 */
[----:B0-----:R-:W-:-:S03]  /*11f80*/  IADD3 R0, P3, R7, UR5, RZ ;  /* 0x0000000507007c10 */ /* 0x001fc6000ff7e0ff */
[----:B------:R-:W-:Y:S04]  /*11f90*/  STL [R1+0x348c], R8 ;  /* 0x00348c0801007387 */ /* 0x000fe80000100800 */
[----:B------:R0:W-:Y:S04]  /*11fa0*/  STL [R1+0x3494], R0 ;  /* 0x0034940001007387 */ /* 0x0001e80000100800 */
[----:B------:R-:W5:Y:S01]  /*11fb0*/  LDL R61, [R1+0xa4] ;  /* 0x0000a400013d7983 */ /* 0x000f620000100800 */
[----:B------:R-:W-:Y:S01]  /*11fc0*/  IMAD R10, R10, 0x90, RZ ;  /* 0x000000900a0a7824 */ /* 0x000fe200078e02ff */
[----:B------:R-:W-:Y:S01]  /*11fd0*/  USHF.R.S32.HI UR58, URZ, 0x1f, UR5 ;  /* 0x0000001f3f3a7899 */ /* 0x000fe20008011405 */
[----:B------:R-:W-:Y:S01]  /*11fe0*/  SHF.R.S32.HI R12, RZ, 0x1f, R6 ;  /* 0x0000001fff0c7819 */ /* 0x000fe20000011406 */
[----:B------:R-:W-:-:S02]  /*11ff0*/  USHF.L.U32 UR9, UR9, 0x7, URZ ;  /* 0x0000000709097899 */ /* 0x000fc4000800063f */
[----:B0-----:R-:W-:Y:S01]  /*12000*/  LOP3.LUT R0, R10, 0x30, R11, 0x78, !PT ;  /* 0x000000300a007812 */ /* 0x001fe200078e780b */
[----:B------:R-:W-:Y:S01]  /*12010*/  ULDC UR5, c[0x0][0x238] ;  /* 0x00008e0000057ab9 */ /* 0x000fe20000000800 */
[----:B------:R-:W-:-:S03]  /*12020*/  IADD3.X R5, R5, UR58, RZ, P0, !PT ;  /* 0x0000003a05057c10 */ /* 0x000fc600087fe4ff */
[----:B------:R0:W-:Y:S01]  /*12030*/  STL [R1+0xdd0], R0 ;  /* 0x000dd00001007387 */ /* 0x0001e20000100800 */
[----:B------:R-:W-:-:S03]  /*12040*/  IADD3.X R3, R3, UR58, RZ, P2, !PT ;  /* 0x0000003a03037c10 */ /* 0x000fc600097fe4ff */
[----:B------:R-:W5:Y:S01]  /*12050*/  LDL R37, [R1+0xa8] ;  /* 0x0000a80001257983 */ /* 0x000f620000100800 */
[----:B0-----:R-:W-:-:S03]  /*12060*/  IADD3.X R0, R4, UR58, RZ, P1, !PT ;  /* 0x0000003a04007c10 */ /* 0x001fc60008ffe4ff */
[----:B------:R-:W-:Y:S04]  /*12070*/  STL [R1+0x3478], R5 ;  /* 0x0034780501007387 */ /* 0x000fe80000100800 */
[----:B------:R0:W-:Y:S04]  /*12080*/  STL [R1+0x3480], R0 ;  /* 0x0034800001007387 */ /* 0x0001e80000100800 */
[----:B------:R-:W-:Y:S01]  /*12090*/  STL [R1+0x3488], R3 ;  /* 0x0034880301007387 */ /* 0x000fe20000100800 */
[----:B0-----:R-:W-:-:S05]  /*120a0*/  IADD3.X R0, R2, UR58, RZ, P3, !PT ;  /* 0x0000003a02007c10 */ /* 0x001fca0009ffe4ff */
[----:B------:R0:W-:Y:S04]  /*120b0*/  STL [R1+0x3490], R0 ;  /* 0x0034900001007387 */ /* 0x0001e80000100800 */
[----:B------:R-:W-:Y:S04]  /*120c0*/  STL [R1+0x37b4], R12 ;  /* 0x0037b40c01007387 */ /* 0x000fe80000100800 */
[----:B------:R-:W-:Y:S01]  /*120d0*/  STL [R1+0x37b0], R6 ;  /* 0x0037b00601007387 */ /* 0x000fe20000100800 */
[----:B--2---:R-:W-:-:S05]  /*120e0*/  SHF.R.S32.HI R11, RZ, 0x1f, R17 ;  /* 0x0000001fff0b7819 */ /* 0x004fca0000011411 */
[----:B------:R-:W-:Y:S04]  /*120f0*/  STL [R1+0x37b8], R11 ;  /* 0x0037b80b01007387 */ /* 0x000fe80000100800 */
[----:B------:R-:W2:Y:S01]  /*12100*/  LDL R23, [R1+0xb8] ;  /* 0x0000b80001177983 */ /* 0x000ea20000100800 */
[----:B---3--:R-:W-:-:S03]  /*12110*/  SHF.R.S32.HI R10, RZ, 0x1f, R14 ;  /* 0x0000001fff0a7819 */ /* 0x008fc6000001140e */
[----:B------:R-:W3:Y:S01]  /*12120*/  LDL R20, [R1+0xc0] ;  /* 0x0000c00001147983 */ /* 0x000ee20000100800 */
[----:B----4-:R-:W-:-:S03]  /*12130*/  SHF.R.S32.HI R13, RZ, 0x1f, R13 ;  /* 0x0000001fff0d7819 */ /* 0x010fc6000001140d */
[----:B------:R1:W-:Y:S04]  /*12140*/  STL [R1+0x3770], R10 ;  /* 0x0037700a01007387 */ /* 0x0003e80000100800 */
[----:B------:R-:W4:Y:S04]  /*12150*/  LDL R21, [R1+0xc4] ;  /* 0x0000c40001157983 */ /* 0x000f280000100800 */
[----:B------:R-:W4:Y:S01]  /*12160*/  LDL R22, [R1+0xcc] ;  /* 0x0000cc0001167983 */ /* 0x000f220000100800 */
[----:B-----5:R-:W-:-:S03]  /*12170*/  SHF.R.S32.HI R14, RZ, 0x1f, R38 ;  /* 0x0000001fff0e7819 */ /* 0x020fc60000011426 */
[----:B------:R-:W-:Y:S04]  /*12180*/  STL [R1+0x376c], R13 ;  /* 0x00376c0d01007387 */ /* 0x000fe80000100800 */
[----:B------:R-:W5:Y:S04]  /*12190*/  LDL R24, [R1+0xdc] ;  /* 0x0000dc0001187983 */ /* 0x000f680000100800 */
[----:B------:R-:W5:Y:S04]  /*121a0*/  LDL R38, [R1+0xe4] ;  /* 0x0000e40001267983 */ /* 0x000f680000100800 */
[----:B------:R-:W-:Y:S01]  /*121b0*/  STL [R1+0x37bc], R14 ;  /* 0x0037bc0e01007387 */ /* 0x000fe20000100800 */
[----:B------:R-:W-:-:S03]  /*121c0*/  SHF.R.S32.HI R15, RZ, 0x1f, R15 ;  /* 0x0000001fff0f7819 */ /* 0x000fc6000001140f */
[----:B------:R-:W5:Y:S04]  /*121d0*/  LDL R25, [R1+0xe8] ;  /* 0x0000e80001197983 */ /* 0x000f680000100800 */
[----:B------:R-:W-:Y:S04]  /*121e0*/  STL [R1+0x3768], R15 ;  /* 0x0037680f01007387 */ /* 0x000fe80000100800 */
[----:B------:R-:W5:Y:S01]  /*121f0*/  LDL R26, [R1+0xec] ;  /* 0x0000ec00011a7983 */ /* 0x000f620000100800 */
[----:B------:R-:W-:-:S03]  /*12200*/  SHF.R.S32.HI R16, RZ, 0x1f, R16 ;  /* 0x0000001fff107819 */ /* 0x000fc60000011410 */
[----:B------:R-:W5:Y:S04]  /*12210*/  LDL R27, [R1+0xf4] ;  /* 0x0000f400011b7983 */ /* 0x000f680000100800 */
[----:B------:R-:W-:Y:S01]  /*12220*/  STL [R1+0x3764], R16 ;  /* 0x0037641001007387 */ /* 0x000fe20000100800 */
[----:B------:R-:W-:-:S03]  /*12230*/  SHF.R.S32.HI R17, RZ, 0x1f, R61 ;  /* 0x0000001fff117819 */ /* 0x000fc6000001143d */
[----:B------:R-:W5:Y:S04]  /*12240*/  LDL R61, [R1+0x104] ;  /* 0x00010400013d7983 */ /* 0x000f680000100800 */
[----:B------:R-:W-:Y:S04]  /*12250*/  STL [R1+0x37c0], R17 ;  /* 0x0037c01101007387 */ /* 0x000fe80000100800 */
[----:B------:R-:W5:Y:S04]  /*12260*/  LDL R45, [R1+0x108] ;  /* 0x00010800012d7983 */ /* 0x000f680000100800 */
[----:B------:R-:W5:Y:S01]  /*12270*/  LDL R44, [R1+0x10c] ;  /* 0x00010c00012c7983 */ /* 0x000f620000100800 */
[----:B------:R-:W-:-:S03]  /*12280*/  SHF.R.S32.HI R18, RZ, 0x1f, R37 ;  /* 0x0000001fff127819 */ /* 0x000fc60000011425 */
[----:B------:R-:W5:Y:S04]  /*12290*/  LDL R43, [R1+0x110] ;  /* 0x00011000012b7983 */ /* 0x000f680000100800 */
[----:B------:R-:W5:Y:S04]  /*122a0*/  LDL R42, [R1+0x114] ;  /* 0x00011400012a7983 */ /* 0x000f680000100800 */
[----:B------:R-:W5:Y:S04]  /*122b0*/  LDL R41, [R1+0x128] ;  /* 0x0001280001297983 */ /* 0x000f680000100800 */
[----:B------:R-:W5:Y:S04]  /*122c0*/  LDL R40, [R1+0x124] ;  /* 0x0001240001287983 */ /* 0x000f680000100800 */
[----:B------:R-:W5:Y:S04]  /*122d0*/  LDL R39, [R1+0x120] ;  /* 0x0001200001277983 */ /* 0x000f680000100800 */
[----:B------:R-:W5:Y:S04]  /*122e0*/  LDL R37, [R1+0x11c] ;  /* 0x00011c0001257983 */ /* 0x000f680000100800 */
[----:B------:R-:W-:Y:S01]  /*122f0*/  STL [R1+0x37c4], R18 ;  /* 0x0037c41201007387 */ /* 0x000fe20000100800 */
[----:B--2---:R-:W-:-:S02]  /*12300*/  SHF.R.S32.HI R19, RZ, 0x1f, R23 ;  /* 0x0000001fff137819 */ /* 0x004fc40000011417 */
[----:B---3--:R-:W-:-:S03]  /*12310*/  SHF.R.S32.HI R20, RZ, 0x1f, R20 ;  /* 0x0000001fff147819 */ /* 0x008fc60000011414 */
[----:B------:R-:W-:Y:S01]  /*12320*/  STL [R1+0x37c8], R19 ;  /* 0x0037c81301007387 */ /* 0x000fe20000100800 */
[----:B----4-:R-:W-:-:S03]  /*12330*/  SHF.R.S32.HI R21, RZ, 0x1f, R21 ;  /* 0x0000001fff157819 */ /* 0x010fc60000011415 */
[----:B------:R-:W-:Y:S01]  /*12340*/  STL [R1+0x37cc], R20 ;  /* 0x0037cc1401007387 */ /* 0x000fe20000100800 */
[----:B------:R-:W-:-:S03]  /*12350*/  SHF.R.S32.HI R22, RZ, 0x1f, R22 ;  /* 0x0000001fff167819 */ /* 0x000fc60000011416 */
[----:B------:R-:W-:Y:S04]  /*12360*/  STL [R1+0x37d0], R21 ;  /* 0x0037d01501007387 */ /* 0x000fe80000100800 */
[----:B------:R-:W-:Y:S01]  /*12370*/  STL [R1+0x37d4], R22 ;  /* 0x0037d41601007387 */ /* 0x000fe20000100800 */
[----:B-----5:R-:W-:Y:S02]  /*12380*/  SHF.R.S32.HI R23, RZ, 0x1f, R24 ;  /* 0x0000001fff177819 */ /* 0x020fe40000011418 */
[----:B------:R-:W-:-:S03]  /*12390*/  SHF.R.S32.HI R24, RZ, 0x1f, R38 ;  /* 0x0000001fff187819 */ /* 0x000fc60000011426 */
[----:B------:R-:W-:Y:S04]  /*123a0*/  STL [R1+0x37d8], R23 ;  /* 0x0037d81701007387 */ /* 0x000fe80000100800 */
[----:B------:R-:W2:Y:S01]  /*123b0*/  LDL R38, [R1+0x118] ;  /* 0x0001180001267983 */ /* 0x000ea20000100800 */
[----:B------:R-:W-:-:S03]  /*123c0*/  SHF.R.S32.HI R25, RZ, 0x1f, R25 ;  /* 0x0000001fff197819 */ /* 0x000fc60000011419 */
[----:B------:R-:W-:Y:S01]  /*123d0*/  STL [R1+0x37dc], R24 ;  /* 0x0037dc1801007387 */ /* 0x000fe20000100800 */
[----:B------:R-:W-:-:S03]  /*123e0*/  SHF.R.S32.HI R26, RZ, 0x1f, R26 ;  /* 0x0000001fff1a7819 */ /* 0x000fc6000001141a */
[----:B------:R-:W-:Y:S01]  /*123f0*/  STL [R1+0x37e0], R25 ;  /* 0x0037e01901007387 */ /* 0x000fe20000100800 */
[----:B------:R-:W-:-:S03]  /*12400*/  SHF.R.S32.HI R27, RZ, 0x1f, R27 ;  /* 0x0000001fff1b7819 */ /* 0x000fc6000001141b */
[----:B------:R-:W-:Y:S04]  /*12410*/  STL [R1+0x37e4], R26 ;  /* 0x0037e41a01007387 */ /* 0x000fe80000100800 */
[----:B------:R-:W-:Y:S01]  /*12420*/  STL [R1+0x37e8], R27 ;  /* 0x0037e81b01007387 */ /* 0x000fe20000100800 */
[----:B------:R-:W-:-:S03]  /*12430*/  SHF.R.S32.HI R28, RZ, 0x1f, R61 ;  /* 0x0000001fff1c7819 */ /* 0x000fc6000001143d */
[----:B------:R-:W3:Y:S01]  /*12440*/  LDL R61, [R1+0x100] ;  /* 0x00010000013d7983 */ /* 0x000ee20000100800 */
[----:B------:R-:W-:-:S03]  /*12450*/  SHF.R.S32.HI R29, RZ, 0x1f, R45 ;  /* 0x0000001fff1d7819 */ /* 0x000fc6000001142d */
[----:B------:R-:W-:Y:S04]  /*12460*/  STL [R1+0x37ec], R28 ;  /* 0x0037ec1c01007387 */ /* 0x000fe80000100800 */
[----:B------:R4:W-:Y:S04]  /*12470*/  STL [R1+0x37f0], R29 ;  /* 0x0037f01d01007387 */ /* 0x0009e80000100800 */
[----:B0-----:R-:W1:Y:S04]  /*12480*/  LDL R0, [R1+0x6c] ;  /* 0x00006c0001007983 */ /* 0x001e680000100800 */
[----:B------:R-:W5:Y:S04]  /*12490*/  LDL R7, [R1+0x68] ;  /* 0x0000680001077983 */ /* 0x000f680000100800 */
[----:B------:R-:W4:Y:S04]  /*124a0*/  LDL R2, [R1+0x64] ;  /* 0x0000640001027983 */ /* 0x000f280000100800 */
[----:B------:R-:W4:Y:S04]  /*124b0*/  LDL R3, [R1+0x60] ;  /* 0x0000600001037983 */ /* 0x000f280000100800 */
[----:B------:R-:W4:Y:S04]  /*124c0*/  LDL R4, [R1+0x5c] ;  /* 0x00005c0001047983 */ /* 0x000f280000100800 */
[----:B------:R-:W4:Y:S04]  /*124d0*/  LDL R8, [R1+0x58] ;  /* 0x0000580001087983 */ /* 0x000f280000100800 */
[----:B------:R-:W4:Y:S04]  /*124e0*/  LDL R9, [R1+0x54] ;  /* 0x0000540001097983 */ /* 0x000f280000100800 */
[----:B------:R-:W4:Y:S01]  /*124f0*/  LDL R5, [R1+0x3c] ;  /* 0x00003c0001057983 */ /* 0x000f220000100800 */
[----:B------:R-:W-:-:S02]  /*12500*/  SHF.R.S32.HI R36, RZ, 0x1f, R37 ;  /* 0x0000001fff247819 */ /* 0x000fc40000011425 */
[----:B------:R-:W-:Y:S01]  /*12510*/  SHF.R.S32.HI R30, RZ, 0x1f, R44 ;  /* 0x0000001fff1e7819 */ /* 0x000fe2000001142c */
[----:B------:R-:W4:Y:S01]  /*12520*/  LDL R45, [R1+0xd0] ;  /* 0x0000d000012d7983 */ /* 0x000f220000100800 */
[----:B------:R-:W-:Y:S02]  /*12530*/  SHF.R.S32.HI R31, RZ, 0x1f, R43 ;  /* 0x0000001fff1f7819 */ /* 0x000fe4000001142b */
[----:B------:R-:W-:Y:S01]  /*12540*/  SHF.R.S32.HI R32, RZ, 0x1f, R42 ;  /* 0x0000001fff207819 */ /* 0x000fe2000001142a */
[----:B------:R-:W4:Y:S01]  /*12550*/  LDL R43, [R1+0xd8] ;  /* 0x0000d800012b7983 */ /* 0x000f220000100800 */
[----:B------:R-:W-:Y:S02]  /*12560*/  SHF.R.S32.HI R33, RZ, 0x1f, R41 ;  /* 0x0000001fff217819 */ /* 0x000fe40000011429 */
[----:B------:R-:W-:Y:S01]  /*12570*/  SHF.R.S32.HI R34, RZ, 0x1f, R40 ;  /* 0x0000001fff227819 */ /* 0x000fe20000011428 */
[----:B------:R-:W4:Y:S01]  /*12580*/  LDL R41, [R1+0xf0] ;  /* 0x0000f00001297983 */ /* 0x000f220000100800 */
[----:B------:R-:W-:-:S03]  /*12590*/  SHF.R.S32.HI R35, RZ, 0x1f, R39 ;  /* 0x0000001fff237819 */ /* 0x000fc60000011427 */
[----:B------:R-:W4:Y:S04]  /*125a0*/  LDL R39, [R1+0xfc] ;  /* 0x0000fc0001277983 */ /* 0x000f280000100800 */
        /* <DEDUP_REMOVED lines=17> */
[----:B------:R-:W4:Y:S01]  /*126c0*/  LDL R60, [R1+0x74] ;  /* 0x00007400013c7983 */ /* 0x000f220000100800 */
[----:B--2---:R-:W-:-:S02]  /*126d0*/  SHF.R.S32.HI R37, RZ, 0x1f, R38 ;  /* 0x0000001fff257819 */ /* 0x004fc40000011426 */
[----:B---3--:R-:W-:Y:S02]  /*126e0*/  SHF.R.S32.HI R38, RZ, 0x1f, R61 ;  /* 0x0000001fff267819 */ /* 0x008fe4000001143d */
[----:B------:R-:W2:Y:S01]  /*126f0*/  LDL R61, [R1+0x70] ;  /* 0x00007000013d7983 */ /* 0x000ea20000100800 */
[----:B-1----:R-:W-:Y:S02]  /*12700*/  SHF.R.S32.HI R10, RZ, 0x1f, R0 ;  /* 0x0000001fff0a7819 */ /* 0x002fe40000011400 */
[----:B-----5:R-:W-:-:S03]  /*12710*/  SHF.R.S32.HI R6, RZ, 0x1f, R7 ;  /* 0x0000001fff067819 */ /* 0x020fc60000011407 */
[----:B------:R-:W-:Y:S01]  /*12720*/  STL [R1], R10 ;  /* 0x0000000a01007387 */ /* 0x000fe20000100800 */
[----:B----4-:R-:W-:-:S03]  /*12730*/  SHF.R.S32.HI R0, RZ, 0x1f, R2 ;  /* 0x0000001fff007819 */ /* 0x010fc60000011402 */
[----:B------:R-:W-:Y:S01]  /*12740*/  STL [R1+0x4], R6 ;  /* 0x0000040601007387 */ /* 0x000fe20000100800 */
[----:B------:R-:W-:-:S03]  /*12750*/  SHF.R.S32.HI R3, RZ, 0x1f, R3 ;  /* 0x0000001fff037819 */ /* 0x000fc60000011403 */
[----:B------:R0:W-:Y:S01]  /*12760*/  STL [R1+0x8], R0 ;  /* 0x0000080001007387 */ /* 0x0001e20000100800 */
[----:B------:R-:W-:-:S03]  /*12770*/  SHF.R.S32.HI R2, RZ, 0x1f, R4 ;  /* 0x0000001fff027819 */ /* 0x000fc60000011404 */
[----:B------:R-:W-:Y:S04]  /*12780*/  STL [R1+0xc], R3 ;  /* 0x00000c0301007387 */ /* 0x000fe80000100800 */
[----:B------:R-:W3:Y:S01]  /*12790*/  LDL R29, [R1+0x38] ;  /* 0x00003800011d7983 */ /* 0x000ee20000100800 */
[----:B0-----:R-:W-:-:S03]  /*127a0*/  SHF.R.S32.HI R0, RZ, 0x1f, R8 ;  /* 0x0000001fff007819 */ /* 0x001fc60000011408 */
[----:B------:R-:W-:Y:S04]  /*127b0*/  STL [R1+0x10], R2 ;  /* 0x0000100201007387 */ /* 0x000fe80000100800 */
[----:B------:R-:W4:Y:S04]  /*127c0*/  LDL R28, [R1+0x34] ;  /* 0x00003400011c7983 */ /* 0x000f280000100800 */
[----:B------:R0:W-:Y:S04]  /*127d0*/  STL [R1+0x14], R0 ;  /* 0x0000140001007387 */ /* 0x0001e80000100800 */
[----:B------:R-:W5:Y:S04]  /*127e0*/  LDL R27, [R1+0x30] ;  /* 0x00003000011b7983 */ /* 0x000f680000100800 */
[----:B------:R-:W2:Y:S04]  /*127f0*/  LDL R26, [R1+0x2c] ;  /* 0x00002c00011a7983 */ /* 0x000ea80000100800 */
[----:B------:R-:W2:Y:S04]  /*12800*/  LDL R25, [R1+0x28] ;  /* 0x0000280001197983 */ /* 0x000ea80000100800 */
[----:B------:R-:W2:Y:S04]  /*12810*/  LDL R24, [R1+0x12c] ;  /* 0x00012c0001187983 */ /* 0x000ea80000100800 */
[----:B------:R-:W2:Y:S04]  /*12820*/  LDL R23, [R1+0x134] ;  /* 0x0001340001177983 */ /* 0x000ea80000100800 */
[----:B------:R-:W2:Y:S04]  /*12830*/  LDL R22, [R1+0x13c] ;  /* 0x00013c0001167983 */ /* 0x000ea80000100800 */
[----:B------:R-:W2:Y:S04]  /*12840*/  LDL R21, [R1+0x144] ;  /* 0x0001440001157983 */ /* 0x000ea80000100800 */
[----:B------:R-:W2:Y:S01]  /*12850*/  LDL R20, [R1+0x14c] ;  /* 0x00014c0001147983 */ /* 0x000ea20000100800 */
[----:B0-----:R-:W-:-:S03]  /*12860*/  SHF.R.S32.HI R0, RZ, 0x1f, R9 ;  /* 0x0000001fff007819 */ /* 0x001fc60000011409 */
[----:B------:R-:W2:Y:S04]  /*12870*/  LDL R19, [R1+0x150] ;  /* 0x0001500001137983 */ /* 0x000ea80000100800 */
[----:B------:R-:W2:Y:S04]  /*12880*/  LDL R8, [R1+0x158] ;  /* 0x0001580001087983 */ /* 0x000ea80000100800 */
[----:B------:R-:W2:Y:S04]  /*12890*/  LDL R18, [R1+0x160] ;  /* 0x0001600001127983 */ /* 0x000ea80000100800 */
[----:B------:R-:W2:Y:S04]  /*128a0*/  LDL R17, [R1+0x168] ;  /* 0x0001680001117983 */ /* 0x000ea80000100800 */
[----:B------:R0:W-:Y:S04]  /*128b0*/  STL [R1+0x18], R0 ;  /* 0x0000180001007387 */ /* 0x0001e80000100800 */
        /* <DEDUP_REMOVED lines=8> */
[----:B------:R0:W-:Y:S04]  /*12940*/  STL [R1+0x1c], R0 ;  /* 0x00001c0001007387 */ /* 0x0001e80000100800 */
[----:B------:R-:W2:Y:S04]  /*12950*/  LDL R6, [R1+0x1a0] ;  /* 0x0001a00001067983 */ /* 0x000ea80000100800 */
[----:B------:R-:W2:Y:S04]  /*12960*/  LDL R12, [R1+0x1a8] ;  /* 0x0001a800010c7983 */ /* 0x000ea80000100800 */
[----:B0-----:R-:W2:Y:S04]  /*12970*/  LDL R0, [R1+0x1b0] ;  /* 0x0001b00001007983 */ /* 0x001ea80000100800 */
[----:B------:R-:W2:Y:S04]  /*12980*/  LDL R7, [R1+0x1b8] ;  /* 0x0001b80001077983 */ /* 0x000ea80000100800 */
[----:B------:R-:W2:Y:S04]  /*12990*/  LDL R2, [R1+0x1c0] ;  /* 0x0001c00001027983 */ /* 0x000ea80000100800 */
[----:B------:R-:W2:Y:S04]  /*129a0*/  LDL R3, [R1+0x1c4] ;  /* 0x0001c40001037983 */ /* 0x000ea80000100800 */
[----:B------:R-:W2:Y:S04]  /*129b0*/  LDL R4, [R1+0x1cc] ;  /* 0x0001cc0001047983 */ /* 0x000ea80000100800 */
[----:B------:R-:W2:Y:S01]  /*129c0*/  LDL R5, [R1+0x1d4] ;  /* 0x0001d40001057983 */ /* 0x000ea20000100800 */
[----:B---3--:R-:W-:-:S05]  /*129d0*/  SHF.R.S32.HI R29, RZ, 0x1f, R29 ;  /* 0x0000001fff1d7819 */ /* 0x008fca000001141d */
[----:B------:R4:W-:Y:S02]  /*129e0*/  STL [R1+0x20], R29 ;  /* 0x0000201d01007387 */ /* 0x0009e40000100800 */
[----:B----4-:R-:W-:Y:S02]  /*129f0*/  SHF.R.S32.HI R29, RZ, 0x1f, R28 ;  /* 0x0000001fff1d7819 */ /* 0x010fe4000001141c */
[----:B-----5:R-:W-:Y:S02]  /*12a00*/  SHF.R.S32.HI R28, RZ, 0x1f, R27 ;  /* 0x0000001fff1c7819 */ /* 0x020fe4000001141b */
[----:B--2---:R-:W-:Y:S01]  /*12a10*/  SHF.R.S32.HI R27, RZ, 0x1f, R26 ;  /* 0x0000001fff1b7819 */ /* 0x004fe2000001141a */
[----:B------:R-:W-:Y:S01]  /*12a20*/  STL [R1+0x24], R29 ;  /* 0x0000241d01007387 */ /* 0x000fe20000100800 */
[----:B------:R-:W-:-:S03]  /*12a30*/  SHF.R.S32.HI R26, RZ, 0x1f, R25 ;  /* 0x0000001fff1a7819 */ /* 0x000fc60000011419 */
        /* <DEDUP_REMOVED lines=14> */
[----:B------:R-:W-:Y:S04]  /*12b20*/  STL [R1+0x16c], R21 ;  /* 0x00016c1501007387 */ /* 0x000fe80000100800 */
[----:B------:R-:W2:Y:S04]  /*12b30*/  LDL R8, [R1+0x1dc] ;  /* 0x0001dc0001087983 */ /* 0x000ea80000100800 */
[----:B------:R0:W-:Y:S04]  /*12b40*/  STL [R1+0x178], R19 ;  /* 0x0001781301007387 */ /* 0x0001e80000100800 */
[----:B------:R-:W-:Y:S01]  /*12b50*/  STL [R1+0x180], R20 ;  /* 0x0001801401007387 */ /* 0x000fe20000100800 */
[----:B0-----:R-:W-:-:S02]  /*12b60*/  SHF.R.S32.HI R19, RZ, 0x1f, R18 ;  /* 0x0000001fff137819 */ /* 0x001fc40000011412 */
[----:B------:R-:W-:Y:S02]  /*12b70*/  SHF.R.S32.HI R18, RZ, 0x1f, R17 ;  /* 0x0000001fff127819 */ /* 0x000fe40000011411 */
[----:B------:R-:W-:Y:S02]  /*12b80*/  SHF.R.S32.HI R17, RZ, 0x1f, R16 ;  /* 0x0000001fff117819 */ /* 0x000fe40000011410 */
[----:B------:R-:W-:Y:S01]  /*12b90*/  SHF.R.S32.HI R16, RZ, 0x1f, R15 ;  /* 0x0000001fff107819 */ /* 0x000fe2000001140f */
[----:B------:R-:W-:Y:S01]  /*12ba0*/  STL [R1+0x188], R19 ;  /* 0x0001881301007387 */ /* 0x000fe20000100800 */
[----:B------:R-:W-:-:S03]  /*12bb0*/  SHF.R.S32.HI R15, RZ, 0x1f, R14 ;  /* 0x0000001fff0f7819 */ /* 0x000fc6000001140e */
[----:B------:R-:W-:Y:S01]  /*12bc0*/  STL [R1+0x190], R18 ;  /* 0x0001901201007387 */ /* 0x000fe20000100800 */
[----:B------:R-:W-:-:S03]  /*12bd0*/  SHF.R.S32.HI R14, RZ, 0x1f, R9 ;  /* 0x0000001fff0e7819 */ /* 0x000fc60000011409 */
[----:B------:R-:W-:Y:S04]  /*12be0*/  STL [R1+0x19c], R17 ;  /* 0x00019c1101007387 */ /* 0x000fe80000100800 */
[----:B------:R-:W-:Y:S04]  /*12bf0*/  STL [R1+0x1a4], R16 ;  /* 0x0001a41001007387 */ /* 0x000fe80000100800 */
[----:B------:R-:W-:Y:S04]  /*12c00*/  STL [R1+0x1ac], R15 ;  /* 0x0001ac0f01007387 */ /* 0x000fe80000100800 */
[----:B------:R-:W3:Y:S01]  /*12c10*/  LDL R9, [R1+0x1e4] ;  /* 0x0001e40001097983 */ /* 0x000ee20000100800 */
[----:B------:R-:W-:-:S02]  /*12c20*/  SHF.R.S32.HI R13, RZ, 0x1f, R13 ;  /* 0x0000001fff0d7819 */ /* 0x000fc4000001140d */
[----:B------:R-:W-:-:S03]  /*12c30*/  SHF.R.S32.HI R6, RZ, 0x1f, R6 ;  /* 0x0000001fff067819 */ /* 0x000fc60000011406 */
[----:B------:R0:W-:Y:S04]  /*12c40*/  STL [R1+0x1b4], R13 ;  /* 0x0001b40d01007387 */ /* 0x0001e80000100800 */
[----:B------:R-:W-:Y:S01]  /*12c50*/  STL [R1+0x1bc], R14 ;  /* 0x0001bc0e01007387 */ /* 0x000fe20000100800 */
[----:B0-----:R-:W-:Y:S02]  /*12c60*/  SHF.R.S32.HI R13, RZ, 0x1f, R10 ;  /* 0x0000001fff0d7819 */ /* 0x001fe4000001140a */
[----:B------:R-:W-:Y:S02]  /*12c70*/  SHF.R.S32.HI R10, RZ, 0x1f, R11 ;  /* 0x0000001fff0a7819 */ /* 0x000fe4000001140b */
[----:B------:R-:W-:Y:S01]  /*12c80*/  SHF.R.S32.HI R11, RZ, 0x1f, R12 ;  /* 0x0000001fff0b7819 */ /* 0x000fe2000001140c */
[----:B------:R-:W-:Y:S04]  /*12c90*/  STL [R1+0x1c8], R13 ;  /* 0x0001c80d01007387 */ /* 0x000fe80000100800 */
[----:B------:R0:W-:Y:S04]  /*12ca0*/  STL [R1+0x1d0], R10 ;  /* 0x0001d00a01007387 */ /* 0x0001e80000100800 */
[----:B------:R1:W-:Y:S01]  /*12cb0*/  STL [R1+0x1d8], R6 ;  /* 0x0001d80601007387 */ /* 0x0003e20000100800 */
[----:B------:R-:W-:-:S02]  /*12cc0*/  SHF.R.S32.HI R3, RZ, 0x1f, R3 ;  /* 0x0000001fff037819 */ /* 0x000fc40000011403 */
[----:B0-----:R-:W-:Y:S02]  /*12cd0*/  SHF.R.S32.HI R10, RZ, 0x1f, R0 ;  /* 0x0000001fff0a7819 */ /* 0x001fe40000011400 */
[----:B------:R-:W-:Y:S02]  /*12ce0*/  SHF.R.S32.HI R0, RZ, 0x1f, R2 ;  /* 0x0000001fff007819 */ /* 0x000fe40000011402 */
[----:B-1----:R-:W-:Y:S01]  /*12cf0*/  SHF.R.S32.HI R6, RZ, 0x1f, R7 ;  /* 0x0000001fff067819 */ /* 0x002fe20000011407 */
[----:B------:R-:W-:Y:S01]  /*12d00*/  STL [R1+0x1e0], R11 ;  /* 0x0001e00b01007387 */ /* 0x000fe20000100800 */
[----:B------:R-:W-:-:S03]  /*12d10*/  SHF.R.S32.HI R2, RZ, 0x1f, R4 ;  /* 0x0000001fff027819 */ /* 0x000fc60000011404 */
[----:B------:R-:W-:Y:S04]  /*12d20*/  STL [R1+0x1ec], R10 ;  /* 0x0001ec0a01007387 */ /* 0x000fe80000100800 */
[----:B------:R-:W-:Y:S04]  /*12d30*/  STL [R1+0x1f4], R6 ;  /* 0x0001f40601007387 */ /* 0x000fe80000100800 */
[----:B------:R0:W-:Y:S04]  /*12d40*/  STL [R1+0x1fc], R0 ;  /* 0x0001fc0001007387 */ /* 0x0001e80000100800 */
[----:B------:R-:W-:Y:S04]  /*12d50*/  STL [R1+0x204], R3 ;  /* 0x0002040301007387 */ /* 0x000fe80000100800 */
[----:B------:R-:W4:Y:S01]  /*12d60*/  LDL R29, [R1+0x1e8] ;  /* 0x0001e800011d7983 */ /* 0x000f220000100800 */
[----:B0-----:R-:W-:-:S03]  /*12d70*/  SHF.R.S32.HI R0, RZ, 0x1f, R5 ;  /* 0x0000001fff007819 */ /* 0x001fc60000011405 */
[----:B------:R-:W-:Y:S04]  /*12d80*/  STL [R1+0x210], R2 ;  /* 0x0002100201007387 */ /* 0x000fe80000100800 */
[----:B------:R-:W5:Y:S04]  /*12d90*/  LDL R28, [R1+0x1f0] ;  /* 0x0001f000011c7983 */ /* 0x000f680000100800 */
[----:B------:R2:W-:Y:S04]  /*12da0*/  STL [R1+0x218], R0 ;  /* 0x0002180001007387 */ /* 0x0005e80000100800 */
[----:B------:R-:W5:Y:S04]  /*12db0*/  LDL R27, [R1+0x1f8] ;  /* 0x0001f800011b7983 */ /* 0x000f680000100800 */
        /* <DEDUP_REMOVED lines=10> */
[----:B------:R-:W5:Y:S01]  /*12e60*/  LDL R17, [R1+0x248] ;  /* 0x0002480001117983 */ /* 0x000f620000100800 */
[----:B--2---:R-:W-:-:S05]  /*12e70*/  SHF.R.S32.HI R0, RZ, 0x1f, R8 ;  /* 0x0000001fff007819 */ /* 0x004fca0000011408 */
[----:B------:R3:W-:Y:S04]  /*12e80*/  STL [R1+0x220], R0 ;  /* 0x0002200001007387 */ /* 0x0007e80000100800 */
[----:B------:R-:W2:Y:S04]  /*12e90*/  LDL R14, [R1+0x250] ;  /* 0x00025000010e7983 */ /* 0x000ea80000100800 */
[----:B------:R-:W2:Y:S04]  /*12ea0*/  LDL R11, [R1+0x254] ;  /* 0x00025400010b7983 */ /* 0x000ea80000100800 */
[----:B------:R-:W2:Y:S04]  /*12eb0*/  LDL R12, [R1+0x25c] ;  /* 0x00025c00010c7983 */ /* 0x000ea80000100800 */
[----:B------:R-:W2:Y:S04]  /*12ec0*/  LDL R6, [R1+0x264] ;  /* 0x0002640001067983 */ /* 0x000ea80000100800 */
[----:B------:R-:W2:Y:S04]  /*12ed0*/  LDL R13, [R1+0x26c] ;  /* 0x00026c00010d7983 */ /* 0x000ea80000100800 */
[----:B------:R-:W2:Y:S04]  /*12ee0*/  LDL R7, [R1+0x274] ;  /* 0x0002740001077983 */ /* 0x000ea80000100800 */
[----:B------:R-:W2:Y:S01]  /*12ef0*/  LDL R2, [R1+0x278] ;  /* 0x0002780001027983 */ /* 0x000ea20000100800 */
[----:B---3--:R-:W-:-:S05]  /*12f00*/  SHF.R.S32.HI R0, RZ, 0x1f, R9 ;  /* 0x0000001fff007819 */ /* 0x008fca0000011409 */
[----:B------:R0:W-:Y:S04]  /*12f10*/  STL [R1+0x228], R0 ;  /* 0x0002280001007387 */ /* 0x0001e80000100800 */
[----:B------:R-:W3:Y:S04]  /*12f20*/  LDL R3, [R1+0x280] ;  /* 0x0002800001037983 */ /* 0x000ee80000100800 */
[----:B------:R-:W3:Y:S04]  /*12f30*/  LDL R4, [R1+0x288] ;  /* 0x0002880001047983 */ /* 0x000ee80000100800 */
[----:B------:R-:W3:Y:S04]  /*12f40*/  LDL R5, [R1+0x290] ;  /* 0x0002900001057983 */ /* 0x000ee80000100800 */
[----:B------:R-:W3:Y:S04]  /*12f50*/  LDL R8, [R1+0x298] ;  /* 0x0002980001087983 */ /* 0x000ee80000100800 */
[----:B------:R-:W3:Y:S04]  /*12f60*/  LDL R9, [R1+0x2a0] ;  /* 0x0002a00001097983 */ /* 0x000ee80000100800 */
[----:B------:R-:W3:Y:S04]  /*12f70*/  LDL R16, [R1+0x2a4] ;  /* 0x0002a40001107983 */ /* 0x000ee80000100800 */
[----:B------:R-:W3:Y:S04]  /*12f80*/  LDL R15, [R1+0x2ac] ;  /* 0x0002ac00010f7983 */ /* 0x000ee80000100800 */
[----:B0-----:R-:W3:Y:S01]  /*12f90*/  LDL R0, [R1+0x2b4] ;  /* 0x0002b40001007983 */ /* 0x001ee20000100800 */
[----:B----4-:R-:W-:-:S05]  /*12fa0*/  SHF.R.S32.HI R29, RZ, 0x1f, R29 ;  /* 0x0000001fff1d7819 */ /* 0x010fca000001141d */
[----:B------:R0:W-:Y:S01]  /*12fb0*/  STL [R1+0x234], R29 ;  /* 0x0002341d01007387 */ /* 0x0001e20000100800 */
[----:B-----5:R-:W-:-:S03]  /*12fc0*/  SHF.R.S32.HI R28, RZ, 0x1f, R28 ;  /* 0x0000001fff1c7819 */ /* 0x020fc6000001141c */
[----:B0-----:R-:W4:Y:S01]  /*12fd0*/  LDL.LU R29, [R1+0x37f0] ;  /* 0x0037f000011d7983 */ /* 0x001f220000300800 */
[----:B------:R-:W-:-:S03]  /*12fe0*/  SHF.R.S32.HI R27, RZ, 0x1f, R27 ;  /* 0x0000001fff1b7819 */ /* 0x000fc6000001141b */
[----:B------:R0:W-:Y:S01]  /*12ff0*/  STL [R1+0x23c], R28 ;  /* 0x00023c1c01007387 */ /* 0x0001e20000100800 */
[----:B------:R-:W-:Y:S02]  /*13000*/  SHF.R.S32.HI R26, RZ, 0x1f, R26 ;  /* 0x0000001fff1a7819 */ /* 0x000fe4000001141a */
[----:B------:R-:W-:Y:S01]  /*13010*/  SHF.R.S32.HI R25, RZ, 0x1f, R25 ;  /* 0x0000001fff197819 */ /* 0x000fe20000011419 */
[----:B0-----:R-:W5:Y:S01]  /*13020*/  LDL.LU R28, [R1+0x37ec] ;  /* 0x0037ec00011c7983 */ /* 0x001f620000300800 */
[----:B------:R-:W-:-:S03]  /*13030*/  SHF.R.S32.HI R24, RZ, 0x1f, R24 ;  /* 0x0000001fff187819 */ /* 0x000fc60000011418 */
[----:B------:R0:W-:Y:S01]  /*13040*/  STL [R1+0x244], R27 ;  /* 0x0002441b01007387 */ /* 0x0001e20000100800 */
[----:B------:R-:W-:Y:S02]  /*13050*/  SHF.R.S32.HI R23, RZ, 0x1f, R23 ;  /* 0x0000001fff177819 */ /* 0x000fe40000011417 */
[----:B------:R-:W-:Y:S01]  /*13060*/  SHF.R.S32.HI R22, RZ, 0x1f, R22 ;  /* 0x0000001fff167819 */ /* 0x000fe20000011416 */
[----:B0-----:R-:W4:Y:S04]  /*13070*/  LDL.LU R27, [R1+0x37e8] ;  /* 0x0037e800011b7983 */ /* 0x001f280000300800 */
[----:B------:R0:W-:Y:S01]  /*13080*/  STL [R1+0x24c], R26 ;  /* 0x00024c1a01007387 */ /* 0x0001e20000100800 */
[----:B------:R-:W-:Y:S02]  /*13090*/  SHF.R.S32.HI R21, RZ, 0x1f, R21 ;  /* 0x0000001fff157819 */ /* 0x000fe40000011415 */
[----:B------:R-:W-:Y:S01]  /*130a0*/  SHF.R.S32.HI R20, RZ, 0x1f, R20 ;  /* 0x0000001fff147819 */ /* 0x000fe20000011414 */
[----:B0-----:R-:W5:Y:S04]  /*130b0*/  LDL.LU R26, [R1+0x37e4] ;  /* 0x0037e400011a7983 */ /* 0x001f680000300800 */
[----:B------:R0:W-:Y:S01]  /*130c0*/  STL [R1+0x258], R25 ;  /* 0x0002581901007387 */ /* 0x0001e20000100800 */
[----:B------:R-:W-:-:S03]  /*130d0*/  SHF.R.S32.HI R19, RZ, 0x1f, R19 ;  /* 0x0000001fff137819 */ /* 0x000fc60000011413 */
[----:B0-----:R-:W4:Y:S04]  /*130e0*/  LDL.LU R25, [R1+0x37e0] ;  /* 0x0037e00001197983 */ /* 0x001f280000300800 */
[----:B------:R0:W-:Y:S01]  /*130f0*/  STL [R1+0x260], R24 ;  /* 0x0002601801007387 */ /* 0x0001e20000100800 */
[----:B------:R-:W-:-:S03]  /*13100*/  SHF.R.S32.HI R10, RZ, 0x1f, R10 ;  /* 0x0000001fff0a7819 */ /* 0x000fc6000001140a */
[----:B0-----:R-:W5:Y:S04]  /*13110*/  LDL.LU R24, [R1+0x37dc] ;  /* 0x0037dc0001187983 */ /* 0x001f680000300800 */
[----:B------:R0:W-:Y:S01]  /*13120*/  STL [R1+0x268], R23 ;  /* 0x0002681701007387 */ /* 0x0001e20000100800 */
[----:B------:R-:W-:-:S03]  /*13130*/  SHF.R.S32.HI R18, RZ, 0x1f, R18 ;  /* 0x0000001fff127819 */ /* 0x000fc60000011412 */
[----:B0-----:R-:W4:Y:S04]  /*13140*/  LDL.LU R23, [R1+0x37d8] ;  /* 0x0037d80001177983 */ /* 0x001f280000300800 */
[----:B------:R0:W-:Y:S01]  /*13150*/  STL [R1+0x270], R22 ;  /* 0x0002701601007387 */ /* 0x0001e20000100800 */
[----:B------:R-:W-:-:S03]  /*13160*/  SHF.R.S32.HI R17, RZ, 0x1f, R17 ;  /* 0x0000001fff117819 */ /* 0x000fc60000011411 */
[----:B0-----:R-:W5:Y:S04]  /*13170*/  LDL.LU R22, [R1+0x37d4] ;  /* 0x0037d40001167983 */ /* 0x001f680000300800 */
[----:B------:R0:W-:Y:S04]  /*13180*/  STL [R1+0x27c], R21 ;  /* 0x00027c1501007387 */ /* 0x0001e80000100800 */
[----:B0-----:R-:W4:Y:S04]  /*13190*/  LDL.LU R21, [R1+0x37d0] ;  /* 0x0037d00001157983 */ /* 0x001f280000300800 */
[----:B------:R0:W-:Y:S04]  /*131a0*/  STL [R1+0x284], R20 ;  /* 0x0002841401007387 */ /* 0x0001e80000100800 */
        /* <DEDUP_REMOVED lines=8> */
[----:B0-----:R-:W4:Y:S01]  /*13230*/  LDL.LU R17, [R1+0x37c0] ;  /* 0x0037c00001117983 */ /* 0x001f220000300800 */
[----:B--2---:R-:W-:-:S02]  /*13240*/  SHF.R.S32.HI R14, RZ, 0x1f, R14 ;  /* 0x0000001fff0e7819 */ /* 0x004fc4000001140e */
[----:B------:R-:W-:-:S03]  /*13250*/  SHF.R.S32.HI R11, RZ, 0x1f, R11 ;  /* 0x0000001fff0b7819 */ /* 0x000fc6000001140b */
[----:B------:R0:W-:Y:S01]  /*13260*/  STL [R1+0x2b0], R14 ;  /* 0x0002b00e01007387 */ /* 0x0001e20000100800 */
[----:B------:R-:W-:Y:S02]  /*13270*/  SHF.R.S32.HI R12, RZ, 0x1f, R12 ;  /* 0x0000001fff0c7819 */ /* 0x000fe4000001140c */
[----:B------:R-:W-:Y:S01]  /*13280*/  SHF.R.S32.HI R6, RZ, 0x1f, R6 ;  /* 0x0000001fff067819 */ /* 0x000fe20000011406 */
[----:B0-----:R-:W2:Y:S01]  /*13290*/  LDL.LU R14, [R1+0x37bc] ;  /* 0x0037bc00010e7983 */ /* 0x001ea20000300800 */
[----:B------:R-:W-:-:S03]  /*132a0*/  SHF.R.S32.HI R13, RZ, 0x1f, R13 ;  /* 0x0000001fff0d7819 */ /* 0x000fc6000001140d */
[----:B------:R0:W-:Y:S01]  /*132b0*/  STL [R1+0x2b8], R11 ;  /* 0x0002b80b01007387 */ /* 0x0001e20000100800 */
[----:B------:R-:W-:Y:S02]  /*132c0*/  SHF.R.S32.HI R7, RZ, 0x1f, R7 ;  /* 0x0000001fff077819 */ /* 0x000fe40000011407 */
[----:B------:R-:W-:Y:S01]  /*132d0*/  SHF.R.S32.HI R2, RZ, 0x1f, R2 ;  /* 0x0000001fff027819 */ /* 0x000fe20000011402 */
[----:B0-----:R-:W4:Y:S04]  /*132e0*/  LDL.LU R11, [R1+0x37b8] ;  /* 0x0037b800010b7983 */ /* 0x001f280000300800 */
[----:B------:R0:W-:Y:S04]  /*132f0*/  STL [R1+0x2c0], R12 ;  /* 0x0002c00c01007387 */ /* 0x0001e80000100800 */
[----:B0-----:R-:W2:Y:S01]  /*13300*/  LDL.LU R12, [R1+0x37b4] ;  /* 0x0037b400010c7983 */ /* 0x001ea20000300800 */
[----:B---3--:R-:W-:-:S03]  /*13310*/  SHF.R.S32.HI R3, RZ, 0x1f, R3 ;  /* 0x0000001fff037819 */ /* 0x008fc60000011403 */
[----:B------:R0:W-:Y:S01]  /*13320*/  STL [R1+0x2cc], R6 ;  /* 0x0002cc0601007387 */ /* 0x0001e20000100800 */
[----:B------:R-:W-:Y:S02]  /*13330*/  SHF.R.S32.HI R4, RZ, 0x1f, R4 ;  /* 0x0000001fff047819 */ /* 0x000fe40000011404 */
[----:B------:R-:W-:Y:S01]  /*13340*/  SHF.R.S32.HI R5, RZ, 0x1f, R5 ;  /* 0x0000001fff057819 */ /* 0x000fe20000011405 */
[----:B0-----:R-:W3:Y:S04]  /*13350*/  LDL.LU R6, [R1+0x37b0] ;  /* 0x0037b00001067983 */ /* 0x001ee80000300800 */
[----:B------:R0:W-:Y:S01]  /*13360*/  STL [R1+0x2d4], R13 ;  /* 0x0002d40d01007387 */ /* 0x0001e20000100800 */
[----:B------:R-:W-:-:S03]  /*13370*/  SHF.R.S32.HI R8, RZ, 0x1f, R8 ;  /* 0x0000001fff087819 */ /* 0x000fc60000011408 */
[----:B0-----:R-:W4:Y:S04]  /*13380*/  LDL.LU R13, [R1+0x48] ;  /* 0x00004800010d7983 */ /* 0x001f280000300800 */
[----:B------:R0:W-:Y:S01]  /*13390*/  STL [R1+0x2dc], R7 ;  /* 0x0002dc0701007387 */ /* 0x0001e20000100800 */
[----:B------:R-:W-:-:S03]  /*133a0*/  SHF.R.S32.HI R9, RZ, 0x1f, R9 ;  /* 0x0000001fff097819 */ /* 0x000fc60000011409 */
        /* <DEDUP_REMOVED lines=13> */
[----:B------:R-:W-:-:S05]  /*13480*/  SHF.R.S32.HI R16, RZ, 0x1f, R16 ;  /* 0x0000001fff107819 */ /* 0x000fca0000011410 */
[----:B------:R0:W-:Y:S02]  /*13490*/  STL [R1+0x304], R16 ;  /* 0x0003041001007387 */ /* 0x0001e40000100800 */
[----:B0-----:R-:W-:Y:S02]  /*134a0*/  SHF.R.S32.HI R16, RZ, 0x1f, R15 ;  /* 0x0000001fff107819 */ /* 0x001fe4000001140f */
[----:B------:R-:W-:-:S03]  /*134b0*/  SHF.R.S32.HI R15, RZ, 0x1f, R0 ;  /* 0x0000001fff0f7819 */ /* 0x000fc60000011400 */
[----:B------:R2:W-:Y:S02]  /*134c0*/  STL [R1+0x308], R16 ;  /* 0x0003081001007387 */ /* 0x0005e40000100800 */
[----:B--2---:R-:W-:Y:S02]  /*134d0*/  SHF.R.S32.HI R16, RZ, 0x1f, R2 ;  /* 0x0000001fff107819 */ /* 0x004fe40000011402 */
[----:B----4-:R-:W-:Y:S02]  /*134e0*/  SHF.R.S32.HI R0, RZ, 0x1f, R9 ;  /* 0x0000001fff007819 */ /* 0x010fe40000011409 */
[----:B------:R-:W2:Y:S04]  /*134f0*/  LDL.LU R9, [R1+0x3790] ;  /* 0x0037900001097983 */ /* 0x000ea80000300800 */
[----:B------:R3:W-:Y:S02]  /*13500*/  STL [R1+0x30c], R15 ;  /* 0x00030c0f01007387 */ /* 0x0007e40000100800 */
[----:B---3--:R-:W-:-:S02]  /*13510*/  SHF.R.S32.HI R15, RZ, 0x1f, R8 ;  /* 0x0000001fff0f7819 */ /* 0x008fc40000011408 */
[----:B------:R-:W3:Y:S04]  /*13520*/  LDL.LU R8, [R1+0x378c] ;  /* 0x00378c0001087983 */ /* 0x000ee80000300800 */
[----:B------:R5:W-:Y:S02]  /*13530*/  STL [R1+0x310], R0 ;  /* 0x0003100001007387 */ /* 0x000be40000100800 */
[----:B-----5:R-:W-:Y:S02]  /*13540*/  SHF.R.S32.HI R0, RZ, 0x1f, R5 ;  /* 0x0000001fff007819 */ /* 0x020fe40000011405 */
[----:B------:R-:W4:Y:S04]  /*13550*/  LDL.LU R5, [R1+0x3788] ;  /* 0x0037880001057983 */ /* 0x000f280000300800 */
[----:B------:R0:W-:Y:S02]  /*13560*/  STL [R1+0x314], R15 ;  /* 0x0003140f01007387 */ /* 0x0001e40000100800 */
[----:B0-----:R-:W-:-:S02]  /*13570*/  SHF.R.S32.HI R15, RZ, 0x1f, R4 ;  /* 0x0000001fff0f7819 */ /* 0x001fc40000011404 */
[----:B------:R-:W5:Y:S04]  /*13580*/  LDL.LU R4, [R1+0x3784] ;  /* 0x0037840001047983 */ /* 0x000f680000300800 */
[----:B------:R0:W-:Y:S02]  /*13590*/  STL [R1+0x318], R0 ;  /* 0x0003180001007387 */ /* 0x0001e40000100800 */
[----:B0-----:R-:W-:Y:S02]  /*135a0*/  SHF.R.S32.HI R0, RZ, 0x1f, R3 ;  /* 0x0000001fff007819 */ /* 0x001fe40000011403 */
[----:B------:R-:W2:Y:S04]  /*135b0*/  LDL.LU R3, [R1+0x3780] ;  /* 0x0037800001037983 */ /* 0x000ea80000300800 */
[----:B------:R0:W-:Y:S04]  /*135c0*/  STL [R1+0x31c], R15 ;  /* 0x00031c0f01007387 */ /* 0x0001e80000100800 */
[----:B------:R-:W3:Y:S04]  /*135d0*/  LDL.LU R2, [R1+0x377c] ;  /* 0x00377c0001027983 */ /* 0x000ee80000300800 */
[----:B------:R1:W-:Y:S04]  /*135e0*/  STL [R1+0x320], R0 ;  /* 0x0003200001007387 */ /* 0x0003e80000100800 */
[----:B0-----:R-:W3:Y:S04]  /*135f0*/  LDL.LU R15, [R1+0x50] ;  /* 0x00005000010f7983 */ /* 0x001ee80000300800 */
[----:B------:R4:W-:Y:S01]  /*13600*/  STL [R1+0x324], R16 ;  /* 0x0003241001007387 */ /* 0x0009e20000100800 */
[----:B-1----:R-:W-:-:S03]  /*13610*/  SHF.R.S32.HI R0, RZ, 0x1f, R7 ;  /* 0x0000001fff007819 */ /* 0x002fc60000011407 */
[----:B------:R-:W3:Y:S01]  /*13620*/  LDL.LU R7, [R1+0x3778] ;  /* 0x0037780001077983 */ /* 0x000ee20000300800 */
[----:B----4-:R-:W-:-:S05]  /*13630*/  IADD3 R16, P0, R6, R5, RZ ;  /* 0x0000000506107210 */ /* 0x010fca0007f1e0ff */
[----:B------:R5:W-:Y:S02]  /*13640*/  STL [R1+0x2b1c], R16 ;  /* 0x002b1c1001007387 */ /* 0x000be40000100800 */
[----:B-----5:R-:W-:-:S05]  /*13650*/  IADD3 R16, P6, R6, R4, RZ ;  /* 0x0000000406107210 */ /* 0x020fca0007fde0ff */
[----:B------:R2:W-:Y:S02]  /*13660*/  STL [R1+0x2b24], R16 ;  /* 0x002b241001007387 */ /* 0x0005e40000100800 */
[----:B--2---:R-:W-:-:S05]  /*13670*/  IADD3 R16, P5, R6, R3, RZ ;  /* 0x0000000306107210 */ /* 0x004fca0007fbe0ff */
[----:B------:R3:W-:Y:S02]  /*13680*/  STL [R1+0x2b2c], R16 ;  /* 0x002b2c1001007387 */ /* 0x0007e40000100800 */
[----:B---3--:R-:W-:Y:S02]  /*13690*/  IADD3 R16, P4, R6, R2, RZ ;  /* 0x0000000206107210 */ /* 0x008fe40007f9e0ff */
[----:B------:R-:W-:-:S03]  /*136a0*/  IADD3 R6, P3, R10, R5, RZ ;  /* 0x000000050a067210 */ /* 0x000fc60007f7e0ff */
[----:B------:R0:W-:Y:S04]  /*136b0*/  STL [R1+0x2b34], R16 ;  /* 0x002b341001007387 */ /* 0x0001e80000100800 */
[----:B------:R1:W-:Y:S01]  /*136c0*/  STL [R1+0x1b70], R6 ;  /* 0x001b700601007387 */ /* 0x0003e20000100800 */
[----:B0-----:R-:W-:Y:S01]  /*136d0*/  IADD3 R16, P2, R10, R4, RZ ;  /* 0x000000040a107210 */ /* 0x001fe20007f5e0ff */
[----:B-1----:R-:W-:-:S04]  /*136e0*/  IMAD.X R6, R12, 0x1, R9, P0 ;  /* 0x000000010c067824 */ /* 0x002fc800000e0609 */
[----:B------:R0:W-:Y:S04]  /*136f0*/  STL [R1+0x1b78], R16 ;  /* 0x001b781001007387 */ /* 0x0001e80000100800 */
[----:B0-----:R-:W2:Y:S04]  /*13700*/  LDL.LU R16, [R1+0x88] ;  /* 0x0000880001107983 */ /* 0x001ea80000300800 */
[----:B------:R0:W-:Y:S02]  /*13710*/  STL [R1+0x2b18], R6 ;  /* 0x002b180601007387 */ /* 0x0001e40000100800 */
[----:B0-----:R-:W-:-:S05]  /*13720*/  IADD3 R6, P1, R10, R3, RZ ;  /* 0x000000030a067210 */ /* 0x001fca0007f3e0ff */
[----:B------:R0:W-:Y:S02]  /*13730*/  STL [R1+0x1b80], R6 ;  /* 0x001b800601007387 */ /* 0x0001e40000100800 */
[----:B0-----:R-:W-:-:S05]  /*13740*/  IMAD.X R6, R12, 0x1, R8, P6 ;  /* 0x000000010c067824 */ /* 0x001fca00030e0608 */
[----:B------:R0:W-:Y:S04]  /*13750*/  STL [R1+0x2b20], R6 ;  /* 0x002b200601007387 */ /* 0x0001e80000100800 */
[----:B0-----:R-:W3:Y:S01]  /*13760*/  LDL.LU R6, [R1+0x3774] ;  /* 0x0037740001067983 */ /* 0x001ee20000300800 */
[----:B------:R-:W-:-:S05]  /*13770*/  IADD3 R10, P0, R10, R2, RZ ;  /* 0x000000020a0a7210 */ /* 0x000fca0007f1e0ff */
[----:B------:R0:W-:Y:S02]  /*13780*/  STL [R1+0x1b88], R10 ;  /* 0x001b880a01007387 */ /* 0x0001e40000100800 */
[----:B0-----:R-:W-:-:S05]  /*13790*/  IMAD.X R10, R12, 0x1, R7, P5 ;  /* 0x000000010c0a7824 */ /* 0x001fca00028e0607 */
[----:B------:R0:W-:Y:S02]  /*137a0*/  STL [R1+0x2b28], R10 ;  /* 0x002b280a01007387 */ /* 0x0001e40000100800 */
[----:B0-----:R-:W-:-:S05]  /*137b0*/  IADD3 R10, P5, R13, R5, RZ ;  /* 0x000000050d0a7210 */ /* 0x001fca0007fbe0ff */
[----:B------:R3:W-:Y:S02]  /*137c0*/  STL [R1+0x1b90], R10 ;  /* 0x001b900a01007387 */ /* 0x0007e40000100800 */
[----:B---3--:R-:W-:Y:S02]  /*137d0*/  IMAD.X R10, R12, 0x1, R6, P4 ;  /* 0x000000010c0a7824 */ /* 0x008fe400020e0606 */
[----:B------:R-:W3:Y:S04]  /*137e0*/  LDL.LU R12, [R1+0x4c] ;  /* 0x00004c00010c7983 */ /* 0x000ee80000300800 */
[----:B------:R0:W-:Y:S02]  /*137f0*/  STL [R1+0x2b30], R10 ;  /* 0x002b300a01007387 */ /* 0x0001e40000100800 */
[----:B0-----:R-:W-:-:S05]  /*13800*/  IADD3 R10, P4, R13, R4, RZ ;  /* 0x000000040d0a7210 */ /* 0x001fca0007f9e0ff */
[----:B------:R0:W-:Y:S02]  /*13810*/  STL [R1+0x1b98], R10 ;  /* 0x001b980a01007387 */ /* 0x0001e40000100800 */
[----:B0-----:R-:W-:-:S05]  /*13820*/  IMAD.X R10, R11, 0x1, R9, P3 ;  /* 0x000000010b0a7824 */ /* 0x001fca00018e0609 */
[----:B------:R0:W-:Y:S02]  /*13830*/  STL [R1+0x1b6c], R10 ;  /* 0x001b6c0a01007387 */ /* 0x0001e40000100800 */
[----:B0-----:R-:W-:-:S05]  /*13840*/  IADD3 R10, P3, R13, R3, RZ ;  /* 0x000000030d0a7210 */ /* 0x001fca0007f7e0ff */
[----:B------:R0:W-:Y:S02]  /*13850*/  STL [R1+0x1ba0], R10 ;  /* 0x001ba00a01007387 */ /* 0x0001e40000100800 */
[----:B0-----:R-:W-:-:S05]  /*13860*/  IMAD.X R10, R11, 0x1, R8, P2 ;  /* 0x000000010b0a7824 */ /* 0x001fca00010e0608 */
[----:B------:R0:W-:Y:S04]  /*13870*/  STL [R1+0x1b74], R10 ;  /* 0x001b740a01007387 */ /* 0x0001e80000100800 */
[----:B0-----:R-:W4:Y:S01]  /*13880*/  LDL.LU R10, [R1+0x3770] ;  /* 0x00377000010a7983 */ /* 0x001f220000300800 */
[----:B------:R-:W-:-:S05]  /*13890*/  IADD3 R13, P2, R13, R2, RZ ;  /* 0x000000020d0d7210 */ /* 0x000fca0007f5e0ff */
[----:B------:R0:W-:Y:S02]  /*138a0*/  STL [R1+0x1ba8], R13 ;  /* 0x001ba80d01007387 */ /* 0x0001e40000100800 */
[----:B0-----:R-:W-:-:S05]  /*138b0*/  IMAD.X R13, R11, 0x1, R7, P1 ;  /* 0x000000010b0d7824 */ /* 0x001fca00008e0607 */
[----:B------:R3:W-:Y:S02]  /*138c0*/  STL [R1+0x1b7c], R13 ;  /* 0x001b7c0d01007387 */ /* 0x0007e40000100800 */
[----:B---3--:R-:W-:-:S05]  /*138d0*/  IADD3 R13, P1, R12, R5, RZ ;  /* 0x000000050c0d7210 */ /* 0x008fca0007f3e0ff */
[----:B------:R0:W-:Y:S02]  /*138e0*/  STL [R1+0x1bb0], R13 ;  /* 0x001bb00d01007387 */ /* 0x0001e40000100800 */
[----:B0-----:R-:W-:Y:S02]  /*138f0*/  IMAD.X R13, R11, 0x1, R6, P0 ;  /* 0x000000010b0d7824 */ /* 0x001fe400000e0606 */
[----:B------:R-:W3:Y:S04]  /*13900*/  LDL.LU R11, [R1+0x90] ;  /* 0x00009000010b7983 */ /* 0x000ee80000300800 */
[----:B------:R0:W-:Y:S02]  /*13910*/  STL [R1+0x1b84], R13 ;  /* 0x001b840d01007387 */ /* 0x0001e40000100800 */
[----:B0-----:R-:W-:-:S05]  /*13920*/  IADD3 R13, P0, R12, R4, RZ ;  /* 0x000000040c0d7210 */ /* 0x001fca0007f1e0ff */
[----:B------:R4:W-:Y:S02]  /*13930*/  STL [R1+0x1bb8], R13 ;  /* 0x001bb80d01007387 */ /* 0x0009e40000100800 */
[----:B----4-:R-:W-:-:S05]  /*13940*/  IMAD.X R13, R10, 0x1, R9, P5 ;  /* 0x000000010a0d7824 */ /* 0x010fca00028e0609 */
        /* <DEDUP_REMOVED lines=10> */
[----:B0-----:R-:W-:-:S05]  /*139f0*/  IADD3 R12, P3, R15, R5, RZ ;  /* 0x000000050f0c7210 */ /* 0x001fca0007f7e0ff */
[----:B------:R0:W-:Y:S02]  /*13a00*/  STL [R1+0x1bd0], R12 ;  /* 0x001bd00c01007387 */ /* 0x0001e40000100800 */
[----:B0-----:R-:W-:Y:S01]  /*13a10*/  IMAD.X R12, R10, 0x1, R6, P2 ;  /* 0x000000010a0c7824 */ /* 0x001fe200010e0606 */
[----:B------:R-:W-:-:S04]  /*13a20*/  IADD3 R10, P2, R15, R4, RZ ;  /* 0x000000040f0a7210 */ /* 0x000fc80007f5e0ff */
[----:B------:R4:W-:Y:S04]  /*13a30*/  STL [R1+0x1ba4], R12 ;  /* 0x001ba40c01007387 */ /* 0x0009e80000100800 */
[----:B------:R0:W-:Y:S01]  /*13a40*/  STL [R1+0x1bd8], R10 ;  /* 0x001bd80a01007387 */ /* 0x0001e20000100800 */
[----:B----4-:R-:W-:Y:S01]  /*13a50*/  IMAD.X R12, R13, 0x1, R9, P1 ;  /* 0x000000010d0c7824 */ /* 0x010fe200008e0609 */
[----:B0-----:R-:W-:-:S04]  /*13a60*/  IADD3 R10, P1, R15, R3, RZ ;  /* 0x000000030f0a7210 */ /* 0x001fc80007f3e0ff */
[----:B------:R0:W-:Y:S04]  /*13a70*/  STL [R1+0x1bac], R12 ;  /* 0x001bac0c01007387 */ /* 0x0001e80000100800 */
[----:B0-----:R-:W4:Y:S04]  /*13a80*/  LDL.LU R12, [R1+0xa8] ;  /* 0x0000a800010c7983 */ /* 0x001f280000300800 */
[----:B------:R0:W-:Y:S02]  /*13a90*/  STL [R1+0x1be0], R10 ;  /* 0x001be00a01007387 */ /* 0x0001e40000100800 */
[----:B0-----:R-:W-:-:S05]  /*13aa0*/  IMAD.X R10, R13, 0x1, R8, P0 ;  /* 0x000000010d0a7824 */ /* 0x001fca00000e0608 */
[----:B------:R0:W-:Y:S02]  /*13ab0*/  STL [R1+0x1bb4], R10 ;  /* 0x001bb40a01007387 */ /* 0x0001e40000100800 */
[----:B0-----:R-:W-:Y:S02]  /*13ac0*/  IADD3 R10, P0, R15, R2, RZ ;  /* 0x000000020f0a7210 */ /* 0x001fe40007f1e0ff */
[----:B------:R-:W5:Y:S04]  /*13ad0*/  LDL.LU R15, [R1+0x3768] ;  /* 0x00376800010f7983 */ /* 0x000f680000300800 */
[----:B------:R0:W-:Y:S02]  /*13ae0*/  STL [R1+0x1be8], R10 ;  /* 0x001be80a01007387 */ /* 0x0001e40000100800 */
[----:B0-----:R-:W-:-:S05]  /*13af0*/  IMAD.X R10, R13, 0x1, R7, P5 ;  /* 0x000000010d0a7824 */ /* 0x001fca00028e0607 */
[----:B------:R2:W-:Y:S01]  /*13b00*/  STL [R1+0x1bbc], R10 ;  /* 0x001bbc0a01007387 */ /* 0x0005e20000100800 */
[----:B------:R-:W-:Y:S01]  /*13b10*/  IMAD.X R13, R13, 0x1, R6, P4 ;  /* 0x000000010d0d7824 */ /* 0x000fe200020e0606 */
[----:B--2---:R-:W-:-:S05]  /*13b20*/  IADD3 R10, P5, R16, R5, RZ ;  /* 0x00000005100a7210 */ /* 0x004fca0007fbe0ff */
[----:B------:R0:W-:Y:S04]  /*13b30*/  STL [R1+0x1bf0], R10 ;  /* 0x001bf00a01007387 */ /* 0x0001e80000100800 */
[----:B------:R1:W-:Y:S01]  /*13b40*/  STL [R1+0x1bc4], R13 ;  /* 0x001bc40d01007387 */ /* 0x0003e20000100800 */
[----:B0-----:R-:W-:Y:S01]  /*13b50*/  IADD3 R10, P4, R16, R4, RZ ;  /* 0x00000004100a7210 */ /* 0x001fe20007f9e0ff */
[----:B-1----:R-:W-:-:S04]  /*13b60*/  IMAD.X R13, R14, 0x1, R9, P3 ;  /* 0x000000010e0d7824 */ /* 0x002fc800018e0609 */
[----:B------:R0:W-:Y:S04]  /*13b70*/  STL [R1+0x1bf8], R10 ;  /* 0x001bf80a01007387 */ /* 0x0001e80000100800 */
[----:B------:R1:W-:Y:S01]  /*13b80*/  STL [R1+0x1bcc], R13 ;  /* 0x001bcc0d01007387 */ /* 0x0003e20000100800 */
[----:B0-----:R-:W-:-:S03]  /*13b90*/  IADD3 R10, P3, R16, R3, RZ ;  /* 0x00000003100a7210 */ /* 0x001fc60007f7e0ff */
[----:B-1----:R-:W2:Y:S04]  /*13ba0*/  LDL.LU R13, [R1+0xb8] ;  /* 0x0000b800010d7983 */ /* 0x002ea80000300800 */
[----:B------:R0:W-:Y:S02]  /*13bb0*/  STL [R1+0x1c00], R10 ;  /* 0x001c000a01007387 */ /* 0x0001e40000100800 */
[----:B0-----:R-:W-:Y:S01]  /*13bc0*/  IMAD.X R10, R14, 0x1, R8, P2 ;  /* 0x000000010e0a7824 */ /* 0x001fe200010e0608 */
[----:B------:R-:W-:-:S04]  /*13bd0*/  IADD3 R16, P2, R16, R2, RZ ;  /* 0x0000000210107210 */ /* 0x000fc80007f5e0ff */
[----:B------:R0:W-:Y:S04]  /*13be0*/  STL [R1+0x1bd4], R10 ;  /* 0x001bd40a01007387 */ /* 0x0001e80000100800 */
[----:B------:R3:W-:Y:S01]  /*13bf0*/  STL [R1+0x1c08], R16 ;  /* 0x001c081001007387 */ /* 0x0007e20000100800 */
[----:B0-----:R-:W-:Y:S01]  /*13c00*/  IMAD.X R10, R14, 0x1, R7, P1 ;  /* 0x000000010e0a7824 */ /* 0x001fe200008e0607 */
[----:B---3--:R-:W-:-:S04]  /*13c10*/  IADD3 R16, P1, R11, R5, RZ ;  /* 0x000000050b107210 */ /* 0x008fc80007f3e0ff */
[----:B------:R0:W-:Y:S02]  /*13c20*/  STL [R1+0x1bdc], R10 ;  /* 0x001bdc0a01007387 */ /* 0x0001e40000100800 */
[----:B0-----:R-:W-:Y:S02]  /*13c30*/  IMAD.X R10, R14, 0x1, R6, P0 ;  /* 0x000000010e0a7824 */ /* 0x001fe400000e0606 */
[----:B------:R-:W3:Y:S04]  /*13c40*/  LDL.LU R14, [R1+0xa4] ;  /* 0x0000a400010e7983 */ /* 0x000ee80000300800 */
[----:B------:R0:W-:Y:S04]  /*13c50*/  STL [R1+0x1c10], R16 ;  /* 0x001c101001007387 */ /* 0x0001e80000100800 */
[----:B------:R5:W-:Y:S01]  /*13c60*/  STL [R1+0x1be4], R10 ;  /* 0x001be40a01007387 */ /* 0x000be20000100800 */
[----:B0-----:R-:W-:-:S05]  /*13c70*/  IADD3 R16, P0, R11, R4, RZ ;  /* 0x000000040b107210 */ /* 0x001fca0007f1e0ff */
[----:B------:R0:W-:Y:S01]  /*13c80*/  STL [R1+0x1c18], R16 ;  /* 0x001c181001007387 */ /* 0x0001e20000100800 */
[----:B-----5:R-:W-:Y:S01]  /*13c90*/  IMAD.X R10, R15, 0x1, R9, P5 ;  /* 0x000000010f0a7824 */ /* 0x020fe200028e0609 */
[----:B0-----:R-:W-:-:S04]  /*13ca0*/  IADD3 R16, P5, R11, R3, RZ ;  /* 0x000000030b107210 */ /* 0x001fc80007fbe0ff */
[----:B------:R0:W-:Y:S04]  /*13cb0*/  STL [R1+0x1bec], R10 ;  /* 0x001bec0a01007387 */ /* 0x0001e80000100800 */
[----:B0-----:R-:W5:Y:S04]  /*13cc0*/  LDL.LU R10, [R1+0xc0] ;  /* 0x0000c000010a7983 */ /* 0x001f680000300800 */
        /* <DEDUP_REMOVED lines=17> */
[----:B0-----:R-:W3:Y:S04]  /*13de0*/  LDL.LU R11, [R1+0xc4] ;  /* 0x0000c400010b7983 */ /* 0x001ee80000300800 */
[----:B------:R0:W-:Y:S02]  /*13df0*/  STL [R1+0x1c40], R15 ;  /* 0x001c400f01007387 */ /* 0x0001e40000100800 */
[----:B0-----:R-:W-:Y:S01]  /*13e00*/  IMAD.X R15, R16, 0x1, R8, P0 ;  /* 0x00000001100f7824 */ /* 0x001fe200000e0608 */
[----:B------:R-:W-:-:S04]  /*13e10*/  IADD3 R14, P0, R14, R2, RZ ;  /* 0x000000020e0e7210 */ /* 0x000fc80007f1e0ff */
[----:B------:R0:W-:Y:S04]  /*13e20*/  STL [R1+0x1c14], R15 ;  /* 0x001c140f01007387 */ /* 0x0001e80000100800 */
[----:B------:R1:W-:Y:S01]  /*13e30*/  STL [R1+0x1c48], R14 ;  /* 0x001c480e01007387 */ /* 0x0003e20000100800 */
[----:B0-----:R-:W-:Y:S01]  /*13e40*/  IMAD.X R15, R16, 0x1, R7, P5 ;  /* 0x00000001100f7824 */ /* 0x001fe200028e0607 */
[----:B-1----:R-:W-:-:S04]  /*13e50*/  IADD3 R14, P5, R12, R5, RZ ;  /* 0x000000050c0e7210 */ /* 0x002fc80007fbe0ff */
[----:B------:R0:W-:Y:S04]  /*13e60*/  STL [R1+0x1c1c], R15 ;  /* 0x001c1c0f01007387 */ /* 0x0001e80000100800 */
[----:B------:R1:W-:Y:S01]  /*13e70*/  STL [R1+0x1c50], R14 ;  /* 0x001c500e01007387 */ /* 0x0003e20000100800 */
[----:B0-----:R-:W-:Y:S01]  /*13e80*/  IMAD.X R15, R16, 0x1, R6, P4 ;  /* 0x00000001100f7824 */ /* 0x001fe200020e0606 */
[----:B-1----:R-:W-:-:S04]  /*13e90*/  IADD3 R14, P4, R12, R4, RZ ;  /* 0x000000040c0e7210 */ /* 0x002fc80007f9e0ff */
[----:B------:R-:W-:Y:S04]  /*13ea0*/  STL [R1+0x1c24], R15 ;  /* 0x001c240f01007387 */ /* 0x000fe80000100800 */
[----:B------:R0:W-:Y:S04]  /*13eb0*/  STL [R1+0x1c58], R14 ;  /* 0x001c580e01007387 */ /* 0x0001e80000100800 */
[----:B0-----:R-:W4:Y:S01]  /*13ec0*/  LDL.LU R14, [R1+0xcc] ;  /* 0x0000cc00010e7983 */ /* 0x001f220000300800 */
[----:B------:R-:W-:Y:S01]  /*13ed0*/  IMAD.X R16, R17, 0x1, R9, P3 ;  /* 0x0000000111107824 */ /* 0x000fe200018e0609 */
[----:B------:R-:W-:-:S04]  /*13ee0*/  IADD3 R15, P3, R12, R3, RZ ;  /* 0x000000030c0f7210 */ /* 0x000fc80007f7e0ff */
[----:B------:R0:W-:Y:S04]  /*13ef0*/  STL [R1+0x1c2c], R16 ;  /* 0x001c2c1001007387 */ /* 0x0001e80000100800 */
[----:B------:R1:W-:Y:S01]  /*13f00*/  STL [R1+0x1c60], R15 ;  /* 0x001c600f01007387 */ /* 0x0003e20000100800 */
[C---:B0-----:R-:W-:Y:S01]  /*13f10*/  IMAD.X R16, R17.reuse, 0x1, R8, P2 ;  /* 0x0000000111107824 */ /* 0x041fe200010e0608 */
[----:B-1----:R-:W-:Y:S01]  /*13f20*/  IADD3 R15, P2, R12, R2, RZ ;  /* 0x000000020c0f7210 */ /* 0x002fe20007f5e0ff */
[----:B------:R-:W-:-:S03]  /*13f30*/  IMAD.X R12, R17, 0x1, R7, P1 ;  /* 0x00000001110c7824 */ /* 0x000fc600008e0607 */
[----:B------:R2:W-:Y:S04]  /*13f40*/  STL [R1+0x1c34], R16 ;  /* 0x001c341001007387 */ /* 0x0005e80000100800 */
[----:B------:R0:W-:Y:S04]  /*13f50*/  STL [R1+0x1c68], R15 ;  /* 0x001c680f01007387 */ /* 0x0001e80000100800 */
[----:B------:R1:W-:Y:S01]  /*13f60*/  STL [R1+0x1c3c], R12 ;  /* 0x001c3c0c01007387 */ /* 0x0003e20000100800 */
[----:B--2---:R-:W-:Y:S01]  /*13f70*/  IADD3 R16, P1, R13, R5, RZ ;  /* 0x000000050d107210 */ /* 0x004fe20007f3e0ff */
[----:B0-----:R-:W-:-:S04]  /*13f80*/  IMAD.X R15, R17, 0x1, R6, P0 ;  /* 0x00000001110f7824 */ /* 0x001fc800000e0606 */
[----:B------:R0:W-:Y:S01]  /*13f90*/  STL [R1+0x1c70], R16 ;  /* 0x001c701001007387 */ /* 0x0001e20000100800 */
[----:B-1----:R-:W-:-:S03]  /*13fa0*/  IADD3 R12, P0, R13, R4, RZ ;  /* 0x000000040d0c7210 */ /* 0x002fc60007f1e0ff */
[----:B------:R1:W-:Y:S04]  /*13fb0*/  STL [R1+0x1c44], R15 ;  /* 0x001c440f01007387 */ /* 0x0003e80000100800 */
[----:B------:R2:W-:Y:S01]  /*13fc0*/  STL [R1+0x1c78], R12 ;  /* 0x001c780c01007387 */ /* 0x0005e20000100800 */
[C---:B0-----:R-:W-:Y:S01]  /*13fd0*/  IMAD.X R16, R18.reuse, 0x1, R9, P5 ;  /* 0x0000000112107824 */ /* 0x041fe200028e0609 */
[C---:B-1----:R-:W-:Y:S02]  /*13fe0*/  IADD3 R15, P5, R13.reuse, R3, RZ ;  /* 0x000000030d0f7210 */ /* 0x042fe40007fbe0ff */
[----:B--2---:R-:W2:Y:S04]  /*13ff0*/  LDL.LU R12, [R1+0xdc] ;  /* 0x0000dc00010c7983 */ /* 0x004ea80000300800 */
        /* <DEDUP_REMOVED lines=8> */
[----:B-----5:R-:W-:Y:S01]  /*14080*/  IADD3 R16, P3, R10, R5, RZ ;  /* 0x000000050a107210 */ /* 0x020fe20007f7e0ff */
[----:B0-----:R-:W-:-:S04]  /*14090*/  IMAD.X R15, R18, 0x1, R6, P2 ;  /* 0x00000001120f7824 */ /* 0x001fc800010e0606 */
[----:B------:R0:W-:Y:S01]  /*140a0*/  STL [R1+0x1c90], R16 ;  /* 0x001c901001007387 */ /* 0x0001e20000100800 */
[----:B-1----:R-:W-:-:S03]  /*140b0*/  IADD3 R13, P2, R10, R4, RZ ;  /* 0x000000040a0d7210 */ /* 0x002fc60007f5e0ff */
[----:B------:R1:W-:Y:S04]  /*140c0*/  STL [R1+0x1c64], R15 ;  /* 0x001c640f01007387 */ /* 0x0003e80000100800 */
[----:B------:R5:W-:Y:S01]  /*140d0*/  STL [R1+0x1c98], R13 ;  /* 0x001c980d01007387 */ /* 0x000be20000100800 */
[C---:B0-----:R-:W-:Y:S01]  /*140e0*/  IMAD.X R16, R19.reuse, 0x1, R9, P1 ;  /* 0x0000000113107824 */ /* 0x041fe200008e0609 */
[C---:B-1----:R-:W-:Y:S02]  /*140f0*/  IADD3 R15, P1, R10.reuse, R3, RZ ;  /* 0x000000030a0f7210 */ /* 0x042fe40007f3e0ff */
[----:B-----5:R-:W5:Y:S04]  /*14100*/  LDL.LU R13, [R1+0xe4] ;  /* 0x0000e400010d7983 */ /* 0x020f680000300800 */
[----:B------:R0:W-:Y:S04]  /*14110*/  STL [R1+0x1c6c], R16 ;  /* 0x001c6c1001007387 */ /* 0x0001e80000100800 */
[----:B------:R1:W-:Y:S01]  /*14120*/  STL [R1+0x1ca0], R15 ;  /* 0x001ca00f01007387 */ /* 0x0003e20000100800 */
[C---:B0-----:R-:W-:Y:S01]  /*14130*/  IMAD.X R16, R19.reuse, 0x1, R8, P0 ;  /* 0x0000000113107824 */ /* 0x041fe200000e0608 */
[----:B-1----:R-:W-:Y:S01]  /*14140*/  IADD3 R15, P0, R10, R2, RZ ;  /* 0x000000020a0f7210 */ /* 0x002fe20007f1e0ff */
[----:B------:R-:W-:-:S03]  /*14150*/  IMAD.X R10, R19, 0x1, R7, P5 ;  /* 0x00000001130a7824 */ /* 0x000fc600028e0607 */
[----:B------:R-:W-:Y:S04]  /*14160*/  STL [R1+0x1c74], R16 ;  /* 0x001c741001007387 */ /* 0x000fe80000100800 */
[----:B------:R0:W-:Y:S04]  /*14170*/  STL [R1+0x1ca8], R15 ;  /* 0x001ca80f01007387 */ /* 0x0001e80000100800 */
[----:B------:R1:W-:Y:S01]  /*14180*/  STL [R1+0x1c7c], R10 ;  /* 0x001c7c0a01007387 */ /* 0x0003e20000100800 */
[----:B0-----:R-:W-:Y:S01]  /*14190*/  IMAD.X R15, R19, 0x1, R6, P4 ;  /* 0x00000001130f7824 */ /* 0x001fe200020e0606 */
[----:B---3--:R-:W-:-:S02]  /*141a0*/  IADD3 R16, P5, R11, R5, RZ ;  /* 0x000000050b107210 */ /* 0x008fc40007fbe0ff */
[----:B-1----:R-:W-:-:S03]  /*141b0*/  IADD3 R10, P4, R11, R4, RZ ;  /* 0x000000040b0a7210 */ /* 0x002fc60007f9e0ff */
[----:B------:R0:W-:Y:S04]  /*141c0*/  STL [R1+0x1cb0], R16 ;  /* 0x001cb01001007387 */ /* 0x0001e80000100800 */
[----:B------:R1:W-:Y:S04]  /*141d0*/  STL [R1+0x1c84], R15 ;  /* 0x001c840f01007387 */ /* 0x0003e80000100800 */
[----:B------:R3:W-:Y:S01]  /*141e0*/  STL [R1+0x1cb8], R10 ;  /* 0x001cb80a01007387 */ /* 0x0007e20000100800 */
[----:B0-----:R-:W-:Y:S01]  /*141f0*/  IMAD.X R16, R20, 0x1, R9, P3 ;  /* 0x0000000114107824 */ /* 0x001fe200018e0609 */
[----:B-1----:R-:W-:-:S02]  /*14200*/  IADD3 R15, P3, R11, R3, RZ ;  /* 0x000000030b0f7210 */ /* 0x002fc40007f7e0ff */
[----:B---3--:R-:W3:Y:S04]  /*14210*/  LDL.LU R10, [R1+0xe8] ;  /* 0x0000e800010a7983 */ /* 0x008ee80000300800 */
        /* <DEDUP_REMOVED lines=9> */
[----:B----4-:R-:W-:-:S02]  /*142b0*/  IADD3 R16, P1, R14, R5, RZ ;  /* 0x000000050e107210 */ /* 0x010fc40007f3e0ff */
[----:B-1----:R-:W-:-:S03]  /*142c0*/  IADD3 R11, P0, R14, R4, RZ ;  /* 0x000000040e0b7210 */ /* 0x002fc60007f1e0ff */
[----:B------:R-:W-:Y:S04]  /*142d0*/  STL [R1+0x1cd0], R16 ;  /* 0x001cd01001007387 */ /* 0x000fe80000100800 */
        /* <DEDUP_REMOVED lines=19> */
[----:B0-----:R-:W-:Y:S01]  /*14410*/  IMAD.X R16, R22, 0x1, R9, P1 ;  /* 0x0000000116107824 */ /* 0x001fe200008e0609 */
[----:B-1----:R-:W-:Y:S02]  /*14420*/  IADD3 R15, P1, R12, R3, RZ ;  /* 0x000000030c0f7210 */ /* 0x002fe40007f3e0ff */
[----:B--2---:R-:W2:Y:S04]  /*14430*/  LDL.LU R14, [R1+0xf4] ;  /* 0x0000f400010e7983 */ /* 0x004ea80000300800 */
[----:B------:R0:W-:Y:S04]  /*14440*/  STL [R1+0x1ccc], R16 ;  /* 0x001ccc1001007387 */ /* 0x0001e80000100800 */
[----:B------:R1:W-:Y:S01]  /*14450*/  STL [R1+0x1d00], R15 ;  /* 0x001d000f01007387 */ /* 0x0003e20000100800 */
[----:B0-----:R-:W-:Y:S01]  /*14460*/  IMAD.X R16, R22, 0x1, R8, P0 ;  /* 0x0000000116107824 */ /* 0x001fe200000e0608 */
        /* <DEDUP_REMOVED lines=11> */
[----:B0-----:R-:W-:Y:S01]  /*14520*/  IMAD.X R16, R23, 0x1, R9, P3 ;  /* 0x0000000117107824 */ /* 0x001fe200018e0609 */
[----:B-1----:R-:W-:Y:S02]  /*14530*/  IADD3 R15, P3, R13, R3, RZ ;  /* 0x000000030d0f7210 */ /* 0x002fe40007f7e0ff */
[----:B-----5:R-:W5:Y:S04]  /*14540*/  LDL.LU R12, [R1+0x104] ;  /* 0x00010400010c7983 */ /* 0x020f680000300800 */
[----:B------:R0:W-:Y:S04]  /*14550*/  STL [R1+0x1cec], R16 ;  /* 0x001cec1001007387 */ /* 0x0001e80000100800 */
[----:B------:R1:W-:Y:S01]  /*14560*/  STL [R1+0x1d20], R15 ;  /* 0x001d200f01007387 */ /* 0x0003e20000100800 */
[----:B0-----:R-:W-:Y:S01]  /*14570*/  IMAD.X R16, R23, 0x1, R8, P2 ;  /* 0x0000000117107824 */ /* 0x001fe200010e0608 */
        /* <DEDUP_REMOVED lines=257> */
[----:B------:R5:W-:Y:S01]  /*15590*/  STL [R1+0x1ed4], R16 ;  /* 0x001ed41001007387 */ /* 0x000be20000100800 */
[----:B------:R-:W-:-:S03]  /*155a0*/  SHF.R.S32.HI R39, RZ, 0x1f, R39 ;  /* 0x0000001fff277819 */ /* 0x000fc60000011427 */
        /* <DEDUP_REMOVED lines=16> */
[----:B------:R-:W-:Y:S01]  /*156b0*/  STL [R1+0x1ef4], R16 ;  /* 0x001ef41001007387 */ /* 0x000fe20000100800 */
[----:B------:R-:W-:-:S03]  /*156c0*/  SHF.R.S32.HI R40, RZ, 0x1f, R40 ;  /* 0x0000001fff287819 */ /* 0x000fc60000011428 */
[----:B------:R0:W-:Y:S04]  /*156d0*/  STL [R1+0x1f28], R15 ;  /* 0x001f280f01007387 */ /* 0x0001e80000100800 */
[----:B------:R1:W-:Y:S01]  /*156e0*/  STL [R1+0x1efc], R10 ;  /* 0x001efc0a01007387 */ /* 0x0003e20000100800 */
[----:B0-----:R-:W-:Y:S01]  /*156f0*/  IMAD.X R15, R39, 0x1, R6, P2 ;  /* 0x00000001270f7824 */ /* 0x001fe200010e0606 */
[C---:B---3--:R-:W-:Y:S02]  /*15700*/  IADD3 R16, P3, R11.reuse, R5, RZ ;  /* 0x000000050b107210 */ /* 0x048fe40007f7e0ff */
        /* <DEDUP_REMOVED lines=22> */
[----:B------:R-:W-:-:S05]  /*15870*/  SHF.R.S32.HI R41, RZ, 0x1f, R41 ;  /* 0x0000001fff297819 */ /* 0x000fca0000011429 */
[----:B------:R-:W-:Y:S01]  /*15880*/  IMAD.X R16, R41, 0x1, R9, P3 ;  /* 0x0000000129107824 */ /* 0x000fe200018e0609 */
[----:B------:R-:W-:-:S04]  /*15890*/  IADD3 R15, P3, R14, R3, RZ ;  /* 0x000000030e0f7210 */ /* 0x000fc80007f7e0ff */
        /* <DEDUP_REMOVED lines=151> */
[----:B------:R0:W-:Y:S01]  /*16210*/  STL [R1+0x2068], R15 ;  /* 0x0020680f01007387 */ /* 0x0001e20000100800 */
[----:B--2---:R-:W-:-:S03]  /*16220*/  IADD3 R16, P5, R11, R5, RZ ;  /* 0x000000050b107210 */ /* 0x004fc60007fbe0ff */
[----:B------:R1:W-:Y:S01]  /*16230*/  STL [R1+0x203c], R10 ;  /* 0x00203c0a01007387 */ /* 0x0003e20000100800 */
[----:B0-----:R-:W-:-:S03]  /*16240*/  IMAD.X R15, R49, 0x1, R6, P4 ;  /* 0x00000001310f7824 */ /* 0x001fc600020e0606 */
[----:B------:R0:W-:Y:S04]  /*16250*/  STL [R1+0x2070], R16 ;  /* 0x0020701001007387 */ /* 0x0001e80000100800 */
[----:B------:R2:W-:Y:S01]  /*16260*/  STL [R1+0x2044], R15 ;  /* 0x0020440f01007387 */ /* 0x0005e20000100800 */
[----:B-1----:R-:W-:Y:S01]  /*16270*/  IADD3 R10, P4, R11, R4, RZ ;  /* 0x000000040b0a7210 */ /* 0x002fe20007f9e0ff */
[----:B0-----:R-:W-:-:S04]  /*16280*/  IMAD.X R16, R50, 0x1, R9, P3 ;  /* 0x0000000132107824 */ /* 0x001fc800018e0609 */
[----:B------:R0:W-:Y:S01]  /*16290*/  STL [R1+0x2078], R10 ;  /* 0x0020780a01007387 */ /* 0x0001e20000100800 */
[----:B--2---:R-:W-:-:S03]  /*162a0*/  IADD3 R15, P3, R11, R3, RZ ;  /* 0x000000030b0f7210 */ /* 0x004fc60007f7e0ff */
[----:B0-----:R-:W2:Y:S04]  /*162b0*/  LDL.LU R10, [R1+0x8c] ;  /* 0x00008c00010a7983 */ /* 0x001ea80000300800 */
        /* <DEDUP_REMOVED lines=8> */
[----:B-----5:R-:W-:-:S03]  /*16340*/  IADD3 R16, P1, R14, R5, RZ ;  /* 0x000000050e107210 */ /* 0x020fc60007f3e0ff */
[----:B------:R1:W-:Y:S01]  /*16350*/  STL [R1+0x205c], R11 ;  /* 0x00205c0b01007387 */ /* 0x0003e20000100800 */
[----:B0-----:R-:W-:-:S03]  /*16360*/  IMAD.X R15, R50, 0x1, R6, P0 ;  /* 0x00000001320f7824 */ /* 0x001fc600000e0606 */
[----:B------:R0:W-:Y:S04]  /*16370*/  STL [R1+0x2090], R16 ;  /* 0x0020901001007387 */ /* 0x0001e80000100800 */
[----:B------:R5:W-:Y:S01]  /*16380*/  STL [R1+0x2064], R15 ;  /* 0x0020640f01007387 */ /* 0x000be20000100800 */
[----:B-1----:R-:W-:Y:S01]  /*16390*/  IADD3 R11, P0, R14, R4, RZ ;  /* 0x000000040e0b7210 */ /* 0x002fe20007f1e0ff */
[----:B0-----:R-:W-:-:S04]  /*163a0*/  IMAD.X R16, R51, 0x1, R9, P5 ;  /* 0x0000000133107824 */ /* 0x001fc800028e0609 */
[----:B------:R0:W-:Y:S01]  /*163b0*/  STL [R1+0x2098], R11 ;  /* 0x0020980b01007387 */ /* 0x0001e20000100800 */
[----:B-----5:R-:W-:-:S03]  /*163c0*/  IADD3 R15, P5, R14, R3, RZ ;  /* 0x000000030e0f7210 */ /* 0x020fc60007fbe0ff */
[----:B0-----:R-:W5:Y:S04]  /*163d0*/  LDL.LU R11, [R1+0x84] ;  /* 0x00008400010b7983 */ /* 0x001f680000300800 */
        /* <DEDUP_REMOVED lines=45> */
[C---:B--2---:R-:W-:Y:S01]  /*166b0*/  IADD3 R16, P1, R10.reuse, R5, RZ ;  /* 0x000000050a107210 */ /* 0x044fe20007f3e0ff */
[----:B0-----:R-:W-:Y:S01]  /*166c0*/  IMAD.X R15, R53, 0x1, R6, P0 ;  /* 0x00000001350f7824 */ /* 0x001fe200000e0606 */
[----:B-1----:R-:W-:-:S03]  /*166d0*/  IADD3 R13, P0, R10, R4, RZ ;  /* 0x000000040a0d7210 */ /* 0x002fc60007f1e0ff */
[----:B------:R0:W-:Y:S04]  /*166e0*/  STL [R1+0x20f0], R16 ;  /* 0x0020f01001007387 */ /* 0x0001e80000100800 */
[----:B------:R1:W-:Y:S04]  /*166f0*/  STL [R1+0x20c4], R15 ;  /* 0x0020c40f01007387 */ /* 0x0003e80000100800 */
[----:B------:R2:W-:Y:S01]  /*16700*/  STL [R1+0x20f8], R13 ;  /* 0x0020f80d01007387 */ /* 0x0005e20000100800 */
[----:B0-----:R-:W-:Y:S01]  /*16710*/  IMAD.X R16, R54, 0x1, R9, P5 ;  /* 0x0000000136107824 */ /* 0x001fe200028e0609 */
[----:B-1----:R-:W-:-:S02]  /*16720*/  IADD3 R15, P5, R10, R3, RZ ;  /* 0x000000030a0f7210 */ /* 0x002fc40007fbe0ff */
        /* <DEDUP_REMOVED lines=10> */
[C---:B-----5:R-:W-:Y:S01]  /*167d0*/  IADD3 R16, P3, R11.reuse, R5, RZ ;  /* 0x000000050b107210 */ /* 0x060fe20007f7e0ff */
[----:B0-----:R-:W-:Y:S01]  /*167e0*/  IMAD.X R15, R54, 0x1, R6, P2 ;  /* 0x00000001360f7824 */ /* 0x001fe200010e0606 */
[----:B-1----:R-:W-:-:S03]  /*167f0*/  IADD3 R10, P2, R11, R4, RZ ;  /* 0x000000040b0a7210 */ /* 0x002fc60007f5e0ff */
[----:B------:R0:W-:Y:S04]  /*16800*/  STL [R1+0x2110], R16 ;  /* 0x0021101001007387 */ /* 0x0001e80000100800 */
[----:B------:R1:W-:Y:S04]  /*16810*/  STL [R1+0x20e4], R15 ;  /* 0x0020e40f01007387 */ /* 0x0003e80000100800 */
[----:B------:R5:W-:Y:S01]  /*16820*/  STL [R1+0x2118], R10 ;  /* 0x0021180a01007387 */ /* 0x000be20000100800 */
[C---:B0-----:R-:W-:Y:S02]  /*16830*/  IMAD.X R16, R55.reuse, 0x1, R9, P1 ;  /* 0x0000000137107824 */ /* 0x041fe400008e0609 */
[----:B------:R-:W-:Y:S01]  /*16840*/  IMAD.X R17, R55, 0x1, R8, P0 ;  /* 0x0000000137117824 */ /* 0x000fe200000e0608 */
[----:B-1----:R-:W-:Y:S01]  /*16850*/  IADD3 R15, P1, R11, R3, RZ ;  /* 0x000000030b0f7210 */ /* 0x002fe20007f3e0ff */
[----:B-----5:R-:W5:Y:S04]  /*16860*/  LDL.LU R10, [R1+0x74] ;  /* 0x00007400010a7983 */ /* 0x020f680000300800 */
[----:B------:R0:W-:Y:S01]  /*16870*/  STL [R1+0x20ec], R16 ;  /* 0x0020ec1001007387 */ /* 0x0001e20000100800 */
[----:B------:R-:W-:-:S03]  /*16880*/  SHF.R.S32.HI R56, RZ, 0x1f, R56 ;  /* 0x0000001fff387819 */ /* 0x000fc60000011438 */
[----:B------:R1:W-:Y:S01]  /*16890*/  STL [R1+0x2120], R15 ;  /* 0x0021200f01007387 */ /* 0x0003e20000100800 */
[----:B0-----:R-:W-:-:S03]  /*168a0*/  IADD3 R16, P0, R11, R2, RZ ;  /* 0x000000020b107210 */ /* 0x001fc60007f1e0ff */
[----:B------:R-:W-:Y:S01]  /*168b0*/  STL [R1+0x20f4], R17 ;  /* 0x0020f41101007387 */ /* 0x000fe20000100800 */
[----:B-1----:R-:W-:-:S03]  /*168c0*/  IMAD.X R15, R55, 0x1, R7, P5 ;  /* 0x00000001370f7824 */ /* 0x002fc600028e0607 */
[----:B------:R0:W-:Y:S04]  /*168d0*/  STL [R1+0x2128], R16 ;  /* 0x0021281001007387 */ /* 0x0001e80000100800 */
[----:B------:R1:W-:Y:S01]  /*168e0*/  STL [R1+0x20fc], R15 ;  /* 0x0020fc0f01007387 */ /* 0x0003e20000100800 */
[----:B0-----:R-:W-:Y:S01]  /*168f0*/  IMAD.X R16, R55, 0x1, R6, P4 ;  /* 0x0000000137107824 */ /* 0x001fe200020e0606 */
[----:B------:R-:W-:Y:S02]  /*16900*/  SHF.R.S32.HI R57, RZ, 0x1f, R57 ;  /* 0x0000001fff397819 */ /* 0x000fe40000011439 */
[C---:B---3--:R-:W-:Y:S02]  /*16910*/  IADD3 R11, P5, R14.reuse, R5, RZ ;  /* 0x000000050e0b7210 */ /* 0x048fe40007fbe0ff */
[----:B-1----:R-:W-:-:S03]  /*16920*/  IADD3 R15, P4, R14, R4, RZ ;  /* 0x000000040e0f7210 */ /* 0x002fc60007f9e0ff */
[----:B------:R0:W-:Y:S04]  /*16930*/  STL [R1+0x2130], R11 ;  /* 0x0021300b01007387 */ /* 0x0001e80000100800 */
[----:B------:R1:W-:Y:S01]  /*16940*/  STL [R1+0x2104], R16 ;  /* 0x0021041001007387 */ /* 0x0003e20000100800 */
[----:B0-----:R-:W-:-:S03]  /*16950*/  IMAD.X R11, R56, 0x1, R9, P3 ;  /* 0x00000001380b7824 */ /* 0x001fc600018e0609 */
[----:B------:R0:W-:Y:S01]  /*16960*/  STL [R1+0x2138], R15 ;  /* 0x0021380f01007387 */ /* 0x0001e20000100800 */
[----:B-1----:R-:W-:-:S03]  /*16970*/  IADD3 R16, P3, R14, R3, RZ ;  /* 0x000000030e107210 */ /* 0x002fc60007f7e0ff */
[----:B------:R1:W-:Y:S01]  /*16980*/  STL [R1+0x210c], R11 ;  /* 0x00210c0b01007387 */ /* 0x0003e20000100800 */
[----:B0-----:R-:W-:-:S03]  /*16990*/  IMAD.X R15, R56, 0x1, R8, P2 ;  /* 0x00000001380f7824 */ /* 0x001fc600010e0608 */
[----:B-1----:R-:W3:Y:S04]  /*169a0*/  LDL.LU R11, [R1+0x70] ;  /* 0x00007000010b7983 */ /* 0x002ee80000300800 */
[----:B------:R0:W-:Y:S04]  /*169b0*/  STL [R1+0x2140], R16 ;  /* 0x0021401001007387 */ /* 0x0001e80000100800 */
[----:B------:R1:W-:Y:S01]  /*169c0*/  STL [R1+0x2114], R15 ;  /* 0x0021140f01007387 */ /* 0x0003e20000100800 */
[----:B0-----:R-:W-:Y:S01]  /*169d0*/  IADD3 R16, P2, R14, R2, RZ ;  /* 0x000000020e107210 */ /* 0x001fe20007f5e0ff */
[----:B-1----:R-:W-:-:S04]  /*169e0*/  IMAD.X R15, R56, 0x1, R7, P1 ;  /* 0x00000001380f7824 */ /* 0x002fc800008e0607 */
[----:B------:R0:W-:Y:S04]  /*169f0*/  STL [R1+0x2148], R16 ;  /* 0x0021481001007387 */ /* 0x0001e80000100800 */
[----:B------:R1:W-:Y:S01]  /*16a00*/  STL [R1+0x211c], R15 ;  /* 0x00211c0f01007387 */ /* 0x0003e20000100800 */
[----:B0-----:R-:W-:Y:S01]  /*16a10*/  IMAD.X R16, R56, 0x1, R6, P0 ;  /* 0x0000000138107824 */ /* 0x001fe200000e0606 */
[C---:B----4-:R-:W-:Y:S02]  /*16a20*/  IADD3 R14, P1, R12.reuse, R5, RZ ;  /* 0x000000050c0e7210 */ /* 0x050fe40007f3e0ff */
[----:B-1----:R-:W-:-:S03]  /*16a30*/  IADD3 R15, P0, R12, R4, RZ ;  /* 0x000000040c0f7210 */ /* 0x002fc60007f1e0ff */
[----:B------:R0:W-:Y:S04]  /*16a40*/  STL [R1+0x2150], R14 ;  /* 0x0021500e01007387 */ /* 0x0001e80000100800 */
[----:B------:R1:W-:Y:S01]  /*16a50*/  STL [R1+0x2124], R16 ;  /* 0x0021241001007387 */ /* 0x0003e20000100800 */
[----:B0-----:R-:W-:-:S03]  /*16a60*/  IMAD.X R14, R57, 0x1, R9, P5 ;  /* 0x00000001390e7824 */ /* 0x001fc600028e0609 */
[----:B------:R0:W-:Y:S01]  /*16a70*/  STL [R1+0x2158], R15 ;  /* 0x0021580f01007387 */ /* 0x0001e20000100800 */
[----:B-1----:R-:W-:-:S03]  /*16a80*/  IADD3 R16, P5, R12, R3, RZ ;  /* 0x000000030c107210 */ /* 0x002fc60007fbe0ff */
[----:B------:R1:W-:Y:S04]  /*16a90*/  STL [R1+0x212c], R14 ;  /* 0x00212c0e01007387 */ /* 0x0003e80000100800 */
[----:B------:R4:W-:Y:S01]  /*16aa0*/  STL [R1+0x2160], R16 ;  /* 0x0021601001007387 */ /* 0x0009e20000100800 */
[----:B0-----:R-:W-:Y:S01]  /*16ab0*/  IMAD.X R15, R57, 0x1, R8, P4 ;  /* 0x00000001390f7824 */ /* 0x001fe200020e0608 */
[----:B-1----:R-:W-:Y:S02]  /*16ac0*/  IADD3 R14, P4, R12, R2, RZ ;  /* 0x000000020c0e7210 */ /* 0x002fe40007f9e0ff */
[----:B------:R-:W3:Y:S04]  /*16ad0*/  LDL.LU R12, [R1+0x6c] ;  /* 0x00006c00010c7983 */ /* 0x000ee80000300800 */
[----:B------:R0:W-:Y:S01]  /*16ae0*/  STL [R1+0x2134], R15 ;  /* 0x0021340f01007387 */ /* 0x0001e20000100800 */
[----:B------:R-:W-:-:S03]  /*16af0*/  SHF.R.S32.HI R58, RZ, 0x1f, R58 ;  /* 0x0000001fff3a7819 */ /* 0x000fc6000001143a */
[----:B------:R2:W-:Y:S01]  /*16b00*/  STL [R1+0x2168], R14 ;  /* 0x0021680e01007387 */ /* 0x0005e20000100800 */
[C---:B----4-:R-:W-:Y:S02]  /*16b10*/  IMAD.X R16, R57.reuse, 0x1, R6, P2 ;  /* 0x0000000139107824 */ /* 0x050fe400010e0606 */
[----:B0-----:R-:W-:-:S05]  /*16b20*/  IMAD.X R15, R57, 0x1, R7, P3 ;  /* 0x00000001390f7824 */ /* 0x001fca00018e0607 */
[----:B------:R0:W-:Y:S01]  /*16b30*/  STL [R1+0x213c], R15 ;  /* 0x00213c0f01007387 */ /* 0x0001e20000100800 */
[C---:B--2---:R-:W-:Y:S02]  /*16b40*/  IADD3 R14, P3, R13.reuse, R5, RZ ;  /* 0x000000050d0e7210 */ /* 0x044fe40007f7e0ff */
[----:B0-----:R-:W-:-:S03]  /*16b50*/  IADD3 R15, P2, R13, R4, RZ ;  /* 0x000000040d0f7210 */ /* 0x001fc60007f5e0ff */
[----:B------:R0:W-:Y:S04]  /*16b60*/  STL [R1+0x2170], R14 ;  /* 0x0021700e01007387 */ /* 0x0001e80000100800 */
[----:B------:R1:W-:Y:S04]  /*16b70*/  STL [R1+0x2144], R16 ;  /* 0x0021441001007387 */ /* 0x0003e80000100800 */
[----:B------:R2:W-:Y:S01]  /*16b80*/  STL [R1+0x2178], R15 ;  /* 0x0021780f01007387 */ /* 0x0005e20000100800 */
[----:B0-----:R-:W-:Y:S01]  /*16b90*/  IMAD.X R14, R58, 0x1, R9, P1 ;  /* 0x000000013a0e7824 */ /* 0x001fe200008e0609 */
[----:B-1----:R-:W-:-:S04]  /*16ba0*/  IADD3 R16, P1, R13, R3, RZ ;  /* 0x000000030d107210 */ /* 0x002fc80007f3e0ff */
[----:B------:R0:W-:Y:S01]  /*16bb0*/  STL [R1+0x214c], R14 ;  /* 0x00214c0e01007387 */ /* 0x0001e20000100800 */
[----:B--2---:R-:W-:-:S03]  /*16bc0*/  IMAD.X R15, R58, 0x1, R8, P0 ;  /* 0x000000013a0f7824 */ /* 0x004fc600000e0608 */
[----:B------:R-:W-:Y:S04]  /*16bd0*/  STL [R1+0x2180], R16 ;  /* 0x0021801001007387 */ /* 0x000fe80000100800 */
[----:B------:R-:W-:Y:S01]  /*16be0*/  STL [R1+0x2154], R15 ;  /* 0x0021540f01007387 */ /* 0x000fe20000100800 */
[----:B0-----:R-:W-:Y:S01]  /*16bf0*/  IADD3 R14, P0, R13, R2, RZ ;  /* 0x000000020d0e7210 */ /* 0x001fe20007f1e0ff */
[----:B------:R-:W-:Y:S02]  /*16c00*/  IMAD.X R13, R58, 0x1, R7, P5 ;  /* 0x000000013a0d7824 */ /* 0x000fe400028e0607 */
[----:B------:R-:W2:Y:S01]  /*16c10*/  LDL.LU R17, [R1+0x68] ;  /* 0x0000680001117983 */ /* 0x000ea20000300800 */
[----:B------:R-:W-:-:S03]  /*16c20*/  SHF.R.S32.HI R59, RZ, 0x1f, R59 ;  /* 0x0000001fff3b7819 */ /* 0x000fc6000001143b */
[----:B------:R-:W-:Y:S04]  /*16c30*/  STL [R1+0x2188], R14 ;  /* 0x0021880e01007387 */ /* 0x000fe80000100800 */
[----:B------:R0:W-:Y:S02]  /*16c40*/  STL [R1+0x215c], R13 ;  /* 0x00215c0d01007387 */ /* 0x0001e40000100800 */
[----:B0-----:R-:W-:Y:S01]  /*16c50*/  IMAD.X R13, R58, 0x1, R6, P4 ;  /* 0x000000013a0d7824 */ /* 0x001fe200020e0606 */
[C---:B-----5:R-:W-:Y:S02]  /*16c60*/  IADD3 R15, P5, R10.reuse, R5, RZ ;  /* 0x000000050a0f7210 */ /* 0x060fe40007fbe0ff */
[----:B------:R-:W-:-:S03]  /*16c70*/  IADD3 R14, P4, R10, R4, RZ ;  /* 0x000000040a0e7210 */ /* 0x000fc60007f9e0ff */
[----:B------:R-:W-:Y:S04]  /*16c80*/  STL [R1+0x2190], R15 ;  /* 0x0021900f01007387 */ /* 0x000fe80000100800 */
[----:B------:R-:W4:Y:S04]  /*16c90*/  LDL.LU R16, [R1] ;  /* 0x0000000001107983 */ /* 0x000f280000300800 */
[----:B------:R0:W-:Y:S04]  /*16ca0*/  STL [R1+0x2164], R13 ;  /* 0x0021640d01007387 */ /* 0x0001e80000100800 */
[----:B------:R1:W-:Y:S01]  /*16cb0*/  STL [R1+0x2198], R14 ;  /* 0x0021980e01007387 */ /* 0x0003e20000100800 */
[C---:B0-----:R-:W-:Y:S01]  /*16cc0*/  IMAD.X R13, R59.reuse, 0x1, R9, P3 ;  /* 0x000000013b0d7824 */ /* 0x041fe200018e0609 */
[----:B------:R-:W-:Y:S01]  /*16cd0*/  IADD3 R15, P3, R10, R3, RZ ;  /* 0x000000030a0f7210 */ /* 0x000fe20007f7e0ff */
[----:B-1----:R-:W-:-:S03]  /*16ce0*/  IMAD.X R14, R59, 0x1, R8, P2 ;  /* 0x000000013b0e7824 */ /* 0x002fc600010e0608 */
[----:B------:R0:W-:Y:S04]  /*16cf0*/  STL [R1+0x216c], R13 ;  /* 0x00216c0d01007387 */ /* 0x0001e80000100800 */
[----:B------:R1:W-:Y:S04]  /*16d00*/  STL [R1+0x21a0], R15 ;  /* 0x0021a00f01007387 */ /* 0x0003e80000100800 */
[----:B------:R-:W-:Y:S01]  /*16d10*/  STL [R1+0x2174], R14 ;  /* 0x0021740e01007387 */ /* 0x000fe20000100800 */
[----:B0-----:R-:W-:Y:S01]  /*16d20*/  IADD3 R13, P2, R10, R2, RZ ;  /* 0x000000020a0d7210 */ /* 0x001fe20007f5e0ff */
[----:B------:R-:W-:-:S02]  /*16d30*/  IMAD.X R10, R59, 0x1, R7, P1 ;  /* 0x000000013b0a7824 */ /* 0x000fc400008e0607 */
[----:B-1----:R-:W5:Y:S01]  /*16d40*/  LDL.LU R15, [R1+0x64] ;  /* 0x00006400010f7983 */ /* 0x002f620000300800 */
[----:B------:R-:W-:-:S03]  /*16d50*/  SHF.R.S32.HI R60, RZ, 0x1f, R60 ;  /* 0x0000001fff3c7819 */ /* 0x000fc6000001143c */
[----:B------:R-:W-:Y:S04]  /*16d60*/  STL [R1+0x21a8], R13 ;  /* 0x0021a80d01007387 */ /* 0x000fe80000100800 */
[----:B------:R0:W-:Y:S02]  /*16d70*/  STL [R1+0x217c], R10 ;  /* 0x00217c0a01007387 */ /* 0x0001e40000100800 */
[----:B0-----:R-:W-:Y:S01]  /*16d80*/  IMAD.X R10, R59, 0x1, R6, P0 ;  /* 0x000000013b0a7824 */ /* 0x001fe200000e0606 */
[----:B------:R-:W-:Y:S02]  /*16d90*/  SHF.R.S32.HI R61, RZ, 0x1f, R61 ;  /* 0x0000001fff3d7819 */ /* 0x000fe4000001143d */
[C---:B---3--:R-:W-:Y:S02]  /*16da0*/  IADD3 R14, P1, R11.reuse, R5, RZ ;  /* 0x000000050b0e7210 */ /* 0x048fe40007f3e0ff */
[----:B------:R-:W-:-:S03]  /*16db0*/  IADD3 R13, P0, R11, R4, RZ ;  /* 0x000000040b0d7210 */ /* 0x000fc60007f1e0ff */
[----:B------:R0:W-:Y:S04]  /*16dc0*/  STL [R1+0x21b0], R14 ;  /* 0x0021b00e01007387 */ /* 0x0001e80000100800 */
[----:B0-----:R-:W3:Y:S04]  /*16dd0*/  LDL.LU R14, [R1+0x4] ;  /* 0x00000400010e7983 */ /* 0x001ee80000300800 */
[----:B------:R0:W-:Y:S04]  /*16de0*/  STL [R1+0x2184], R10 ;  /* 0x0021840a01007387 */ /* 0x0001e80000100800 */
[----:B------:R1:W-:Y:S01]  /*16df0*/  STL [R1+0x21b8], R13 ;  /* 0x0021b80d01007387 */ /* 0x0003e20000100800 */
[C---:B0-----:R-:W-:Y:S01]  /*16e00*/  IMAD.X R10, R60.reuse, 0x1, R9, P5 ;  /* 0x000000013c0a7824 */ /* 0x041fe200028e0609 */
[----:B------:R-:W-:Y:S01]  /*16e10*/  IADD3 R18, P5, R11, R3, RZ ;  /* 0x000000030b127210 */ /* 0x000fe20007fbe0ff */
[----:B-1----:R-:W-:-:S03]  /*16e20*/  IMAD.X R13, R60, 0x1, R8, P4 ;  /* 0x000000013c0d7824 */ /* 0x002fc600020e0608 */
[----:B------:R0:W-:Y:S04]  /*16e30*/  STL [R1+0x218c], R10 ;  /* 0x00218c0a01007387 */ /* 0x0001e80000100800 */
[----:B------:R-:W-:Y:S04]  /*16e40*/  STL [R1+0x21c0], R18 ;  /* 0x0021c01201007387 */ /* 0x000fe80000100800 */
[----:B------:R1:W-:Y:S01]  /*16e50*/  STL [R1+0x2194], R13 ;  /* 0x0021940d01007387 */ /* 0x0003e20000100800 */
[----:B0-----:R-:W-:Y:S01]  /*16e60*/  IADD3 R10, P4, R11, R2, RZ ;  /* 0x000000020b0a7210 */ /* 0x001fe20007f9e0ff */
[----:B------:R-:W-:-:S02]  /*16e70*/  IMAD.X R11, R60, 0x1, R7, P3 ;  /* 0x000000013c0b7824 */ /* 0x000fc400018e0607 */
[----:B-1----:R-:W3:Y:S04]  /*16e80*/  LDL.LU R13, [R1+0x60] ;  /* 0x00006000010d7983 */ /* 0x002ee80000300800 */
[----:B------:R0:W-:Y:S01]  /*16e90*/  STL [R1+0x21c8], R10 ;  /* 0x0021c80a01007387 */ /* 0x0001e20000100800 */
[----:B------:R-:W-:-:S03]  /*16ea0*/  IMAD.X R18, R60, 0x1, R6, P2 ;  /* 0x000000013c127824 */ /* 0x000fc600010e0606 */
[----:B------:R1:W-:Y:S01]  /*16eb0*/  STL [R1+0x219c], R11 ;  /* 0x00219c0b01007387 */ /* 0x0003e20000100800 */
[C---:B0-----:R-:W-:Y:S02]  /*16ec0*/  IADD3 R10, P3, R12.reuse, R5, RZ ;  /* 0x000000050c0a7210 */ /* 0x041fe40007f7e0ff */
[----:B-1----:R-:W-:-:S03]  /*16ed0*/  IADD3 R11, P2, R12, R4, RZ ;  /* 0x000000040c0b7210 */ /* 0x002fc60007f5e0ff */
[----:B------:R0:W-:Y:S01]  /*16ee0*/  STL [R1+0x21d0], R10 ;  /* 0x0021d00a01007387 */ /* 0x0001e20000100800 */
[----:B------:R-:W-:-:S03]  /*16ef0*/  IMAD.X R19, R61, 0x1, R9, P1 ;  /* 0x000000013d137824 */ /* 0x000fc600008e0609 */
[----:B0-----:R-:W3:Y:S04]  /*16f00*/  LDL.LU R10, [R1+0x8] ;  /* 0x00000800010a7983 */ /* 0x001ee80000300800 */
[----:B------:R0:W-:Y:S04]  /*16f10*/  STL [R1+0x21a4], R18 ;  /* 0x0021a41201007387 */ /* 0x0001e80000100800 */
[----:B------:R1:W-:Y:S01]  /*16f20*/  STL [R1+0x21d8], R11 ;  /* 0x0021d80b01007387 */ /* 0x0003e20000100800 */
[----:B0-----:R-:W-:-:S03]  /*16f30*/  IADD3 R18, P1, R12, R3, RZ ;  /* 0x000000030c127210 */ /* 0x001fc60007f3e0ff */
[----:B------:R-:W-:Y:S01]  /*16f40*/  STL [R1+0x21ac], R19 ;  /* 0x0021ac1301007387 */ /* 0x000fe20000100800 */
[----:B-1----:R-:W-:-:S03]  /*16f50*/  IMAD.X R11, R61, 0x1, R8, P0 ;  /* 0x000000013d0b7824 */ /* 0x002fc600000e0608 */
[----:B------:R-:W-:Y:S04]  /*16f60*/  STL [R1+0x21e0], R18 ;  /* 0x0021e01201007387 */ /* 0x000fe80000100800 */
[----:B------:R0:W-:Y:S04]  /*16f70*/  STL [R1+0x21b4], R11 ;  /* 0x0021b40b01007387 */ /* 0x0001e80000100800 */
[----:B0-----:R-:W3:Y:S01]  /*16f80*/  LDL.LU R11, [R1+0x5c] ;  /* 0x00005c00010b7983 */ /* 0x001ee20000300800 */
[----:B------:R-:W-:Y:S01]  /*16f90*/  IADD3 R12, P0, R12, R2, RZ ;  /* 0x000000020c0c7210 */ /* 0x000fe20007f1e0ff */
[----:B------:R-:W-:-:S04]  /*16fa0*/  IMAD.X R18, R61, 0x1, R7, P5 ;  /* 0x000000013d127824 */ /* 0x000fc800028e0607 */
[----:B------:R2:W-:Y:S01]  /*16fb0*/  STL [R1+0x21e8], R12 ;  /* 0x0021e80c01007387 */ /* 0x0005e20000100800 */
[----:B------:R-:W-:-:S03]  /*16fc0*/  IMAD.X R19, R61, 0x1, R6, P4 ;  /* 0x000000013d137824 */ /* 0x000fc600020e0606 */
[----:B------:R0:W-:Y:S01]  /*16fd0*/  STL [R1+0x21bc], R18 ;  /* 0x0021bc1201007387 */ /* 0x0001e20000100800 */
[C---:B--2---:R-:W-:Y:S02]  /*16fe0*/  IADD3 R12, P5, R17.reuse, R5, RZ ;  /* 0x00000005110c7210 */ /* 0x044fe40007fbe0ff */
[----:B0-----:R-:W-:-:S03]  /*16ff0*/  IADD3 R18, P4, R17, R4, RZ ;  /* 0x0000000411127210 */ /* 0x001fc60007f9e0ff */
[----:B------:R0:W-:Y:S04]  /*17000*/  STL [R1+0x21f0], R12 ;  /* 0x0021f00c01007387 */ /* 0x0001e80000100800 */
[----:B0-----:R-:W2:Y:S04]  /*17010*/  LDL.LU R12, [R1+0xc] ;  /* 0x00000c00010c7983 */ /* 0x001ea80000300800 */
[----:B------:R4:W-:Y:S04]  /*17020*/  STL [R1+0x21c4], R19 ;  /* 0x0021c41301007387 */ /* 0x0009e80000100800 */
[----:B------:R0:W-:Y:S01]  /*17030*/  STL [R1+0x21f8], R18 ;  /* 0x0021f81201007387 */ /* 0x0001e20000100800 */
[C---:B----4-:R-:W-:Y:S01]  /*17040*/  IMAD.X R19, R16.reuse, 0x1, R9, P3 ;  /* 0x0000000110137824 */ /* 0x050fe200018e0609 */
[----:B0-----:R-:W-:Y:S01]  /*17050*/  IADD3 R18, P3, R17, R3, RZ ;  /* 0x0000000311127210 */ /* 0x001fe20007f7e0ff */
[----:B------:R-:W-:-:S03]  /*17060*/  IMAD.X R20, R16, 0x1, R8, P2 ;  /* 0x0000000110147824 */ /* 0x000fc600010e0608 */
[----:B------:R0:W-:Y:S04]  /*17070*/  STL [R1+0x21cc], R19 ;  /* 0x0021cc1301007387 */ /* 0x0001e80000100800 */
[----:B------:R1:W-:Y:S04]  /*17080*/  STL [R1+0x2200], R18 ;  /* 0x0022001201007387 */ /* 0x0003e80000100800 */
[----:B------:R5:W-:Y:S01]  /*17090*/  STL [R1+0x21d4], R20 ;  /* 0x0021d41401007387 */ /* 0x000be20000100800 */
[----:B0-----:R-:W-:-:S03]  /*170a0*/  IADD3 R19, P2, R17, R2, RZ ;  /* 0x0000000211137210 */ /* 0x001fc60007f5e0ff */
[----:B------:R-:W4:Y:S01]  /*170b0*/  LDL.LU R17, [R1+0x58] ;  /* 0x0000580001117983 */ /* 0x000f220000300800 */
[----:B-1----:R-:W-:-:S03]  /*170c0*/  IMAD.X R18, R16, 0x1, R7, P1 ;  /* 0x0000000110127824 */ /* 0x002fc600008e0607 */
[----:B------:R0:W-:Y:S04]  /*170d0*/  STL [R1+0x2208], R19 ;  /* 0x0022081301007387 */ /* 0x0001e80000100800 */
[----:B------:R1:W-:Y:S01]  /*170e0*/  STL [R1+0x21dc], R18 ;  /* 0x0021dc1201007387 */ /* 0x0003e20000100800 */
[C---:B-----5:R-:W-:Y:S01]  /*170f0*/  IADD3 R20, P1, R15.reuse, R5, RZ ;  /* 0x000000050f147210 */ /* 0x060fe20007f3e0ff */
[----:B0-----:R-:W-:Y:S01]  /*17100*/  IMAD.X R19, R16, 0x1, R6, P0 ;  /* 0x0000000110137824 */ /* 0x001fe200000e0606 */
[----:B-1----:R-:W-:-:S03]  /*17110*/  IADD3 R18, P0, R15, R4, RZ ;  /* 0x000000040f127210 */ /* 0x002fc60007f1e0ff */
[----:B------:R-:W-:Y:S04]  /*17120*/  STL [R1+0x2210], R20 ;  /* 0x0022101401007387 */ /* 0x000fe80000100800 */
[----:B------:R-:W5:Y:S04]  /*17130*/  LDL.LU R16, [R1+0x10] ;  /* 0x0000100001107983 */ /* 0x000f680000300800 */
[----:B------:R3:W-:Y:S04]  /*17140*/  STL [R1+0x21e4], R19 ;  /* 0x0021e41301007387 */ /* 0x0007e80000100800 */
[----:B------:R0:W-:Y:S01]  /*17150*/  STL [R1+0x2218], R18 ;  /* 0x0022181201007387 */ /* 0x0001e20000100800 */
[C---:B---3--:R-:W-:Y:S01]  /*17160*/  IMAD.X R19, R14.reuse, 0x1, R9, P5 ;  /* 0x000000010e137824 */ /* 0x048fe200028e0609 */
[----:B0-----:R-:W-:Y:S01]  /*17170*/  IADD3 R18, P5, R15, R3, RZ ;  /* 0x000000030f127210 */ /* 0x001fe20007fbe0ff */
[----:B------:R-:W-:-:S03]  /*17180*/  IMAD.X R20, R14, 0x1, R8, P4 ;  /* 0x000000010e147824 */ /* 0x000fc600020e0608 */
[----:B------:R0:W-:Y:S04]  /*17190*/  STL [R1+0x21ec], R19 ;  /* 0x0021ec1301007387 */ /* 0x0001e80000100800 */
[----:B------:R1:W-:Y:S04]  /*171a0*/  STL [R1+0x2220], R18 ;  /* 0x0022201201007387 */ /* 0x0003e80000100800 */
[----:B------:R-:W-:Y:S01]  /*171b0*/  STL [R1+0x21f4], R20 ;  /* 0x0021f41401007387 */ /* 0x000fe20000100800 */
[----:B0-----:R-:W-:-:S03]  /*171c0*/  IADD3 R19, P4, R15, R2, RZ ;  /* 0x000000020f137210 */ /* 0x001fc60007f9e0ff */
[----:B------:R-:W3:Y:S01]  /*171d0*/  LDL.LU R15, [R1+0x54] ;  /* 0x00005400010f7983 */ /* 0x000ee20000300800 */
[----:B-1----:R-:W-:-:S03]  /*171e0*/  IMAD.X R18, R14, 0x1, R7, P3 ;  /* 0x000000010e127824 */ /* 0x002fc600018e0607 */
[----:B------:R0:W-:Y:S04]  /*171f0*/  STL [R1+0x2228], R19 ;  /* 0x0022281301007387 */ /* 0x0001e80000100800 */
[----:B------:R1:W-:Y:S01]  /*17200*/  STL [R1+0x21fc], R18 ;  /* 0x0021fc1201007387 */ /* 0x0003e20000100800 */
[----:B0-----:R-:W-:Y:S01]  /*17210*/  IMAD.X R19, R14, 0x1, R6, P2 ;  /* 0x000000010e137824 */ /* 0x001fe200010e0606 */
[C---:B------:R-:W-:Y:S02]  /*17220*/  IADD3 R20, P3, R13.reuse, R5, RZ ;  /* 0x000000050d147210 */ /* 0x040fe40007f7e0ff */
[----:B-1----:R-:W-:-:S03]  /*17230*/  IADD3 R18, P2, R13, R4, RZ ;  /* 0x000000040d127210 */ /* 0x002fc60007f5e0ff */
[----:B------:R-:W-:Y:S04]  /*17240*/  STL [R1+0x2230], R20 ;  /* 0x0022301401007387 */ /* 0x000fe80000100800 */
[----:B------:R-:W3:Y:S04]  /*17250*/  LDL.LU R14, [R1+0x14] ;  /* 0x00001400010e7983 */ /* 0x000ee80000300800 */
        /* <DEDUP_REMOVED lines=8> */
[----:B0-----:R-:W-:-:S03]  /*172e0*/  IADD3 R19, P0, R13, R2, RZ ;  /* 0x000000020d137210 */ /* 0x001fc60007f1e0ff */
[----:B------:R-:W3:Y:S01]  /*172f0*/  LDL.LU R13, [R1+0x3c] ;  /* 0x00003c00010d7983 */ /* 0x000ee20000300800 */
[----:B-1----:R-:W-:-:S03]  /*17300*/  IMAD.X R18, R10, 0x1, R7, P5 ;  /* 0x000000010a127824 */ /* 0x002fc600028e0607 */
[----:B------:R0:W-:Y:S04]  /*17310*/  STL [R1+0x2248], R19 ;  /* 0x0022481301007387 */ /* 0x0001e80000100800 */
[----:B------:R1:W-:Y:S01]  /*17320*/  STL [R1+0x221c], R18 ;  /* 0x00221c1201007387 */ /* 0x0003e20000100800 */
[----:B------:R-:W-:Y:S01]  /*17330*/  IADD3 R20, P5, R11, R5, RZ ;  /* 0x000000050b147210 */ /* 0x000fe20007fbe0ff */
[----:B0-----:R-:W-:-:S04]  /*17340*/  IMAD.X R19, R10, 0x1, R6, P4 ;  /* 0x000000010a137824 */ /* 0x001fc800020e0606 */
[----:B------:R-:W-:Y:S04]  /*17350*/  STL [R1+0x2250], R20 ;  /* 0x0022501401007387 */ /* 0x000fe80000100800 */
[----:B------:R-:W3:Y:S01]  /*17360*/  LDL.LU R10, [R1+0x18] ;  /* 0x00001800010a7983 */ /* 0x000ee20000300800 */
[----:B-1----:R-:W-:-:S03]  /*17370*/  IADD3 R18, P4, R11, R4, RZ ;  /* 0x000000040b127210 */ /* 0x002fc60007f9e0ff */
[----:B------:R2:W-:Y:S04]  /*17380*/  STL [R1+0x2224], R19 ;  /* 0x0022241301007387 */ /* 0x0005e80000100800 */
[----:B------:R0:W-:Y:S01]  /*17390*/  STL [R1+0x2258], R18 ;  /* 0x0022581201007387 */ /* 0x0001e20000100800 */
[C---:B--2---:R-:W-:Y:S01]  /*173a0*/  IMAD.X R19, R12.reuse, 0x1, R9, P3 ;  /* 0x000000010c137824 */ /* 0x044fe200018e0609 */
[----:B0-----:R-:W-:Y:S01]  /*173b0*/  IADD3 R18, P3, R11, R3, RZ ;  /* 0x000000030b127210 */ /* 0x001fe20007f7e0ff */
[----:B------:R-:W-:-:S03]  /*173c0*/  IMAD.X R20, R12, 0x1, R8, P2 ;  /* 0x000000010c147824 */ /* 0x000fc600010e0608 */
[----:B------:R0:W-:Y:S04]  /*173d0*/  STL [R1+0x222c], R19 ;  /* 0x00222c1301007387 */ /* 0x0001e80000100800 */
[----:B------:R1:W-:Y:S04]  /*173e0*/  STL [R1+0x2260], R18 ;  /* 0x0022601201007387 */ /* 0x0003e80000100800 */
[----:B------:R-:W-:Y:S01]  /*173f0*/  STL [R1+0x2234], R20 ;  /* 0x0022341401007387 */ /* 0x000fe20000100800 */
[----:B0-----:R-:W-:-:S03]  /*17400*/  IADD3 R19, P2, R11, R2, RZ ;  /* 0x000000020b137210 */ /* 0x001fc60007f5e0ff */
[----:B------:R-:W2:Y:S01]  /*17410*/  LDL.LU R11, [R1+0x38] ;  /* 0x00003800010b7983 */ /* 0x000ea20000300800 */
[----:B-1----:R-:W-:-:S03]  /*17420*/  IMAD.X R18, R12, 0x1, R7, P1 ;  /* 0x000000010c127824 */ /* 0x002fc600008e0607 */
[----:B------:R0:W-:Y:S04]  /*17430*/  STL [R1+0x2268], R19 ;  /* 0x0022681301007387 */ /* 0x0001e80000100800 */
[----:B------:R1:W-:Y:S01]  /*17440*/  STL [R1+0x223c], R18 ;  /* 0x00223c1201007387 */ /* 0x0003e20000100800 */
[----:B0-----:R-:W-:Y:S01]  /*17450*/  IMAD.X R19, R12, 0x1, R6, P0 ;  /* 0x000000010c137824 */ /* 0x001fe200000e0606 */
[C---:B----4-:R-:W-:Y:S02]  /*17460*/  IADD3 R20, P1, R17.reuse, R5, RZ ;  /* 0x0000000511147210 */ /* 0x050fe40007f3e0ff */
[----:B-1----:R-:W-:-:S03]  /*17470*/  IADD3 R18, P0, R17, R4, RZ ;  /* 0x0000000411127210 */ /* 0x002fc60007f1e0ff */
[----:B------:R-:W-:Y:S04]  /*17480*/  STL [R1+0x2270], R20 ;  /* 0x0022701401007387 */ /* 0x000fe80000100800 */
[----:B------:R-:W4:Y:S04]  /*17490*/  LDL.LU R12, [R1+0x1c] ;  /* 0x00001c00010c7983 */ /* 0x000f280000300800 */
[----:B------:R5:W-:Y:S04]  /*174a0*/  STL [R1+0x2244], R19 ;  /* 0x0022441301007387 */ /* 0x000be80000100800 */
[----:B------:R0:W-:Y:S01]  /*174b0*/  STL [R1+0x2278], R18 ;  /* 0x0022781201007387 */ /* 0x0001e20000100800 */
[C---:B-----5:R-:W-:Y:S01]  /*174c0*/  IMAD.X R19, R16.reuse, 0x1, R9, P5 ;  /* 0x0000000110137824 */ /* 0x060fe200028e0609 */
[----:B0-----:R-:W-:Y:S01]  /*174d0*/  IADD3 R18, P5, R17, R3, RZ ;  /* 0x0000000311127210 */ /* 0x001fe20007fbe0ff */
[----:B------:R-:W-:-:S03]  /*174e0*/  IMAD.X R20, R16, 0x1, R8, P4 ;  /* 0x0000000110147824 */ /* 0x000fc600020e0608 */
[----:B------:R0:W-:Y:S04]  /*174f0*/  STL [R1+0x224c], R19 ;  /* 0x00224c1301007387 */ /* 0x0001e80000100800 */
[----:B------:R1:W-:Y:S04]  /*17500*/  STL [R1+0x2280], R18 ;  /* 0x0022801201007387 */ /* 0x0003e80000100800 */
[----:B------:R-:W-:Y:S01]  /*17510*/  STL [R1+0x2254], R20 ;  /* 0x0022541401007387 */ /* 0x000fe20000100800 */
[----:B0-----:R-:W-:-:S03]  /*17520*/  IADD3 R19, P4, R17, R2, RZ ;  /* 0x0000000211137210 */ /* 0x001fc60007f9e0ff */
[----:B------:R-:W5:Y:S01]  /*17530*/  LDL.LU R17, [R1+0x34] ;  /* 0x0000340001117983 */ /* 0x000f620000300800 */
[----:B-1----:R-:W-:-:S03]  /*17540*/  IMAD.X R18, R16, 0x1, R7, P3 ;  /* 0x0000000110127824 */ /* 0x002fc600018e0607 */
[----:B------:R0:W-:Y:S04]  /*17550*/  STL [R1+0x2288], R19 ;  /* 0x0022881301007387 */ /* 0x0001e80000100800 */
[----:B------:R1:W-:Y:S01]  /*17560*/  STL [R1+0x225c], R18 ;  /* 0x00225c1201007387 */ /* 0x0003e20000100800 */
[----:B0-----:R-:W-:Y:S01]  /*17570*/  IMAD.X R19, R16, 0x1, R6, P2 ;  /* 0x0000000110137824 */ /* 0x001fe200010e0606 */
[C---:B---3--:R-:W-:Y:S02]  /*17580*/  IADD3 R20, P3, R15.reuse, R5, RZ ;  /* 0x000000050f147210 */ /* 0x048fe40007f7e0ff */
        /* <DEDUP_REMOVED lines=35> */
[C---:B--2---:R-:W-:Y:S02]  /*177c0*/  IADD3 R20, P1, R11.reuse, R5, RZ ;  /* 0x000000050b147210 */ /* 0x044fe40007f3e0ff */
[----:B-1----:R-:W-:-:S03]  /*177d0*/  IADD3 R18, P0, R11, R4, RZ ;  /* 0x000000040b127210 */ /* 0x002fc60007f1e0ff */
[----:B------:R-:W-:Y:S04]  /*177e0*/  STL [R1+0x22d0], R20 ;  /* 0x0022d01401007387 */ /* 0x000fe80000100800 */
[----:B------:R-:W2:Y:S04]  /*177f0*/  LDL.LU R10, [R1+0x130] ;  /* 0x00013000010a7983 */ /* 0x000ea80000300800 */
        /* <DEDUP_REMOVED lines=1024> */
[----:B------:R3:W-:Y:S04]  /*1b800*/  STL [R1+0x29f0], R20 ;  /* 0x0029f01401007387 */ /* 0x0007e80000100800 */
[----:B------:R-:W5:Y:S04]  /*1b810*/  LDL.LU R12, [R1+0x30c] ;  /* 0x00030c00010c7983 */ /* 0x000f680000300800 */
[----:B------:R0:W-:Y:S04]  /*1b820*/  STL [R1+0x29c4], R19 ;  /* 0x0029c41301007387 */ /* 0x0001e80000100800 */
[----:B------:R1:W-:Y:S01]  /*1b830*/  STL [R1+0x29f8], R18 ;  /* 0x0029f81201007387 */ /* 0x0003e20000100800 */
[C---:B---3--:R-:W-:Y:S01]  /*1b840*/  IMAD.X R20, R16.reuse, 0x1, R9, P5 ;  /* 0x0000000110147824 */ /* 0x048fe200028e0609 */
[C---:B0-----:R-:W-:Y:S01]  /*1b850*/  IADD3 R19, P5, R17.reuse, R3, RZ ;  /* 0x0000000311137210 */ /* 0x041fe20007fbe0ff */
[----:B-1----:R-:W-:Y:S01]  /*1b860*/  IMAD.X R18, R16, 0x1, R8, P4 ;  /* 0x0000000110127824 */ /* 0x002fe200020e0608 */
[----:B------:R-:W-:-:S02]  /*1b870*/  IADD3 R17, P4, R17, R2, RZ ;  /* 0x0000000211117210 */ /* 0x000fc40007f9e0ff */
[----:B------:R-:W-:Y:S04]  /*1b880*/  STL [R1+0x29cc], R20 ;  /* 0x0029cc1401007387 */ /* 0x000fe80000100800 */
[----:B------:R0:W-:Y:S04]  /*1b890*/  STL [R1+0x2a00], R19 ;  /* 0x002a001301007387 */ /* 0x0001e80000100800 */
[----:B------:R1:W-:Y:S01]  /*1b8a0*/  STL [R1+0x29d4], R18 ;  /* 0x0029d41201007387 */ /* 0x0003e20000100800 */
[----:B0-----:R-:W-:-:S03]  /*1b8b0*/  IMAD.X R19, R16, 0x1, R7, P3 ;  /* 0x0000000110137824 */ /* 0x001fc600018e0607 */
[----:B-1----:R-:W3:Y:S04]  /*1b8c0*/  LDL.LU R18, [R1+0x2c4] ;  /* 0x0002c40001127983 */ /* 0x002ee80000300800 */
[----:B------:R0:W-:Y:S04]  /*1b8d0*/  STL [R1+0x2a08], R17 ;  /* 0x002a081101007387 */ /* 0x0001e80000100800 */
[----:B------:R1:W-:Y:S01]  /*1b8e0*/  STL [R1+0x29dc], R19 ;  /* 0x0029dc1301007387 */ /* 0x0003e20000100800 */
[C---:B0-----:R-:W-:Y:S01]  /*1b8f0*/  IADD3 R17, P3, R15.reuse, R5, RZ ;  /* 0x000000050f117210 */ /* 0x041fe20007f7e0ff */
[----:B-1----:R-:W-:Y:S01]  /*1b900*/  IMAD.X R19, R16, 0x1, R6, P2 ;  /* 0x0000000110137824 */ /* 0x002fe200010e0606 */
[----:B------:R-:W-:-:S03]  /*1b910*/  IADD3 R16, P2, R15, R4, RZ ;  /* 0x000000040f107210 */ /* 0x000fc60007f5e0ff */
[----:B------:R0:W-:Y:S04]  /*1b920*/  STL [R1+0x2a10], R17 ;  /* 0x002a101101007387 */ /* 0x0001e80000100800 */
[----:B0-----:R-:W3:Y:S04]  /*1b930*/  LDL.LU R17, [R1+0x310] ;  /* 0x0003100001117983 */ /* 0x001ee80000300800 */
[----:B------:R0:W-:Y:S04]  /*1b940*/  STL [R1+0x29e4], R19 ;  /* 0x0029e41301007387 */ /* 0x0001e80000100800 */
[----:B------:R1:W-:Y:S01]  /*1b950*/  STL [R1+0x2a18], R16 ;  /* 0x002a181001007387 */ /* 0x0003e20000100800 */
[C---:B------:R-:W-:Y:S01]  /*1b960*/  IMAD.X R20, R14.reuse, 0x1, R9, P1 ;  /* 0x000000010e147824 */ /* 0x040fe200008e0609 */
[----:B0-----:R-:W-:Y:S01]  /*1b970*/  IADD3 R19, P1, R15, R3, RZ ;  /* 0x000000030f137210 */ /* 0x001fe20007f3e0ff */
[----:B-1----:R-:W-:-:S03]  /*1b980*/  IMAD.X R16, R14, 0x1, R8, P0 ;  /* 0x000000010e107824 */ /* 0x002fc600000e0608 */
[----:B------:R-:W-:Y:S01]  /*1b990*/  STL [R1+0x29ec], R20 ;  /* 0x0029ec1401007387 */ /* 0x000fe20000100800 */
[----:B------:R-:W-:-:S03]  /*1b9a0*/  IADD3 R15, P0, R15, R2, RZ ;  /* 0x000000020f0f7210 */ /* 0x000fc60007f1e0ff */
[----:B------:R0:W-:Y:S04]  /*1b9b0*/  STL [R1+0x2a20], R19 ;  /* 0x002a201301007387 */ /* 0x0001e80000100800 */
[----:B------:R1:W-:Y:S01]  /*1b9c0*/  STL [R1+0x29f4], R16 ;  /* 0x0029f41001007387 */ /* 0x0003e20000100800 */
[----:B0-----:R-:W-:-:S03]  /*1b9d0*/  IMAD.X R19, R14, 0x1, R7, P5 ;  /* 0x000000010e137824 */ /* 0x001fc600028e0607 */
[----:B-1----:R-:W3:Y:S04]  /*1b9e0*/  LDL.LU R16, [R1+0x2c8] ;  /* 0x0002c80001107983 */ /* 0x002ee80000300800 */
[----:B------:R0:W-:Y:S04]  /*1b9f0*/  STL [R1+0x2a28], R15 ;  /* 0x002a280f01007387 */ /* 0x0001e80000100800 */
[----:B------:R-:W-:Y:S01]  /*1ba00*/  STL [R1+0x29fc], R19 ;  /* 0x0029fc1301007387 */ /* 0x000fe20000100800 */
[----:B0-----:R-:W-:-:S05]  /*1ba10*/  IADD3 R15, P5, R13, R5, RZ ;  /* 0x000000050d0f7210 */ /* 0x001fca0007fbe0ff */
[----:B------:R0:W-:Y:S04]  /*1ba20*/  STL [R1+0x2a30], R15 ;  /* 0x002a300f01007387 */ /* 0x0001e80000100800 */
[----:B0-----:R-:W3:Y:S01]  /*1ba30*/  LDL.LU R15, [R1+0x314] ;  /* 0x00031400010f7983 */ /* 0x001ee20000300800 */
[----:B------:R-:W-:Y:S01]  /*1ba40*/  IMAD.X R19, R14, 0x1, R6, P4 ;  /* 0x000000010e137824 */ /* 0x000fe200020e0606 */
[----:B------:R-:W-:-:S04]  /*1ba50*/  IADD3 R14, P4, R13, R4, RZ ;  /* 0x000000040d0e7210 */ /* 0x000fc80007f9e0ff */
[----:B------:R2:W-:Y:S04]  /*1ba60*/  STL [R1+0x2a04], R19 ;  /* 0x002a041301007387 */ /* 0x0005e80000100800 */
[----:B------:R0:W-:Y:S01]  /*1ba70*/  STL [R1+0x2a38], R14 ;  /* 0x002a380e01007387 */ /* 0x0001e20000100800 */
[C---:B--2---:R-:W-:Y:S01]  /*1ba80*/  IMAD.X R19, R10.reuse, 0x1, R9, P3 ;  /* 0x000000010a137824 */ /* 0x044fe200018e0609 */
[----:B------:R-:W-:Y:S01]  /*1ba90*/  IADD3 R20, P3, R13, R3, RZ ;  /* 0x000000030d147210 */ /* 0x000fe20007f7e0ff */
[----:B0-----:R-:W-:-:S03]  /*1baa0*/  IMAD.X R14, R10, 0x1, R8, P2 ;  /* 0x000000010a0e7824 */ /* 0x001fc600010e0608 */
[----:B------:R0:W-:Y:S04]  /*1bab0*/  STL [R1+0x2a0c], R19 ;  /* 0x002a0c1301007387 */ /* 0x0001e80000100800 */
[----:B------:R-:W-:Y:S01]  /*1bac0*/  STL [R1+0x2a40], R20 ;  /* 0x002a401401007387 */ /* 0x000fe20000100800 */
[----:B0-----:R-:W-:-:S03]  /*1bad0*/  IADD3 R19, P2, R13, R2, RZ ;  /* 0x000000020d137210 */ /* 0x001fc60007f5e0ff */
[----:B------:R0:W-:Y:S01]  /*1bae0*/  STL [R1+0x2a14], R14 ;  /* 0x002a140e01007387 */ /* 0x0001e20000100800 */
[C---:B------:R-:W-:Y:S02]  /*1baf0*/  IMAD.X R13, R10.reuse, 0x1, R7, P1 ;  /* 0x000000010a0d7824 */ /* 0x040fe400008e0607 */
[----:B------:R-:W-:Y:S01]  /*1bb00*/  IMAD.X R10, R10, 0x1, R6, P0 ;  /* 0x000000010a0a7824 */ /* 0x000fe200000e0606 */
[----:B0-----:R-:W2:Y:S04]  /*1bb10*/  LDL.LU R14, [R1+0x2d0] ;  /* 0x0002d000010e7983 */ /* 0x001ea80000300800 */
[----:B------:R0:W-:Y:S01]  /*1bb20*/  STL [R1+0x2a48], R19 ;  /* 0x002a481301007387 */ /* 0x0001e20000100800 */
[----:B----4-:R-:W-:-:S03]  /*1bb30*/  IADD3 R20, P0, R11, R4, RZ ;  /* 0x000000040b147210 */ /* 0x010fc60007f1e0ff */
[----:B------:R1:W-:Y:S01]  /*1bb40*/  STL [R1+0x2a1c], R13 ;  /* 0x002a1c0d01007387 */ /* 0x0003e20000100800 */
[----:B0-----:R-:W-:-:S03]  /*1bb50*/  IADD3 R19, P1, R11, R5, RZ ;  /* 0x000000050b137210 */ /* 0x001fc60007f3e0ff */
[----:B-1----:R-:W4:Y:S04]  /*1bb60*/  LDL.LU R13, [R1+0x318] ;  /* 0x00031800010d7983 */ /* 0x002f280000300800 */
[----:B------:R5:W-:Y:S04]  /*1bb70*/  STL [R1+0x2a50], R19 ;  /* 0x002a501301007387 */ /* 0x000be80000100800 */
[----:B------:R0:W-:Y:S01]  /*1bb80*/  STL [R1+0x2a24], R10 ;  /* 0x002a240a01007387 */ /* 0x0001e20000100800 */
[----:B-----5:R-:W-:-:S03]  /*1bb90*/  IMAD.X R19, R12, 0x1, R9, P5 ;  /* 0x000000010c137824 */ /* 0x020fc600028e0609 */
[----:B------:R1:W-:Y:S01]  /*1bba0*/  STL [R1+0x2a58], R20 ;  /* 0x002a581401007387 */ /* 0x0003e20000100800 */
[----:B0-----:R-:W-:-:S03]  /*1bbb0*/  IADD3 R10, P5, R11, R3, RZ ;  /* 0x000000030b0a7210 */ /* 0x001fc60007fbe0ff */
[----:B------:R0:W-:Y:S01]  /*1bbc0*/  STL [R1+0x2a2c], R19 ;  /* 0x002a2c1301007387 */ /* 0x0001e20000100800 */
[----:B-1----:R-:W-:-:S03]  /*1bbd0*/  IMAD.X R20, R12, 0x1, R8, P4 ;  /* 0x000000010c147824 */ /* 0x002fc600020e0608 */
[----:B------:R1:W-:Y:S01]  /*1bbe0*/  STL [R1+0x2a60], R10 ;  /* 0x002a600a01007387 */ /* 0x0003e20000100800 */
[----:B0-----:R-:W-:Y:S01]  /*1bbf0*/  IADD3 R19, P4, R11, R2, RZ ;  /* 0x000000020b137210 */ /* 0x001fe20007f9e0ff */
[C---:B------:R-:W-:Y:S02]  /*1bc00*/  IMAD.X R11, R12.reuse, 0x1, R7, P3 ;  /* 0x000000010c0b7824 */ /* 0x040fe400018e0607 */
[----:B-1----:R-:W5:Y:S04]  /*1bc10*/  LDL.LU R10, [R1+0x2d8] ;  /* 0x0002d800010a7983 */ /* 0x002f680000300800 */
[----:B------:R-:W-:Y:S04]  /*1bc20*/  STL [R1+0x2a34], R20 ;  /* 0x002a341401007387 */ /* 0x000fe80000100800 */
[----:B------:R-:W-:Y:S01]  /*1bc30*/  STL [R1+0x2a68], R19 ;  /* 0x002a681301007387 */ /* 0x000fe20000100800 */
[----:B------:R-:W-:-:S03]  /*1bc40*/  IMAD.X R12, R12, 0x1, R6, P2 ;  /* 0x000000010c0c7824 */ /* 0x000fc600010e0606 */
[----:B------:R0:W-:Y:S04]  /*1bc50*/  STL [R1+0x2a3c], R11 ;  /* 0x002a3c0b01007387 */ /* 0x0001e80000100800 */
[----:B0-----:R-:W5:Y:S01]  /*1bc60*/  LDL.LU R11, [R1+0x31c] ;  /* 0x00031c00010b7983 */ /* 0x001f620000300800 */
[----:B---3--:R-:W-:-:S05]  /*1bc70*/  IADD3 R19, P3, R18, R5, RZ ;  /* 0x0000000512137210 */ /* 0x008fca0007f7e0ff */
[----:B------:R0:W-:Y:S04]  /*1bc80*/  STL [R1+0x2a70], R19 ;  /* 0x002a701301007387 */ /* 0x0001e80000100800 */
[----:B------:R1:W-:Y:S01]  /*1bc90*/  STL [R1+0x2a44], R12 ;  /* 0x002a440c01007387 */ /* 0x0003e20000100800 */
[----:B0-----:R-:W-:-:S05]  /*1bca0*/  IADD3 R19, P2, R18, R4, RZ ;  /* 0x0000000412137210 */ /* 0x001fca0007f5e0ff */
[----:B------:R0:W-:Y:S01]  /*1bcb0*/  STL [R1+0x2a78], R19 ;  /* 0x002a781301007387 */ /* 0x0001e20000100800 */
[C---:B-1----:R-:W-:Y:S01]  /*1bcc0*/  IMAD.X R12, R17.reuse, 0x1, R9, P1 ;  /* 0x00000001110c7824 */ /* 0x042fe200008e0609 */
[----:B------:R-:W-:Y:S01]  /*1bcd0*/  IADD3 R20, P1, R18, R3, RZ ;  /* 0x0000000312147210 */ /* 0x000fe20007f3e0ff */
[----:B0-----:R-:W-:-:S03]  /*1bce0*/  IMAD.X R19, R17, 0x1, R8, P0 ;  /* 0x0000000111137824 */ /* 0x001fc600000e0608 */
[----:B------:R0:W-:Y:S04]  /*1bcf0*/  STL [R1+0x2a4c], R12 ;  /* 0x002a4c0c01007387 */ /* 0x0001e80000100800 */
[----:B0-----:R-:W3:Y:S04]  /*1bd00*/  LDL.LU R12, [R1+0x2e0] ;  /* 0x0002e000010c7983 */ /* 0x001ee80000300800 */
[----:B------:R0:W-:Y:S04]  /*1bd10*/  STL [R1+0x2a80], R20 ;  /* 0x002a801401007387 */ /* 0x0001e80000100800 */
[----:B------:R1:W-:Y:S01]  /*1bd20*/  STL [R1+0x2a54], R19 ;  /* 0x002a541301007387 */ /* 0x0003e20000100800 */
[----:B0-----:R-:W-:Y:S01]  /*1bd30*/  IADD3 R20, P0, R18, R2, RZ ;  /* 0x0000000212147210 */ /* 0x001fe20007f1e0ff */
[----:B-1----:R-:W-:-:S04]  /*1bd40*/  IMAD.X R19, R17, 0x1, R7, P5 ;  /* 0x0000000111137824 */ /* 0x002fc800028e0607 */
[----:B------:R-:W-:Y:S01]  /*1bd50*/  STL [R1+0x2a88], R20 ;  /* 0x002a881401007387 */ /* 0x000fe20000100800 */
[----:B------:R-:W-:-:S03]  /*1bd60*/  IADD3 R18, P5, R16, R5, RZ ;  /* 0x0000000510127210 */ /* 0x000fc60007fbe0ff */
[----:B------:R-:W-:Y:S01]  /*1bd70*/  STL [R1+0x2a5c], R19 ;  /* 0x002a5c1301007387 */ /* 0x000fe20000100800 */
[----:B------:R-:W-:-:S03]  /*1bd80*/  IMAD.X R17, R17, 0x1, R6, P4 ;  /* 0x0000000111117824 */ /* 0x000fc600020e0606 */
[----:B------:R-:W3:Y:S04]  /*1bd90*/  LDL.LU R21, [R1+0x320] ;  /* 0x0003200001157983 */ /* 0x000ee80000300800 */
        /* <DEDUP_REMOVED lines=8> */
[----:B------:R-:W-:Y:S04]  /*1be20*/  STL [R1+0x2aa0], R19 ;  /* 0x002aa01301007387 */ /* 0x000fe80000100800 */
[----:B------:R-:W-:Y:S04]  /*1be30*/  STL [R1+0x2a74], R18 ;  /* 0x002a741201007387 */ /* 0x000fe80000100800 */
[----:B------:R-:W3:Y:S01]  /*1be40*/  LDL.LU R20, [R1+0x2e8] ;  /* 0x0002e80001147983 */ /* 0x000ee20000300800 */
[----:B0-----:R-:W-:Y:S01]  /*1be50*/  IADD3 R17, P2, R16, R2, RZ ;  /* 0x0000000210117210 */ /* 0x001fe20007f5e0ff */
[----:B------:R-:W-:-:S04]  /*1be60*/  IMAD.X R16, R15, 0x1, R7, P1 ;  /* 0x000000010f107824 */ /* 0x000fc800008e0607 */
[----:B------:R-:W-:Y:S04]  /*1be70*/  STL [R1+0x2aa8], R17 ;  /* 0x002aa81101007387 */ /* 0x000fe80000100800 */
[----:B------:R0:W-:Y:S02]  /*1be80*/  STL [R1+0x2a7c], R16 ;  /* 0x002a7c1001007387 */ /* 0x0001e40000100800 */
[----:B0-----:R-:W-:Y:S01]  /*1be90*/  IMAD.X R16, R15, 0x1, R6, P0 ;  /* 0x000000010f107824 */ /* 0x001fe200000e0606 */
[C---:B--2---:R-:W-:Y:S02]  /*1bea0*/  IADD3 R17, P1, R14.reuse, R5, RZ ;  /* 0x000000050e117210 */ /* 0x044fe40007f3e0ff */
[----:B------:R-:W-:-:S03]  /*1beb0*/  IADD3 R15, P0, R14, R4, RZ ;  /* 0x000000040e0f7210 */ /* 0x000fc60007f1e0ff */
[----:B------:R4:W-:Y:S04]  /*1bec0*/  STL [R1+0x2ab0], R17 ;  /* 0x002ab01101007387 */ /* 0x0009e80000100800 */
[----:B------:R0:W-:Y:S04]  /*1bed0*/  STL [R1+0x2a84], R16 ;  /* 0x002a841001007387 */ /* 0x0001e80000100800 */
[----:B------:R1:W-:Y:S01]  /*1bee0*/  STL [R1+0x2ab8], R15 ;  /* 0x002ab80f01007387 */ /* 0x0003e20000100800 */
[C---:B----4-:R-:W-:Y:S01]  /*1bef0*/  IMAD.X R17, R13.reuse, 0x1, R9, P5 ;  /* 0x000000010d117824 */ /* 0x050fe200028e0609 */
[----:B0-----:R-:W-:Y:S01]  /*1bf00*/  IADD3 R16, P5, R14, R3, RZ ;  /* 0x000000030e107210 */ /* 0x001fe20007fbe0ff */
[----:B-1----:R-:W-:-:S03]  /*1bf10*/  IMAD.X R15, R13, 0x1, R8, P4 ;  /* 0x000000010d0f7824 */ /* 0x002fc600020e0608 */
[----:B------:R-:W-:Y:S04]  /*1bf20*/  STL [R1+0x2a8c], R17 ;  /* 0x002a8c1101007387 */ /* 0x000fe80000100800 */
[----:B------:R-:W2:Y:S04]  /*1bf30*/  LDL.LU R19, [R1+0x324] ;  /* 0x0003240001137983 */ /* 0x000ea80000300800 */
[----:B------:R0:W-:Y:S04]  /*1bf40*/  STL [R1+0x2ac0], R16 ;  /* 0x002ac01001007387 */ /* 0x0001e80000100800 */
[----:B------:R1:W-:Y:S01]  /*1bf50*/  STL [R1+0x2a94], R15 ;  /* 0x002a940f01007387 */ /* 0x0003e20000100800 */
[----:B0-----:R-:W-:Y:S01]  /*1bf60*/  IADD3 R16, P4, R14, R2, RZ ;  /* 0x000000020e107210 */ /* 0x001fe20007f9e0ff */
[----:B-1----:R-:W-:-:S04]  /*1bf70*/  IMAD.X R15, R13, 0x1, R7, P3 ;  /* 0x000000010d0f7824 */ /* 0x002fc800018e0607 */
[----:B------:R-:W-:Y:S01]  /*1bf80*/  STL [R1+0x2ac8], R16 ;  /* 0x002ac81001007387 */ /* 0x000fe20000100800 */
[----:B------:R-:W-:-:S03]  /*1bf90*/  IMAD.X R13, R13, 0x1, R6, P2 ;  /* 0x000000010d0d7824 */ /* 0x000fc600010e0606 */
[----:B------:R0:W-:Y:S01]  /*1bfa0*/  STL [R1+0x2a9c], R15 ;  /* 0x002a9c0f01007387 */ /* 0x0001e20000100800 */
[----:B-----5:R-:W-:-:S03]  /*1bfb0*/  IADD3 R14, P3, R10, R5, RZ ;  /* 0x000000050a0e7210 */ /* 0x020fc60007f7e0ff */
[----:B------:R-:W4:Y:S04]  /*1bfc0*/  LDL.LU R18, [R1+0x2f0] ;  /* 0x0002f00001127983 */ /* 0x000f280000300800 */
[----:B------:R1:W-:Y:S01]  /*1bfd0*/  STL [R1+0x2ad0], R14 ;  /* 0x002ad00e01007387 */ /* 0x0003e20000100800 */
[----:B0-----:R-:W-:-:S03]  /*1bfe0*/  IADD3 R15, P2, R10, R4, RZ ;  /* 0x000000040a0f7210 */ /* 0x001fc60007f5e0ff */
[----:B------:R0:W-:Y:S04]  /*1bff0*/  STL [R1+0x2aa4], R13 ;  /* 0x002aa40d01007387 */ /* 0x0001e80000100800 */
[----:B------:R5:W-:Y:S01]  /*1c000*/  STL [R1+0x2ad8], R15 ;  /* 0x002ad80f01007387 */ /* 0x000be20000100800 */
[C---:B-1----:R-:W-:Y:S01]  /*1c010*/  IMAD.X R14, R11.reuse, 0x1, R9, P1 ;  /* 0x000000010b0e7824 */ /* 0x042fe200008e0609 */
[----:B0-----:R-:W-:Y:S01]  /*1c020*/  IADD3 R13, P1, R10, R3, RZ ;  /* 0x000000030a0d7210 */ /* 0x001fe20007f3e0ff */
[----:B-----5:R-:W-:-:S03]  /*1c030*/  IMAD.X R15, R11, 0x1, R8, P0 ;  /* 0x000000010b0f7824 */ /* 0x020fc600000e0608 */
[----:B------:R0:W-:Y:S04]  /*1c040*/  STL [R1+0x2aac], R14 ;  /* 0x002aac0e01007387 */ /* 0x0001e80000100800 */
[----:B------:R1:W-:Y:S01]  /*1c050*/  STL [R1+0x2ae0], R13 ;  /* 0x002ae00d01007387 */ /* 0x0003e20000100800 */
[----:B0-----:R-:W-:-:S03]  /*1c060*/  IADD3 R14, P0, R10, R2, RZ ;  /* 0x000000020a0e7210 */ /* 0x001fc60007f1e0ff */
[----:B------:R-:W-:Y:S01]  /*1c070*/  STL [R1+0x2ab4], R15 ;  /* 0x002ab40f01007387 */ /* 0x000fe20000100800 */
[----:B-1----:R-:W-:-:S03]  /*1c080*/  IMAD.X R13, R11, 0x1, R7, P5 ;  /* 0x000000010b0d7824 */ /* 0x002fc600028e0607 */
[----:B------:R-:W-:Y:S01]  /*1c090*/  STL [R1+0x2ae8], R14 ;  /* 0x002ae80e01007387 */ /* 0x000fe20000100800 */
[----:B------:R-:W-:-:S03]  /*1c0a0*/  IMAD.X R11, R11, 0x1, R6, P4 ;  /* 0x000000010b0b7824 */ /* 0x000fc600020e0606 */
[----:B------:R-:W-:Y:S04]  /*1c0b0*/  STL [R1+0x2abc], R13 ;  /* 0x002abc0d01007387 */ /* 0x000fe80000100800 */
[----:B------:R-:W5:Y:S01]  /*1c0c0*/  LDL R17, [R1+0xff0] ;  /* 0x000ff00001117983 */ /* 0x000f620000100800 */
[----:B---3--:R-:W-:-:S05]  /*1c0d0*/  IADD3 R10, P5, R12, R5, RZ ;  /* 0x000000050c0a7210 */ /* 0x008fca0007fbe0ff */
[----:B------:R0:W-:Y:S04]  /*1c0e0*/  STL [R1+0x2af0], R10 ;  /* 0x002af00a01007387 */ /* 0x0001e80000100800 */
[----:B------:R1:W-:Y:S04]  /*1c0f0*/  STL [R1+0x2ac4], R11 ;  /* 0x002ac40b01007387 */ /* 0x0003e80000100800 */
[----:B------:R-:W3:Y:S01]  /*1c100*/  LDL R16, [R1+0xfe8] ;  /* 0x000fe80001107983 */ /* 0x000ee20000100800 */
[----:B0-----:R-:W-:-:S05]  /*1c110*/  IADD3 R10, P4, R12, R4, RZ ;  /* 0x000000040c0a7210 */ /* 0x001fca0007f9e0ff */
[----:B------:R0:W-:Y:S04]  /*1c120*/  STL [R1+0x2af8], R10 ;  /* 0x002af80a01007387 */ /* 0x0001e80000100800 */
[----:B------:R-:W3:Y:S01]  /*1c130*/  LDL R15, [R1+0xfe0] ;  /* 0x000fe000010f7983 */ /* 0x000ee20000100800 */
[----:B-1----:R-:W-:Y:S01]  /*1c140*/  IMAD.X R11, R21, 0x1, R9, P3 ;  /* 0x00000001150b7824 */ /* 0x002fe200018e0609 */
[----:B0-----:R-:W-:-:S04]  /*1c150*/  IADD3 R10, P3, R12, R3, RZ ;  /* 0x000000030c0a7210 */ /* 0x001fc80007f7e0ff */
[----:B------:R0:W-:Y:S04]  /*1c160*/  STL [R1+0x2acc], R11 ;  /* 0x002acc0b01007387 */ /* 0x0001e80000100800 */
[----:B------:R-:W3:Y:S01]  /*1c170*/  LDL R14, [R1+0xfd8] ;  /* 0x000fd800010e7983 */ /* 0x000ee20000100800 */
[C---:B0-----:R-:W-:Y:S01]  /*1c180*/  IMAD.X R11, R21.reuse, 0x1, R8, P2 ;  /* 0x00000001150b7824 */ /* 0x041fe200010e0608 */
[----:B------:R-:W-:Y:S02]  /*1c190*/  IADD3 R12, P2, R12, R2, RZ ;  /* 0x000000020c0c7210 */ /* 0x000fe40007f5e0ff */
[----:B------:R0:W-:Y:S04]  /*1c1a0*/  STL [R1+0x2b00], R10 ;  /* 0x002b000a01007387 */ /* 0x0001e80000100800 */
[----:B------:R1:W-:Y:S01]  /*1c1b0*/  STL [R1+0x2ad4], R11 ;  /* 0x002ad40b01007387 */ /* 0x0003e20000100800 */
[----:B0-----:R-:W-:-:S03]  /*1c1c0*/  IMAD.X R10, R21, 0x1, R7, P1 ;  /* 0x00000001150a7824 */ /* 0x001fc600008e0607 */
[----:B------:R-:W-:Y:S04]  /*1c1d0*/  STL [R1+0x2b04], R12 ;  /* 0x002b040c01007387 */ /* 0x000fe80000100800 */
[----:B------:R-:W3:Y:S04]  /*1c1e0*/  LDL R13, [R1+0xfec] ;  /* 0x000fec00010d7983 */ /* 0x000ee80000100800 */
[----:B------:R0:W-:Y:S01]  /*1c1f0*/  STL [R1+0x2adc], R10 ;  /* 0x002adc0a01007387 */ /* 0x0001e20000100800 */
[----:B-1----:R-:W-:-:S03]  /*1c200*/  IADD3 R11, P1, R20, R5, RZ ;  /* 0x00000005140b7210 */ /* 0x002fc60007f3e0ff */
[----:B0-----:R-:W3:Y:S04]  /*1c210*/  LDL R10, [R1+0xfe4] ;  /* 0x000fe400010a7983 */ /* 0x001ee80000100800 */
[----:B------:R0:W-:Y:S04]  /*1c220*/  STL [R1+0x2b08], R11 ;  /* 0x002b080b01007387 */ /* 0x0001e80000100800 */
[----:B------:R-:W3:Y:S04]  /*1c230*/  LDL R12, [R1+0xfd4] ;  /* 0x000fd400010c7983 */ /* 0x000ee80000100800 */
[----:B0-----:R-:W3:Y:S01]  /*1c240*/  LDL R11, [R1+0xfdc] ;  /* 0x000fdc00010b7983 */ /* 0x001ee20000100800 */
[----:B------:R-:W-:Y:S01]  /*1c250*/  IMAD.X R21, R21, 0x1, R6, P0 ;  /* 0x0000000115157824 */ /* 0x000fe200000e0606 */
[----:B------:R-:W-:-:S04]  /*1c260*/  IADD3 R23, P0, R20, R4, RZ ;  /* 0x0000000414177210 */ /* 0x000fc80007f1e0ff */
[----:B------:R0:W-:Y:S04]  /*1c270*/  STL [R1+0x2ae4], R21 ;  /* 0x002ae41501007387 */ /* 0x0001e80000100800 */
[----:B------:R1:W-:Y:S01]  /*1c280*/  STL [R1+0x2b0c], R23 ;  /* 0x002b0c1701007387 */ /* 0x0003e20000100800 */
[C---:B--2---:R-:W-:Y:S01]  /*1c290*/  IMAD.X R22, R19.reuse, 0x1, R9, P5 ;  /* 0x0000000113167824 */ /* 0x044fe200028e0609 */
[----:B0-----:R-:W-:Y:S01]  /*1c2a0*/  IADD3 R21, P5, R20, R3, RZ ;  /* 0x0000000314157210 */ /* 0x001fe20007fbe0ff */
[----:B-1----:R-:W-:-:S03]  /*1c2b0*/  IMAD.X R23, R19, 0x1, R8, P4 ;  /* 0x0000000113177824 */ /* 0x002fc600020e0608 */
[----:B------:R0:W-:Y:S04]  /*1c2c0*/  STL [R1+0x2aec], R22 ;  /* 0x002aec1601007387 */ /* 0x0001e80000100800 */
[----:B------:R1:W-:Y:S01]  /*1c2d0*/  STL [R1+0x2b10], R21 ;  /* 0x002b101501007387 */ /* 0x0003e20000100800 */
[----:B0-----:R-:W-:-:S03]  /*1c2e0*/  IADD3 R22, P4, R20, R2, RZ ;  /* 0x0000000214167210 */ /* 0x001fc60007f9e0ff */
[----:B------:R-:W-:Y:S01]  /*1c2f0*/  STL [R1+0x2af4], R23 ;  /* 0x002af41701007387 */ /* 0x000fe20000100800 */
[----:B-1----:R-:W-:-:S03]  /*1c300*/  IMAD.X R21, R19, 0x1, R7, P3 ;  /* 0x0000000113157824 */ /* 0x002fc600018e0607 */
[----:B------:R-:W-:Y:S01]  /*1c310*/  STL [R1+0x2b14], R22 ;  /* 0x002b141601007387 */ /* 0x000fe20000100800 */
[C---:B----4-:R-:W-:Y:S01]  /*1c320*/  IADD3 R20, P3, R18.reuse, R5, RZ ;  /* 0x0000000512147210 */ /* 0x050fe20007f7e0ff */
[----:B------:R-:W-:Y:S01]  /*1c330*/  IMAD.X R5, R19, 0x1, R6, P2 ;  /* 0x0000000113057824 */ /* 0x000fe200010e0606 */
[----:B------:R-:W-:Y:S01]  /*1c340*/  IADD3 R4, P2, R18, R4, RZ ;  /* 0x0000000412047210 */ /* 0x000fe20007f5e0ff */
[----:B------:R-:W-:Y:S01]  /*1c350*/  STL [R1+0x2afc], R21 ;  /* 0x002afc1501007387 */ /* 0x000fe20000100800 */
[----:B------:R-:W-:-:S03]  /*1c360*/  IMAD.X R19, R0, 0x1, R9, P1 ;  /* 0x0000000100137824 */ /* 0x000fc600008e0609 */
[----:B------:R-:W-:Y:S04]  /*1c370*/  STL [R1+0x1b68], R20 ;  /* 0x001b681401007387 */ /* 0x000fe80000100800 */
[----:B------:R0:W-:Y:S04]  /*1c380*/  STL [R1+0x1b64], R5 ;  /* 0x001b640501007387 */ /* 0x0001e80000100800 */
[----:B------:R1:W-:Y:S01]  /*1c390*/  STL [R1+0x1b60], R4 ;  /* 0x001b600401007387 */ /* 0x0003e20000100800 */
[----:B0-----:R-:W-:-:S03]  /*1c3a0*/  IADD3 R5, P1, R18, R3, RZ ;  /* 0x0000000312057210 */ /* 0x001fc60007f3e0ff */
[----:B------:R-:W-:Y:S01]  /*1c3b0*/  STL [R1+0x1b5c], R19 ;  /* 0x001b5c1301007387 */ /* 0x000fe20000100800 */
[----:B-1----:R-:W-:Y:S01]  /*1c3c0*/  IMAD.X R4, R0, 0x1, R8, P0 ;  /* 0x0000000100047824 */ /* 0x002fe200000e0608 */
[----:B------:R-:W-:Y:S02]  /*1c3d0*/  IADD3 R3, P0, R18, R2, RZ ;  /* 0x0000000212037210 */ /* 0x000fe40007f1e0ff */
[----:B------:R-:W-:Y:S04]  /*1c3e0*/  STL [R1+0x1b58], R5 ;  /* 0x001b580501007387 */ /* 0x000fe80000100800 */
[----:B------:R0:W-:Y:S01]  /*1c3f0*/  STL [R1+0x1b54], R4 ;  /* 0x001b540401007387 */ /* 0x0001e20000100800 */
[----:B------:R-:W-:-:S03]  /*1c400*/  SHF.R.S32.HI R2, RZ, 0x1f, R18 ;  /* 0x0000001fff027819 */ /* 0x000fc60000011412 */
[----:B------:R5:W-:Y:S01]  /*1c410*/  STL [R1+0x1b48], R3 ;  /* 0x001b480301007387 */ /* 0x000be20000100800 */
[C---:B0-----:R-:W-:Y:S02]  /*1c420*/  IMAD.X R4, R0.reuse, 0x1, R7, P5 ;  /* 0x0000000100047824 */ /* 0x041fe400028e0607 */
[----:B------:R-:W-:-:S03]  /*1c430*/  IMAD.X R5, R0, 0x1, R6, P4 ;  /* 0x0000000100057824 */ /* 0x000fc600020e0606 */
[----:B------:R-:W-:Y:S01]  /*1c440*/  STL [R1+0x1b40], R4 ;  /* 0x001b400401007387 */ /* 0x000fe20000100800 */
[----:B-----5:R-:W-:-:S03]  /*1c450*/  IADD3 R3, P5, R17, UR6, RZ ;  /* 0x0000000611037c10 */ /* 0x020fc6000ffbe0ff */
[----:B------:R-:W2:Y:S04]  /*1c460*/  LDL.LU R0, [R1+0x3760] ;  /* 0x0037600001007983 */ /* 0x000ea80000300800 */
[----:B------:R0:W-:Y:S04]  /*1c470*/  STL [R1+0x1b4c], R3 ;  /* 0x001b4c0301007387 */ /* 0x0001e80000100800 */
[----:B------:R1:W-:Y:S01]  /*1c480*/  STL [R1+0x1b44], R5 ;  /* 0x001b440501007387 */ /* 0x0003e20000100800 */
[----:B0-----:R-:W-:Y:S01]  /*1c490*/  IMAD.X R3, R2, 0x1, R9, P3 ;  /* 0x0000000102037824 */ /* 0x001fe200018e0609 */
[----:B------:R-:W-:-:S02]  /*1c4a0*/  USHF.R.S32.HI UR58, URZ, 0x1f, UR6 ;  /* 0x0000001f3f3a7899 */ /* 0x000fc40008011406 */
[----:B---3--:R-:W-:-:S05]  /*1c4b0*/  IADD3 R4, P4, R16, UR6, RZ ;  /* 0x0000000610047c10 */ /* 0x008fca000ff9e0ff */
[----:B------:R0:W-:Y:S04]  /*1c4c0*/  STL [R1+0x1b50], R4 ;  /* 0x001b500401007387 */ /* 0x0001e80000100800 */
[----:B------:R3:W-:Y:S01]  /*1c4d0*/  STL [R1+0x1b38], R3 ;  /* 0x001b380301007387 */ /* 0x0007e20000100800 */
[----:B-1----:R-:W-:Y:S01]  /*1c4e0*/  IADD3 R5, P3, R15, UR6, RZ ;  /* 0x000000060f057c10 */ /* 0x002fe2000ff7e0ff */
[----:B0-----:R-:W-:-:S04]  /*1c4f0*/  IMAD.X R4, R2, 0x1, R8, P2 ;  /* 0x0000000102047824 */ /* 0x001fc800010e0608 */
[----:B------:R-:W-:Y:S01]  /*1c500*/  STL [R1+0x1b3c], R5 ;  /* 0x001b3c0501007387 */ /* 0x000fe20000100800 */
[----:B---3--:R-:W-:-:S03]  /*1c510*/  IADD3 R3, P2, R14, UR6, RZ ;  /* 0x000000060e037c10 */ /* 0x008fc6000ff5e0ff */
[----:B------:R0:W-:Y:S01]  /*1c520*/  STL [R1+0x1b30], R4 ;  /* 0x001b300401007387 */ /* 0x0001e20000100800 */
[----:B------:R-:W-:-:S03]  /*1c530*/  ULDC UR6, c[0x0][0x238] ;  /* 0x00008e0000067ab9 */ /* 0x000fc60000000800 */
[----:B------:R1:W-:Y:S01]  /*1c540*/  STL [R1+0x1b34], R3 ;  /* 0x001b340301007387 */ /* 0x0003e20000100800 */
[C---:B0-----:R-:W-:Y:S02]  /*1c550*/  IMAD.X R4, R2.reuse, 0x1, R7, P1 ;  /* 0x0000000102047824 */ /* 0x041fe400008e0607 */
[----:B-1----:R-:W-:-:S03]  /*1c560*/  IMAD.X R3, R2, 0x1, R6, P0 ;  /* 0x0000000102037824 */ /* 0x002fc600000e0606 */
[----:B------:R0:W-:Y:S04]  /*1c570*/  STL [R1+0x1b2c], R4 ;  /* 0x001b2c0401007387 */ /* 0x0001e80000100800 */
[----:B------:R-:W-:Y:S01]  /*1c580*/  STL [R1+0x14b8], R3 ;  /* 0x0014b80301007387 */ /* 0x000fe20000100800 */
[----:B------:R-:W-:-:S05]  /*1c590*/  IADD3.X R2, R13, UR58, RZ, P5, !PT ;  /* 0x0000003a0d027c10 */ /* 0x000fca000affe4ff */
[----:B------:R1:W-:Y:S01]  /*1c5a0*/  STL [R1+0x14bc], R2 ;  /* 0x0014bc0201007387 */ /* 0x0003e20000100800 */
[----:B0-----:R-:W-:-:S05]  /*1c5b0*/  IADD3.X R4, R10, UR58, RZ, P4, !PT ;  /* 0x0000003a0a047c10 */ /* 0x001fca000a7fe4ff */
[----:B------:R0:W-:Y:S01]  /*1c5c0*/  STL [R1+0x14c0], R4 ;  /* 0x0014c00401007387 */ /* 0x0001e20000100800 */
[----:B-1----:R-:W-:Y:S02]  /*1c5d0*/  IADD3.X R2, R12, UR58, RZ, P2, !PT ;  /* 0x0000003a0c027c10 */ /* 0x002fe400097fe4ff */
[----:B------:R-:W-:Y:S01]  /*1c5e0*/  IADD3.X R3, R11, UR58, RZ, P3, !PT ;  /* 0x0000003a0b037c10 */ /* 0x000fe20009ffe4ff */
[----:B------:R-:W-:Y:S02]  /*1c5f0*/  USHF.R.S32.HI UR58, URZ, 0x1f, UR7 ;  /* 0x0000001f3f3a7899 */ /* 0x000fe40008011407 */
[----:B0-----:R-:W-:Y:S02]  /*1c600*/  IADD3 R4, P1, R16, UR7, RZ ;  /* 0x0000000710047c10 */ /* 0x001fe4000ff3e0ff */
[----:B------:R0:W-:Y:S04]  /*1c610*/  STL [R1+0x14c4], R3 ;  /* 0x0014c40301007387 */ /* 0x0001e80000100800 */
[----:B------:R1:W-:Y:S01]  /*1c620*/  STL [R1+0x14c8], R2 ;  /* 0x0014c80201007387 */ /* 0x0003e20000100800 */
[----:B0-----:R-:W-:-:S02]  /*1c630*/  IADD3 R3, P0, R17, UR7, RZ ;  /* 0x0000000711037c10 */ /* 0x001fc4000ff1e0ff */
[----:B-1----:R-:W-:-:S03]  /*1c640*/  IADD3 R2, P2, R15, UR7, RZ ;  /* 0x000000070f027c10 */ /* 0x002fc6000ff5e0ff */
[----:B------:R0:W-:Y:S04]  /*1c650*/  STL [R1+0x14d0], R3 ;  /* 0x0014d00301007387 */ /* 0x0001e80000100800 */
[----:B------:R1:W-:Y:S04]  /*1c660*/  STL [R1+0x14d8], R4 ;  /* 0x0014d80401007387 */ /* 0x0003e80000100800 */
[----:B------:R3:W-:Y:S01]  /*1c670*/  STL [R1+0x14e0], R2 ;  /* 0x0014e00201007387 */ /* 0x0007e20000100800 */
[----:B0-----:R-:W-:Y:S01]  /*1c680*/  IADD3 R3, P3, R14, UR7, RZ ;  /* 0x000000070e037c10 */ /* 0x001fe2000ff7e0ff */
[----:B------:R-:W-:Y:S01]  /*1c690*/  ULDC UR7, c[0x0][0x238] ;  /* 0x00008e0000077ab9 */ /* 0x000fe20000000800 */
[----:B-1----:R-:W-:-:S02]  /*1c6a0*/  IADD3.X R4, R10, UR58, RZ, P1, !PT ;  /* 0x0000003a0a047c10 */ /* 0x002fc40008ffe4ff */
[----:B---3--:R-:W-:Y:S01]  /*1c6b0*/  IADD3.X R2, R13, UR58, RZ, P0, !PT ;  /* 0x0000003a0d027c10 */ /* 0x008fe200087fe4ff */
[----:B------:R0:W-:Y:S04]  /*1c6c0*/  STL [R1+0x14e8], R3 ;  /* 0x0014e80301007387 */ /* 0x0001e80000100800 */
[----:B------:R1:W-:Y:S01]  /*1c6d0*/  STL [R1+0x14cc], R2 ;  /* 0x0014cc0201007387 */ /* 0x0003e20000100800 */
[----:B0-----:R-:W-:-:S03]  /*1c6e0*/  IADD3.X R3, R11, UR58, RZ, P2, !PT ;  /* 0x0000003a0b037c10 */ /* 0x001fc600097fe4ff */
[----:B------:R-:W-:Y:S01]  /*1c6f0*/  STL [R1+0x14d4], R4 ;  /* 0x0014d40401007387 */ /* 0x000fe20000100800 */
[----:B-1----:R-:W-:-:S03]  /*1c700*/  IADD3.X R2, R12, UR58, RZ, P3, !PT ;  /* 0x0000003a0c027c10 */ /* 0x002fc60009ffe4ff */
[----:B------:R-:W-:Y:S01]  /*1c710*/  STL [R1+0x14dc], R3 ;  /* 0x0014dc0301007387 */ /* 0x000fe20000100800 */
[----:B------:R-:W-:-:S03]  /*1c720*/  ULDC UR58, c[0x0][0x238] ;  /* 0x00008e00003a7ab9 */ /* 0x000fc60000000800 */
[----:B------:R0:W-:Y:S04]  /*1c730*/  STL [R1+0x14e4], R2 ;  /* 0x0014e40201007387 */ /* 0x0001e80000100800 */
        /* <DEDUP_REMOVED lines=503> */
[----:B------:R-:W-:Y:S01]  /*1e6b0*/  STL [R1+0x638], RZ ;  /* 0x000638ff01007387 */ /* 0x000fe20000100800 */
[----:B0-----:R-:W-:-:S03]  /*1e6c0*/  IADD3 R2, P0, R17, UR10, RZ ;  /* 0x0000000a11027c10 */ /* 0x001fc6000ff1e0ff */
[----:B------:R-:W-:Y:S04]  /*1e6d0*/  STL [R1+0x63c], RZ ;  /* 0x00063cff01007387 */ /* 0x000fe80000100800 */
[----:B------:R-:W-:Y:S04]  /*1e6e0*/  STL [R1+0x620], RZ ;  /* 0x000620ff01007387 */ /* 0x000fe80000100800 */
[----:B------:R-:W-:Y:S04]  /*1e6f0*/  STL [R1+0x624], RZ ;  /* 0x000624ff01007387 */ /* 0x000fe80000100800 */
[----:B------:R-:W-:Y:S01]  /*1e700*/  STL [R1+0x628], RZ ;  /* 0x000628ff01007387 */ /* 0x000fe20000100800 */
[----:B------:R-:W-:-:S03]  /*1e710*/  IADD3 R4, P1, R16, UR10, RZ ;  /* 0x0000000a10047c10 */ /* 0x000fc6000ff3e0ff */
[----:B------:R-:W-:Y:S01]  /*1e720*/  STL [R1+0x62c], RZ ;  /* 0x00062cff01007387 */ /* 0x000fe20000100800 */
[----:B------:R-:W-:-:S03]  /*1e730*/  IADD3 R3, P2, R15, UR10, RZ ;  /* 0x0000000a0f037c10 */ /* 0x000fc6000ff5e0ff */
[----:B------:R-:W-:Y:S04]  /*1e740*/  STL [R1+0x610], RZ ;  /* 0x000610ff01007387 */ /* 0x000fe80000100800 */
[----:B------:R-:W-:Y:S04]  /*1e750*/  STL [R1+0x614], RZ ;  /* 0x000614ff01007387 */ /* 0x000fe80000100800 */
[----:B------:R-:W-:Y:S04]  /*1e760*/  STL [R1+0x618], RZ ;  /* 0x000618ff01007387 */ /* 0x000fe80000100800 */
[----:B------:R0:W-:Y:S04]  /*1e770*/  STL [R1+0x14f0], R2 ;  /* 0x0014f00201007387 */ /* 0x0001e80000100800 */
[----:B------:R-:W-:Y:S01]  /*1e780*/  STL [R1+0x14f8], R4 ;  /* 0x0014f80401007387 */ /* 0x000fe20000100800 */
[----:B0-----:R-:W-:-:S03]  /*1e790*/  IADD3 R2, P3, R14, UR10, RZ ;  /* 0x0000000a0e027c10 */ /* 0x001fc6000ff7e0ff */
[----:B------:R0:W-:Y:S04]  /*1e7a0*/  STL [R1+0x1500], R3 ;  /* 0x0015000301007387 */ /* 0x0001e80000100800 */
[----:B------:R1:W-:Y:S04]  /*1e7b0*/  STL [R1+0x1508], R2 ;  /* 0x0015080201007387 */ /* 0x0003e80000100800 */
[----:B------:R-:W-:Y:S01]  /*1e7c0*/  STL [R1+0x61c], RZ ;  /* 0x00061cff01007387 */ /* 0x000fe20000100800 */
[----:B------:R-:W-:Y:S02]  /*1e7d0*/  UIMAD UR60, UR60, 0x31, URZ ;  /* 0x000000313c3c78a4 */ /* 0x000fe4000f8e023f */
[----:B------:R-:W-:-:S02]  /*1e7e0*/  UIMAD UR11, UR11, 0x30, URZ ;  /* 0x000000300b0b78a4 */ /* 0x000fc4000f8e023f */
[----:B------:R-:W-:Y:S02]  /*1e7f0*/  UIMAD UR12, UR12, 0x2f, URZ ;  /* 0x0000002f0c0c78a4 */ /* 0x000fe4000f8e023f */
[----:B------:R-:W-:Y:S02]  /*1e800*/  UIMAD UR13, UR13, 0x2e, URZ ;  /* 0x0000002e0d0d78a4 */ /* 0x000fe4000f8e023f */
[----:B------:R-:W-:Y:S02]  /*1e810*/  UIMAD UR14, UR14, 0x2d, URZ ;  /* 0x0000002d0e0e78a4 */ /* 0x000fe4000f8e023f */
[----:B------:R-:W-:Y:S02]  /*1e820*/  UIMAD UR15, UR15, 0x2c, URZ ;  /* 0x0000002c0f0f78a4 */ /* 0x000fe4000f8e023f */
        /* <DEDUP_REMOVED lines=11> */
[----:B------:R-:W-:Y:S02]  /*1e8e0*/  USHF.L.U32 UR26, UR26, 0x5, URZ ;  /* 0x000000051a1a7899 */ /* 0x000fe4000800063f */
        /* <DEDUP_REMOVED lines=15> */
[----:B------:R-:W-:Y:S02]  /*1e9e0*/  USHF.L.U32 UR46, UR46, 0x4, URZ ;  /* 0x000000042e2e7899 */ /* 0x000fe4000800063f */
        /* <DEDUP_REMOVED lines=10> */
[----:B------:R-:W-:Y:S02]  /*1ea90*/  USHF.L.U32 UR57, UR57, 0x2, URZ ;  /* 0x0000000239397899 */ /* 0x000fe4000800063f */
[----:B------:R-:W-:Y:S02]  /*1eaa0*/  UIMAD UR35, UR35, 0x3, URZ ;  /* 0x00000003232378a4 */ /* 0x000fe4000f8e023f */
[----:B------:R-:W-:Y:S02]  /*1eab0*/  USHF.L.U32 UR8, UR8, 0x1, URZ ;  /* 0x0000000108087899 */ /* 0x000fe4000800063f */
[----:B------:R-:W-:Y:S02]  /*1eac0*/  USHF.R.S32.HI UR10, URZ, 0x1f, UR10 ;  /* 0x0000001f3f0a7899 */ /* 0x000fe4000801140a */
[----:B------:R-:W-:-:S04]  /*1ead0*/  USHF.R.S32.HI UR59, URZ, 0x1f, UR59 ;  /* 0x0000001f3f3b7899 */ /* 0x000fc8000801143b */
[----:B0-----:R-:W-:Y:S01]  /*1eae0*/  IADD3.X R3, R13, UR10, RZ, P0, !PT ;  /* 0x0000000a0d037c10 */ /* 0x001fe200087fe4ff */
[----:B------:R-:W0:Y:S01]  /*1eaf0*/  LDC R20, c[0x0][0x230] ;  /* 0x00008c00ff147b82 */ /* 0x000e220000000800 */
[----:B------:R-:W-:Y:S01]  /*1eb00*/  IADD3.X R4, R10, UR10, RZ, P1, !PT ;  /* 0x0000000a0a047c10 */ /* 0x000fe20008ffe4ff */
[----:B------:R-:W-:Y:S01]  /*1eb10*/  UIMAD UR58, UR58, 0x6, URZ ;  /* 0x000000063a3a78a4 */ /* 0x000fe2000f8e023f */
[----:B-1----:R-:W-:Y:S01]  /*1eb20*/  IADD3.X R2, R11, UR10, RZ, P2, !PT ;  /* 0x0000000a0b027c10 */ /* 0x002fe200097fe4ff */
[----:B------:R1:W-:Y:S04]  /*1eb30*/  STL [R1+0x14ec], R3 ;  /* 0x0014ec0301007387 */ /* 0x0003e80000100800 */
[----:B------:R3:W-:Y:S04]  /*1eb40*/  STL [R1+0x14f4], R4 ;  /* 0x0014f40401007387 */ /* 0x0007e80000100800 */
[----:B------:R4:W-:Y:S01]  /*1eb50*/  STL [R1+0x14fc], R2 ;  /* 0x0014fc0201007387 */ /* 0x0009e20000100800 */
[----:B-1----:R-:W-:Y:S01]  /*1eb60*/  IADD3.X R3, R12, UR10, RZ, P3, !PT ;  /* 0x0000000a0c037c10 */ /* 0x002fe20009ffe4ff */
[----:B------:R-:W-:-:S02]  /*1eb70*/  USHF.R.S32.HI UR10, URZ, 0x1f, UR60 ;  /* 0x0000001f3f0a7899 */ /* 0x000fc4000801143c */
[----:B---3--:R-:W-:Y:S02]  /*1eb80*/  IADD3 R4, P1, R16, UR60, RZ ;  /* 0x0000003c10047c10 */ /* 0x008fe4000ff3e0ff */
[----:B------:R1:W-:Y:S01]  /*1eb90*/  STL [R1+0x1504], R3 ;  /* 0x0015040301007387 */ /* 0x0003e20000100800 */
[----:B----4-:R-:W-:-:S05]  /*1eba0*/  IADD3 R2, P0, R17, UR60, RZ ;  /* 0x0000003c11027c10 */ /* 0x010fca000ff1e0ff */
[----:B------:R3:W-:Y:S01]  /*1ebb0*/  STL [R1+0x1510], R2 ;  /* 0x0015100201007387 */ /* 0x0007e20000100800 */
[----:B-1----:R-:W-:-:S03]  /*1ebc0*/  IADD3 R3, P2, R15, UR60, RZ ;  /* 0x0000003c0f037c10 */ /* 0x002fc6000ff5e0ff */
[----:B------:R1:W-:Y:S04]  /*1ebd0*/  STL [R1+0x1518], R4 ;  /* 0x0015180401007387 */ /* 0x0003e80000100800 */
[----:B------:R4:W-:Y:S01]  /*1ebe0*/  STL [R1+0x1520], R3 ;  /* 0x0015200301007387 */ /* 0x0009e20000100800 */
[----:B---3--:R-:W-:Y:S01]  /*1ebf0*/  IADD3 R2, P3, R14, UR60, RZ ;  /* 0x0000003c0e027c10 */ /* 0x008fe2000ff7e0ff */
[----:B------:R-:W-:Y:S01]  /*1ec00*/  USHF.R.S32.HI UR60, URZ, 0x1f, UR11 ;  /* 0x0000001f3f3c7899 */ /* 0x000fe2000801140b */
[----:B-1----:R-:W-:-:S03]  /*1ec10*/  IADD3.X R4, R10, UR10, RZ, P1, !PT ;  /* 0x0000000a0a047c10 */ /* 0x002fc60008ffe4ff */
[----:B------:R1:W-:Y:S01]  /*1ec20*/  STL [R1+0x1528], R2 ;  /* 0x0015280201007387 */ /* 0x0003e20000100800 */
[----:B----4-:R-:W-:-:S05]  /*1ec30*/  IADD3.X R3, R13, UR10, RZ, P0, !PT ;  /* 0x0000000a0d037c10 */ /* 0x010fca00087fe4ff */
[----:B------:R3:W-:Y:S01]  /*1ec40*/  STL [R1+0x150c], R3 ;  /* 0x00150c0301007387 */ /* 0x0007e20000100800 */
[----:B-1----:R-:W-:-:S03]  /*1ec50*/  IADD3.X R2, R11, UR10, RZ, P2, !PT ;  /* 0x0000000a0b027c10 */ /* 0x002fc600097fe4ff */
[----:B------:R1:W-:Y:S04]  /*1ec60*/  STL [R1+0x1514], R4 ;  /* 0x0015140401007387 */ /* 0x0003e80000100800 */
[----:B------:R4:W-:Y:S01]  /*1ec70*/  STL [R1+0x151c], R2 ;  /* 0x00151c0201007387 */ /* 0x0009e20000100800 */
[----:B---3--:R-:W-:Y:S01]  /*1ec80*/  IADD3.X R3, R12, UR10, RZ, P3, !PT ;  /* 0x0000000a0c037c10 */ /* 0x008fe20009ffe4ff */
[----:B------:R-:W-:Y:S01]  /*1ec90*/  USHF.R.S32.HI UR10, URZ, 0x1f, UR12 ;  /* 0x0000001f3f0a7899 */ /* 0x000fe2000801140c */
[----:B-1----:R-:W-:-:S03]  /*1eca0*/  IADD3 R4, P1, R16, UR11, RZ ;  /* 0x0000000b10047c10 */ /* 0x002fc6000ff3e0ff */
        /* <DEDUP_REMOVED lines=187> */
[----:B0-----:R-:W-:Y:S01]  /*1f860*/  VIADD R20, R20, 0x7f ;  /* 0x0000007f14147836 */ /* 0x001fe20000000000 */
[----:B------:R-:W-:Y:S01]  /*1f870*/  USHF.R.S32.HI UR20, URZ, 0x1f, UR36 ;  /* 0x0000001f3f147899 */ /* 0x000fe20008011424 */
[----:B-1----:R-:W-:Y:S02]  /*1f880*/  IADD3.X R4, R10, UR15, RZ, P1, !PT ;  /* 0x0000000f0a047c10 */ /* 0x002fe40008ffe4ff */
[----:B------:R0:W-:Y:S01]  /*1f890*/  STL [R1+0x1688], R2 ;  /* 0x0016880201007387 */ /* 0x0001e20000100800 */
[----:B----4-:R-:W-:-:S05]  /*1f8a0*/  IADD3.X R3, R13, UR15, RZ, P0, !PT ;  /* 0x0000000f0d037c10 */ /* 0x010fca00087fe4ff */
[----:B------:R1:W-:Y:S01]  /*1f8b0*/  STL [R1+0x166c], R3 ;  /* 0x00166c0301007387 */ /* 0x0003e20000100800 */
[----:B0-----:R-:W-:-:S03]  /*1f8c0*/  IADD3.X R2, R11, UR15, RZ, P2, !PT ;  /* 0x0000000f0b027c10 */ /* 0x001fc600097fe4ff */
[----:B------:R0:W-:Y:S04]  /*1f8d0*/  STL [R1+0x1674], R4 ;  /* 0x0016740401007387 */ /* 0x0001e80000100800 */
[----:B------:R3:W-:Y:S01]  /*1f8e0*/  STL [R1+0x167c], R2 ;  /* 0x00167c0201007387 */ /* 0x0007e20000100800 */
[----:B-1----:R-:W-:Y:S01]  /*1f8f0*/  IADD3.X R3, R12, UR15, RZ, P3, !PT ;  /* 0x0000000f0c037c10 */ /* 0x002fe20009ffe4ff */
[----:B------:R-:W-:Y:S01]  /*1f900*/  USHF.R.S32.HI UR15, URZ, 0x1f, UR37 ;  /* 0x0000001f3f0f7899 */ /* 0x000fe20008011425 */
[----:B0-----:R-:W-:-:S03]  /*1f910*/  IADD3 R4, P1, R16, UR21, RZ ;  /* 0x0000001510047c10 */ /* 0x001fc6000ff3e0ff */
[----:B------:R0:W-:Y:S01]  /*1f920*/  STL [R1+0x1684], R3 ;  /* 0x0016840301007387 */ /* 0x0001e20000100800 */
[----:B---3--:R-:W-:-:S05]  /*1f930*/  IADD3 R2, P0, R17, UR21, RZ ;  /* 0x0000001511027c10 */ /* 0x008fca000ff1e0ff */
[----:B------:R1:W-:Y:S01]  /*1f940*/  STL [R1+0x1690], R2 ;  /* 0x0016900201007387 */ /* 0x0003e20000100800 */
[----:B0-----:R-:W-:-:S03]  /*1f950*/  IADD3 R3, P2, R15, UR21, RZ ;  /* 0x000000150f037c10 */ /* 0x001fc6000ff5e0ff */
[----:B------:R0:W-:Y:S04]  /*1f960*/  STL [R1+0x1698], R4 ;  /* 0x0016980401007387 */ /* 0x0001e80000100800 */
[----:B------:R3:W-:Y:S01]  /*1f970*/  STL [R1+0x16a0], R3 ;  /* 0x0016a00301007387 */ /* 0x0007e20000100800 */
[----:B-1----:R-:W-:Y:S01]  /*1f980*/  IADD3 R2, P3, R14, UR21, RZ ;  /* 0x000000150e027c10 */ /* 0x002fe2000ff7e0ff */
[----:B------:R-:W-:Y:S01]  /*1f990*/  USHF.R.S32.HI UR21, URZ, 0x1f, UR38 ;  /* 0x0000001f3f157899 */ /* 0x000fe20008011426 */
[----:B0-----:R-:W-:-:S03]  /*1f9a0*/  IADD3.X R4, R10, UR12, RZ, P1, !PT ;  /* 0x0000000c0a047c10 */ /* 0x001fc60008ffe4ff */
[----:B------:R0:W-:Y:S01]  /*1f9b0*/  STL [R1+0x16a8], R2 ;  /* 0x0016a80201007387 */ /* 0x0001e20000100800 */
[----:B---3--:R-:W-:-:S05]  /*1f9c0*/  IADD3.X R3, R13, UR12, RZ, P0, !PT ;  /* 0x0000000c0d037c10 */ /* 0x008fca00087fe4ff */
        /* <DEDUP_REMOVED lines=156> */
[----:B------:R-:W3:Y:S01]  /*20390*/  LDL R18, [R1+0xdd0] ;  /* 0x000dd00001127983 */ /* 0x000ee20000100800 */
[----:B-1----:R-:W-:-:S03]  /*203a0*/  IADD3 R2, P3, R14, UR30, RZ ;  /* 0x0000001e0e027c10 */ /* 0x002fc6000ff7e0ff */
[----:B------:R1:W-:Y:S04]  /*203b0*/  STL [R1+0x17c0], R3 ;  /* 0x0017c00301007387 */ /* 0x0003e80000100800 */
[----:B------:R4:W-:Y:S01]  /*203c0*/  STL [R1+0x17c8], R2 ;  /* 0x0017c80201007387 */ /* 0x0009e20000100800 */
[----:B0-----:R-:W-:Y:S02]  /*203d0*/  IADD3.X R4, R10, UR19, RZ, P1, !PT ;  /* 0x000000130a047c10 */ /* 0x001fe40008ffe4ff */
[----:B-1----:R-:W-:Y:S02]  /*203e0*/  IADD3.X R3, R11, UR19, RZ, P2, !PT ;  /* 0x000000130b037c10 */ /* 0x002fe400097fe4ff */
[----:B----4-:R-:W-:-:S05]  /*203f0*/  IADD3.X R2, R13, UR19, RZ, P0, !PT ;  /* 0x000000130d027c10 */ /* 0x010fca00087fe4ff */
[----:B------:R0:W-:Y:S04]  /*20400*/  STL [R1+0x17ac], R2 ;  /* 0x0017ac0201007387 */ /* 0x0001e80000100800 */
[----:B------:R1:W-:Y:S01]  /*20410*/  STL [R1+0x17b4], R4 ;  /* 0x0017b40401007387 */ /* 0x0003e20000100800 */
[----:B0-----:R-:W-:-:S03]  /*20420*/  IADD3.X R2, R12, UR19, RZ, P3, !PT ;  /* 0x000000130c027c10 */ /* 0x001fc60009ffe4ff */
[----:B------:R0:W-:Y:S01]  /*20430*/  STL [R1+0x17bc], R3 ;  /* 0x0017bc0301007387 */ /* 0x0001e20000100800 */
[----:B-1----:R-:W-:-:S03]  /*20440*/  IADD3 R4, P1, R16, UR31, RZ ;  /* 0x0000001f10047c10 */ /* 0x002fc6000ff3e0ff */
[----:B------:R1:W-:Y:S01]  /*20450*/  STL [R1+0x17c4], R2 ;  /* 0x0017c40201007387 */ /* 0x0003e20000100800 */
[----:B0-----:R-:W-:Y:S02]  /*20460*/  IADD3 R3, P0, R17, UR31, RZ ;  /* 0x0000001f11037c10 */ /* 0x001fe4000ff1e0ff */
[----:B-1----:R-:W-:-:S03]  /*20470*/  IADD3 R2, P2, R15, UR31, RZ ;  /* 0x0000001f0f027c10 */ /* 0x002fc6000ff5e0ff */
[----:B------:R0:W-:Y:S04]  /*20480*/  STL [R1+0x17d0], R3 ;  /* 0x0017d00301007387 */ /* 0x0001e80000100800 */
[----:B------:R1:W-:Y:S04]  /*20490*/  STL [R1+0x17d8], R4 ;  /* 0x0017d80401007387 */ /* 0x0003e80000100800 */
[----:B------:R4:W-:Y:S01]  /*204a0*/  STL [R1+0x17e0], R2 ;  /* 0x0017e00201007387 */ /* 0x0009e20000100800 */
[----:B0-----:R-:W-:Y:S02]  /*204b0*/  IADD3 R3, P3, R14, UR31, RZ ;  /* 0x0000001f0e037c10 */ /* 0x001fe4000ff7e0ff */
[----:B-1----:R-:W-:-:S02]  /*204c0*/  IADD3.X R4, R10, UR60, RZ, P1, !PT ;  /* 0x0000003c0a047c10 */ /* 0x002fc40008ffe4ff */
[----:B----4-:R-:W-:Y:S01]  /*204d0*/  IADD3.X R2, R13, UR60, RZ, P0, !PT ;  /* 0x0000003c0d027c10 */ /* 0x010fe200087fe4ff */
[----:B------:R0:W-:Y:S04]  /*204e0*/  STL [R1+0x17e8], R3 ;  /* 0x0017e80301007387 */ /* 0x0001e80000100800 */
[----:B------:R1:W-:Y:S01]  /*204f0*/  STL [R1+0x17cc], R2 ;  /* 0x0017cc0201007387 */ /* 0x0003e20000100800 */
[----:B0-----:R-:W-:-:S03]  /*20500*/  IADD3.X R3, R11, UR60, RZ, P2, !PT ;  /* 0x0000003c0b037c10 */ /* 0x001fc600097fe4ff */
[----:B------:R-:W-:Y:S01]  /*20510*/  STL [R1+0x17d4], R4 ;  /* 0x0017d40401007387 */ /* 0x000fe20000100800 */
[----:B-1----:R-:W-:-:S03]  /*20520*/  IADD3.X R2, R12, UR60, RZ, P3, !PT ;  /* 0x0000003c0c027c10 */ /* 0x002fc60009ffe4ff */
[----:B------:R0:W-:Y:S04]  /*20530*/  STL [R1+0x17dc], R3 ;  /* 0x0017dc0301007387 */ /* 0x0001e80000100800 */
[----:B------:R1:W-:Y:S01]  /*20540*/  STL [R1+0x17e4], R2 ;  /* 0x0017e40201007387 */ /* 0x0003e20000100800 */
[----:B0-----:R-:W-:Y:S02]  /*20550*/  IADD3 R3, P0, R17, UR36, RZ ;  /* 0x0000002411037c10 */ /* 0x001fe4000ff1e0ff */
[----:B-1----:R-:W-:-:S03]  /*20560*/  IADD3 R2, P1, R16, UR36, RZ ;  /* 0x0000002410027c10 */ /* 0x002fc6000ff3e0ff */
[----:B------:R0:W-:Y:S01]  /*20570*/  STL [R1+0x17f0], R3 ;  /* 0x0017f00301007387 */ /* 0x0001e20000100800 */
[----:B------:R-:W-:-:S03]  /*20580*/  SHF.R.S32.HI R19, RZ, 0x1f, R20 ;  /* 0x0000001fff137819 */ /* 0x000fc60000011414 */
[----:B------:R1:W-:Y:S01]  /*20590*/  STL [R1+0x17f8], R2 ;  /* 0x0017f80201007387 */ /* 0x0003e20000100800 */
[----:B0-----:R-:W-:Y:S02]  /*205a0*/  IADD3 R3, P2, R15, UR36, RZ ;  /* 0x000000240f037c10 */ /* 0x001fe4000ff5e0ff */
[----:B-1----:R-:W-:-:S03]  /*205b0*/  IADD3 R2, P3, R14, UR36, RZ ;  /* 0x000000240e027c10 */ /* 0x002fc6000ff7e0ff */
[----:B------:R0:W-:Y:S01]  /*205c0*/  STL [R1+0x1800], R3 ;  /* 0x0018000301007387 */ /* 0x0001e20000100800 */
[----:B------:R-:W-:-:S03]  /*205d0*/  LEA.HI R19, R19, R20, RZ, 0x7 ;  /* 0x0000001413137211 */ /* 0x000fc600078f38ff */
[----:B------:R1:W-:Y:S01]  /*205e0*/  STL [R1+0x1808], R2 ;  /* 0x0018080201007387 */ /* 0x0003e20000100800 */
[----:B------:R-:W-:Y:S02]  /*205f0*/  IADD3.X R4, R10, UR20, RZ, P1, !PT ;  /* 0x000000140a047c10 */ /* 0x000fe40008ffe4ff */
[----:B0-----:R-:W-:Y:S02]  /*20600*/  SHF.R.S32.HI R3, RZ, 0x7, R19 ;  /* 0x00000007ff037819 */ /* 0x001fe40000011413 */
[----:B-1----:R-:W-:Y:S02]  /*20610*/  IADD3.X R2, R13, UR20, RZ, P0, !PT ;  /* 0x000000140d027c10 */ /* 0x002fe400087fe4ff */
[----:B------:R-:W-:-:S03]  /*20620*/  IADD3.X R3, R11, UR20, RZ, P2, !PT ;  /* 0x000000140b037c10 */ /* 0x000fc600097fe4ff */
[----:B------:R0:W-:Y:S04]  /*20630*/  STL [R1+0x17ec], R2 ;  /* 0x0017ec0201007387 */ /* 0x0001e80000100800 */
[----:B------:R2:W-:Y:S01]  /*20640*/  STL [R1+0x17f4], R4 ;  /* 0x0017f40401007387 */ /* 0x0005e20000100800 */
[----:B0-----:R-:W-:-:S03]  /*20650*/  IADD3.X R2, R12, UR20, RZ, P3, !PT ;  /* 0x000000140c027c10 */ /* 0x001fc60009ffe4ff */
[----:B------:R0:W-:Y:S01]  /*20660*/  STL [R1+0x17fc], R3 ;  /* 0x0017fc0301007387 */ /* 0x0001e20000100800 */
[----:B--2---:R-:W-:-:S03]  /*20670*/  LOP3.LUT R4, R0, 0x20, RZ, 0x3c, !PT ;  /* 0x0000002000047812 */ /* 0x004fc600078e3cff */
[----:B------:R1:W-:Y:S01]  /*20680*/  STL [R1+0x1804], R2 ;  /* 0x0018040201007387 */ /* 0x0003e20000100800 */
[C---:B0-----:R-:W-:Y:S02]  /*20690*/  LOP3.LUT R3, R0.reuse, 0x40, RZ, 0x3c, !PT ;  /* 0x0000004000037812 */ /* 0x041fe400078e3cff */
[----:B------:R-:W-:Y:S02]  /*206a0*/  IADD3 R3, P2, R17, UR37, RZ ;  /* 0x0000002511037c10 */ /* 0x000fe4000ff5e0ff */
[----:B-1----:R-:W-:Y:S02]  /*206b0*/  LOP3.LUT R2, R0, 0x60, RZ, 0x3c, !PT ;  /* 0x0000006000027812 */ /* 0x002fe400078e3cff */
[----:B------:R-:W-:Y:S02]  /*206c0*/  IADD3 R2, P1, R16, UR37, RZ ;  /* 0x0000002510027c10 */ /* 0x000fe4000ff3e0ff */
[----:B---3--:R-:W-:-:S05]  /*206d0*/  LOP3.LUT R4, R18, 0x40, RZ, 0x3c, !PT ;  /* 0x0000004012047812 */ /* 0x008fca00078e3cff */
[----:B------:R0:W-:Y:S04]  /*206e0*/  STL [R1+0x375c], R4 ;  /* 0x00375c0401007387 */ /* 0x0001e80000100800 */
[----:B------:R1:W-:Y:S04]  /*206f0*/  STL [R1+0x1810], R3 ;  /* 0x0018100301007387 */ /* 0x0003e80000100800 */
[----:B------:R2:W-:Y:S01]  /*20700*/  STL [R1+0x1818], R2 ;  /* 0x0018180201007387 */ /* 0x0005e20000100800 */
[----:B0-----:R-:W-:Y:S02]  /*20710*/  IADD3 R4, P0, R15, UR37, RZ ;  /* 0x000000250f047c10 */ /* 0x001fe4000ff1e0ff */
[----:B-1----:R-:W-:-:S03]  /*20720*/  IADD3 R3, P4, R14, UR37, RZ ;  /* 0x000000250e037c10 */ /* 0x002fc6000ff9e0ff */
[----:B------:R0:W-:Y:S01]  /*20730*/  STL [R1+0x1820], R4 ;  /* 0x0018200401007387 */ /* 0x0001e20000100800 */
[----:B--2---:R-:W-:-:S03]  /*20740*/  IADD3 R2, P6, R17, UR38, RZ ;  /* 0x0000002611027c10 */ /* 0x004fc6000ffde0ff */
[----:B------:R1:W-:Y:S04]  /*20750*/  STL [R1+0x1828], R3 ;  /* 0x0018280301007387 */ /* 0x0003e80000100800 */
[----:B------:R2:W-:Y:S01]  /*20760*/  STL [R1+0x1830], R2 ;  /* 0x0018300201007387 */ /* 0x0005e20000100800 */
[----:B0-----:R-:W-:Y:S02]  /*20770*/  IADD3 R4, P5, R16, UR38, RZ ;  /* 0x0000002610047c10 */ /* 0x001fe4000ffbe0ff */
[----:B-1----:R-:W-:-:S03]  /*20780*/  IADD3 R3, P3, R15, UR38, RZ ;  /* 0x000000260f037c10 */ /* 0x002fc6000ff7e0ff */
[----:B------:R0:W-:Y:S01]  /*20790*/  STL [R1+0x1838], R4 ;  /* 0x0018380401007387 */ /* 0x0001e20000100800 */
[----:B--2---:R-:W-:-:S03]  /*207a0*/  IADD3.X R2, R13, UR15, RZ, P2, !PT ;  /* 0x0000000f0d027c10 */ /* 0x004fc600097fe4ff */
[----:B------:R1:W-:Y:S04]  /*207b0*/  STL [R1+0x1840], R3 ;  /* 0x0018400301007387 */ /* 0x0003e80000100800 */
[----:B------:R2:W-:Y:S01]  /*207c0*/  STL [R1+0x180c], R2 ;  /* 0x00180c0201007387 */ /* 0x0005e20000100800 */
[----:B0-----:R-:W-:Y:S02]  /*207d0*/  IADD3 R4, P2, R14, UR38, RZ ;  /* 0x000000260e047c10 */ /* 0x001fe4000ff5e0ff */
[----:B-1----:R-:W-:-:S03]  /*207e0*/  IADD3.X R3, R10, UR15, RZ, P1, !PT ;  /* 0x0000000f0a037c10 */ /* 0x002fc60008ffe4ff */
[----:B------:R0:W-:Y:S01]  /*207f0*/  STL [R1+0x1848], R4 ;  /* 0x0018480401007387 */ /* 0x0001e20000100800 */
[----:B--2---:R-:W-:-:S03]  /*20800*/  IADD3 R2, P1, R17, UR39, RZ ;  /* 0x0000002711027c10 */ /* 0x004fc6000ff3e0ff */
[----:B------:R1:W-:Y:S04]  /*20810*/  STL [R1+0x1814], R3 ;  /* 0x0018140301007387 */ /* 0x0003e80000100800 */
[----:B------:R2:W-:Y:S01]  /*20820*/  STL [R1+0x1850], R2 ;  /* 0x0018500201007387 */ /* 0x0005e20000100800 */
[----:B0-----:R-:W-:Y:S02]  /*20830*/  IADD3.X R4, R11, UR15, RZ, P0, !PT ;  /* 0x0000000f0b047c10 */ /* 0x001fe400087fe4ff */
        /* <DEDUP_REMOVED lines=285> */
[----:B------:R1:W-:Y:S01]  /*21a10*/  STL [R1+0x1a54], R3 ;  /* 0x001a540301007387 */ /* 0x0003e20000100800 */
[----:B------:R-:W-:-:S03]  /*21a20*/  USHF.R.S32.HI UR30, URZ, 0x1f, UR56 ;  /* 0x0000001f3f1e7899 */ /* 0x000fc60008011438 */
        /* <DEDUP_REMOVED lines=16> */
[----:B--2---:R-:W-:Y:S01]  /*21b30*/  IADD3.X R2, R11, UR30, RZ, P1, !PT ;  /* 0x0000001e0b027c10 */ /* 0x004fe20008ffe4ff */
[----:B------:R-:W-:Y:S02]  /*21b40*/  USHF.R.S32.HI UR19, URZ, 0x1f, UR57 ;  /* 0x0000001f3f137899 */ /* 0x000fe40008011439 */
        /* <DEDUP_REMOVED lines=12> */
[----:B------:R1:W-:Y:S01]  /*21c10*/  STL [R1+0x1ad0], R3 ;  /* 0x001ad00301007387 */ /* 0x0003e20000100800 */
[----:B------:R-:W-:-:S03]  /*21c20*/  USHF.R.S32.HI UR31, URZ, 0x1f, UR35 ;  /* 0x0000001f3f1f7899 */ /* 0x000fc60008011423 */
        /* <DEDUP_REMOVED lines=51> */
[----:B0-----:R-:W-:Y:S02]  /*21f60*/  IADD3.X R4, R11, UR59, RZ, P4, !PT ;  /* 0x0000003b0b047c10 */ /* 0x001fe4000a7fe4ff */
[----:B-1----:R-:W-:-:S03]  /*21f70*/  IADD3.X R3, R12, UR59, RZ, P6, !PT ;  /* 0x0000003b0c037c10 */ /* 0x002fc6000b7fe4ff */
[----:B------:R0:W-:Y:S01]  /*21f80*/  STL [R1+0x1b04], R4 ;  /* 0x001b040401007387 */ /* 0x0001e20000100800 */
[----:B--2---:R-:W-:-:S03]  /*21f90*/  IADD3.X R2, R13, UR36, RZ, P5, !PT ;  /* 0x000000240d027c10 */ /* 0x004fc6000affe4ff */
[----:B------:R1:W-:Y:S04]  /*21fa0*/  STL [R1+0x1b0c], R3 ;  /* 0x001b0c0301007387 */ /* 0x0003e80000100800 */
[----:B------:R2:W-:Y:S01]  /*21fb0*/  STL [R1+0x1a6c], R2 ;  /* 0x001a6c0201007387 */ /* 0x0005e20000100800 */
[----:B0-----:R-:W-:Y:S02]  /*21fc0*/  IADD3.X R4, R10, UR36, RZ, P3, !PT ;  /* 0x000000240a047c10 */ /* 0x001fe40009ffe4ff */
[----:B-1----:R-:W-:Y:S02]  /*21fd0*/  IADD3.X R3, R11, UR36, RZ, P2, !PT ;  /* 0x000000240b037c10 */ /* 0x002fe400097fe4ff */
[----:B--2---:R-:W-:Y:S01]  /*21fe0*/  IADD3.X R2, R12, UR36, RZ, P1, !PT ;  /* 0x000000240c027c10 */ /* 0x004fe20008ffe4ff */
[----:B------:R0:W-:Y:S04]  /*21ff0*/  STL [R1+0x1b14], R4 ;  /* 0x001b140401007387 */ /* 0x0001e80000100800 */
[----:B------:R0:W-:Y:S04]  /*22000*/  STL [R1+0x1b24], R2 ;  /* 0x001b240201007387 */ /* 0x0001e80000100800 */
[----:B------:R0:W-:Y:S01]  /*22010*/  STL [R1+0x1b1c], R3 ;  /* 0x001b1c0301007387 */ /* 0x0001e20000100800 */
[----:B------:R-:W-:-:S12]  /*22020*/  USHF.R.S32.HI UR20, URZ, 0x1f, UR9 ;  /* 0x0000001f3f147899 */ /* 0x000fd80008011409 */
.L_x_1:
[----:B0-----:R-:W2:Y:S01]  /*22030*/  LDL R3, [R1+0x13c4] ;  /* 0x0013c40001037983 */ /* 0x001ea20000100800 */
[----:B------:R-:W2:Y:S03]  /*22040*/  LDC R2, c[0x0][0x230] ;  /* 0x00008c00ff027b82 */ /* 0x000ea60000000800 */
[----:B------:R-:W3:Y:S04]  /*22050*/  LDL R5, [R1+0xfd4] ;  /* 0x000fd40001057983 */ /* 0x000ee80000100800 */
[----:B------:R-:W3:Y:S04]  /*22060*/  LDL R4, [R1+0xfd8] ;  /* 0x000fd80001047983 */ /* 0x000ee80000100800 */
[----:B------:R-:W-:Y:S04]  /*22070*/  STL [R1+0x3fa8], R30 ;  /* 0x003fa81e01007387 */ /* 0x000fe80000100800 */
        /* <DEDUP_REMOVED lines=72> */
[----:B--2---:R-:W-:-:S03]  /*22500*/  IMAD R2, R3, -0x80, R2 ;  /* 0xffffff8003027824 */ /* 0x004fc600078e0202 */
[----:B------:R-:W-:Y:S02]  /*22510*/  STL [R1+0x41f0], R30 ;  /* 0x0041f01e01007387 */ /* 0x000fe40000100800 */
[C---:B------:R-:W-:Y:S02]  /*22520*/  ISETP.GT.AND P1, PT, R2.reuse, RZ, PT ;  /* 0x000000ff0200720c */ /* 0x040fe40003f24270 */
[----:B------:R-:W-:Y:S01]  /*22530*/  STL [R1+0x41f8], R30 ;  /* 0x0041f81e01007387 */ /* 0x000fe20000100800 */
[----:B------:R-:W-:-:S03]  /*22540*/  ISETP.GT.AND P2, PT, R2, 0x1, PT ;  /* 0x000000010200780c */ /* 0x000fc60003f44270 */
        /* <DEDUP_REMOVED lines=113> */
[----:B------:R0:W-:Y:S04]  /*22c60*/  STL [R1+0x4588], R30 ;  /* 0x0045881e01007387 */ /* 0x0001e80000100800 */
[----:B------:R-:W-:Y:S04]  /*22c70*/  STL [R1+0x3fa4], R31 ;  /* 0x003fa41f01007387 */ /* 0x000fe80000100800 */
[----:B------:R-:W-:Y:S01]  /*22c80*/  STL [R1+0x3fac], R31 ;  /* 0x003fac1f01007387 */ /* 0x000fe20000100800 */
[----:B0-----:R-:W-:-:S03]  /*22c90*/  PRMT R30, RZ, 0x7610, R30 ;  /* 0x00007610ff1e7816 */ /* 0x001fc6000000001e */
        /* <DEDUP_REMOVED lines=82> */
[----:B---3--:R-:W2:Y:S04]  /*231c0*/  @P1 LDG.E.U8 R30, desc[UR32][R4.64] ;  /* 0x00000020041e1981 */ /* 0x008ea8000c1e1100 */
        /* <DEDUP_REMOVED lines=160> */
[----:B-----5:R-:W-:Y:S04]  /*23bd0*/  STL [R1+0x3760], R0 ;  /* 0x0037600001007387 */ /* 0x020fe80000100800 */
        /* <DEDUP_REMOVED lines=139> */
[----:B--2---:R0:W-:Y:S01]  /*24490*/  STL [R1+0xf3c], R30 ;  /* 0x000f3c1e01007387 */ /* 0x0041e20000100800 */
[----:B------:R-:W1:Y:S03]  /*244a0*/  S2R R3, SR_TID.X ;  /* 0x0000000000037919 */ /* 0x000e660000002100 */
[----:B0-----:R-:W2:Y:S04]  /*244b0*/  LDL.LU R30, [R1+0x4588] ;  /* 0x00458800011e7983 */ /* 0x001ea80000300800 */
[----:B------:R-:W3:Y:S04]  /*244c0*/  LDL R4, [R1+0xfdc] ;  /* 0x000fdc0001047983 */ /* 0x000ee80000100800 */
[----:B------:R-:W3:Y:S01]  /*244d0*/  LDL R5, [R1+0xfe0] ;  /* 0x000fe00001057983 */ /* 0x000ee20000100800 */
[----:B------:R-:W-:-:S02]  /*244e0*/  PRMT R15, RZ, 0x7610, R15 ;  /* 0x00007610ff0f7816 */ /* 0x000fc4000000000f */
[----:B------:R-:W-:Y:S02]  /*244f0*/  PRMT R28, RZ, 0x7610, R28 ;  /* 0x00007610ff1c7816 */ /* 0x000fe4000000001c */
[----:B------:R-:W-:Y:S02]  /*24500*/  PRMT R23, RZ, 0x7610, R23 ;  /* 0x00007610ff177816 */ /* 0x000fe40000000017 */
[----:B------:R-:W-:Y:S02]  /*24510*/  PRMT R26, RZ, 0x7610, R26 ;  /* 0x00007610ff1a7816 */ /* 0x000fe4000000001a */
[----:B------:R-:W-:Y:S02]  /*24520*/  PRMT R14, RZ, 0x7610, R14 ;  /* 0x00007610ff0e7816 */ /* 0x000fe4000000000e */
[----:B------:R-:W-:Y:S02]  /*24530*/  PRMT R12, RZ, 0x7610, R12 ;  /* 0x00007610ff0c7816 */ /* 0x000fe4000000000c */
        /* <DEDUP_REMOVED lines=48> */
[----:B------:R-:W-:-:S02]  /*24840*/  ISETP.GT.AND P3, PT, R2, 0x70, PT ;  /* 0x000000700200780c */ /* 0x000fc40003f64270 */
[----:B------:R-:W-:Y:S02]  /*24850*/  ISETP.GT.AND P4, PT, R2, 0x7c, PT ;  /* 0x0000007c0200780c */ /* 0x000fe40003f84270 */
[----:B-1----:R-:W-:-:S04]  /*24860*/  LOP3.LUT R3, R3, 0x1f, RZ, 0xc0, !PT ;  /* 0x0000001f03037812 */ /* 0x002fc800078ec0ff */
[----:B------:R-:W-:Y:S02]  /*24870*/  ISETP.GE.AND P0, PT, R3, R2, PT ;  /* 0x000000020300720c */ /* 0x000fe40003f06270 */
[----:B---3--:R-:W-:-:S04]  /*24880*/  @P1 LOP3.LUT R5, R5, R4, RZ, 0x3c, !PT ;  /* 0x0000000405051212 */ /* 0x008fc800078e3cff */
[----:B------:R-:W-:-:S04]  /*24890*/  @P1 LOP3.LUT R4, R5, R4, RZ, 0x3c, !PT ;  /* 0x0000000405041212 */ /* 0x000fc800078e3cff */
[----:B------:R-:W-:-:S05]  /*248a0*/  @P1 LOP3.LUT R5, R5, R4, RZ, 0x3c, !PT ;  /* 0x0000000405051212 */ /* 0x000fca00078e3cff */
[----:B------:R-:W3:Y:S04]  /*248b0*/  @P1 LDG.E.U8 R31, desc[UR32][R4.64] ;  /* 0x00000020041f1981 */ /* 0x000ee8000c1e1100 */
[----:B---3--:R0:W-:Y:S04]  /*248c0*/  STL [R1+0xf38], R31 ;  /* 0x000f381f01007387 */ /* 0x0081e80000100800 */
[----:B0-----:R-:W3:Y:S04]  /*248d0*/  LDL.LU R31, [R1+0x4584] ;  /* 0x00458400011f7983 */ /* 0x001ee80000300800 */
[----:B------:R-:W4:Y:S04]  /*248e0*/  LDL R4, [R1+0xfe4] ;  /* 0x000fe40001047983 */ /* 0x000f280000100800 */
[----:B------:R-:W4:Y:S01]  /*248f0*/  LDL R5, [R1+0xfe8] ;  /* 0x000fe80001057983 */ /* 0x000f220000100800 */
[----:B--2---:R-:W-:-:S02]  /*24900*/  PRMT R30, RZ, 0x7610, R30 ;  /* 0x00007610ff1e7816 */ /* 0x004fc4000000001e */
[----:B----4-:R-:W-:-:S04]  /*24910*/  @P1 LOP3.LUT R5, R5, R4, RZ, 0x3c, !PT ;  /* 0x0000000405051212 */ /* 0x010fc800078e3cff */
[----:B------:R-:W-:-:S04]  /*24920*/  @P1 LOP3.LUT R4, R5, R4, RZ, 0x3c, !PT ;  /* 0x0000000405041212 */ /* 0x000fc800078e3cff */
[----:B------:R-:W-:-:S05]  /*24930*/  @P1 LOP3.LUT R5, R5, R4, RZ, 0x3c, !PT ;  /* 0x0000000405051212 */ /* 0x000fca00078e3cff */
[----:B------:R-:W2:Y:S04]  /*24940*/  @P1 LDG.E.U8 R30, desc[UR32][R4.64] ;  /* 0x00000020041e1981 */ /* 0x000ea8000c1e1100 */
[----:B--2---:R0:W-:Y:S04]  /*24950*/  STL [R1+0xf34], R30 ;  /* 0x000f341e01007387 */ /* 0x0041e80000100800 */
[----:B0-----:R-:W2:Y:S04]  /*24960*/  LDL.LU R30, [R1+0x4580] ;  /* 0x00458000011e7983 */ /* 0x001ea80000300800 */
[----:B------:R-:W4:Y:S04]  /*24970*/  LDL R4, [R1+0xfec] ;  /* 0x000fec0001047983 */ /* 0x000f280000100800 */
[----:B------:R-:W4:Y:S01]  /*24980*/  LDL R5, [R1+0xff0] ;  /* 0x000ff00001057983 */ /* 0x000f220000100800 */
[----:B---3--:R-:W-:-:S02]  /*24990*/  PRMT R31, RZ, 0x7610, R31 ;  /* 0x00007610ff1f7816 */ /* 0x008fc4000000001f */
[----:B----4-:R-:W-:-:S04]  /*249a0*/  @P1 LOP3.LUT R5, R5, R4, RZ, 0x3c, !PT ;  /* 0x0000000405051212 */ /* 0x010fc800078e3cff */
        /* <DEDUP_REMOVED lines=38> */
[----:B------:R-:W3:Y:S01]  /*24c10*/  @P2 LDG.E.U8 R31, desc[UR32][R4.64] ;  /* 0x00000020041f2981 */ /* 0x000ee2000c1e1100 */
[----:B------:R-:W-:-:S03]  /*24c20*/  ISETP.GT.AND P1, PT, R2, 0x2, PT ;  /* 0x000000020200780c */ /* 0x000fc60003f24270 */
        /* <DEDUP_REMOVED lines=3425> */
[----:B------:R-:W4:Y:S02]  /*32240*/  LDL R5, [R1+0x2f64] ;  /* 0x002f640001057983 */ /* 0x000f240000100800 */
[----:B----4-:R-:W-:-:S04]  /*32250*/  @P1 LOP3.LUT R5, R5, R4, RZ, 0x3c, !PT ;  /* 0x0000000405051212 */ /* 0x010fc800078e3cff */
[----:B------:R-:W-:-:S04]  /*32260*/  @P1 LOP3.LUT R4, R5, R4, RZ, 0x3c, !PT ;  /* 0x0000000405041212 */ /* 0x000fc800078e3cff */
[----:B------:R-:W-:-:S05]  /*32270*/  @P1 LOP3.LUT R5, R5, R4, RZ, 0x3c, !PT ;  /* 0x0000000405051212 */ /* 0x000fca00078e3cff */
[----:B------:R-:W4:Y:S04]  /*32280*/  @P1 LDG.E.U8 R15, desc[UR32][R4.64] ;  /* 0x00000020040f1981 */ /* 0x000f28000c1e1100 */
[----:B----4-:R0:W-:Y:S04]  /*32290*/  STL [R1+0x130], R15 ;  /* 0x0001300f01007387 */ /* 0x0101e80000100800 */
[----:B0-----:R-:W4:Y:S04]  /*322a0*/  LDL.LU R15, [R1+0x3fa0] ;  /* 0x003fa000010f7983 */ /* 0x001f280000300800 */
[----:B------:R-:W2:Y:S04]  /*322b0*/  LDL R4, [R1+0x2f58] ;  /* 0x002f580001047983 */ /* 0x000ea80000100800 */
[----:B------:R-:W2:Y:S02]  /*322c0*/  LDL R5, [R1+0x2f5c] ;  /* 0x002f5c0001057983 */ /* 0x000ea40000100800 */
[----:B--2---:R-:W-:-:S04]  /*322d0*/  @P1 LOP3.LUT R5, R5, R4, RZ, 0x3c, !PT ;  /* 0x0000000405051212 */ /* 0x004fc800078e3cff */
[----:B------:R-:W-:-:S04]  /*322e0*/  @P1 LOP3.LUT R4, R5, R4, RZ, 0x3c, !PT ;  /* 0x0000000405041212 */ /* 0x000fc800078e3cff */
[----:B------:R-:W-:-:S05]  /*322f0*/  @P1 LOP3.LUT R5, R5, R4, RZ, 0x3c, !PT ;  /* 0x0000000405051212 */ /* 0x000fca00078e3cff */
[----:B------:R-:W2:Y:S01]  /*32300*/  @P1 LDG.E.U8 R28, desc[UR32][R4.64] ;  /* 0x00000020041c1981 */ /* 0x000ea2000c1e1100 */
[----:B------:R-:W-:-:S03]  /*32310*/  ISETP.GT.AND P2, PT, R2, 0x5f, PT ;  /* 0x0000005f0200780c */ /* 0x000fc60003f44270 */
[----:B--2---:R0:W-:Y:S04]  /*32320*/  STL [R1+0x12c], R28 ;  /* 0x00012c1c01007387 */ /* 0x0041e80000100800 */
[----:B0-----:R-:W2:Y:S04]  /*32330*/  LDL.LU R28, [R1+0x3f9c] ;  /* 0x003f9c00011c7983 */ /* 0x001ea80000300800 */
[----:B------:R-:W3:Y:S04]  /*32340*/  LDL R4, [R1+0x2f50] ;  /* 0x002f500001047983 */ /* 0x000ee80000100800 */
[----:B------:R-:W3:Y:S02]  /*32350*/  LDL R5, [R1+0x2f54] ;  /* 0x002f540001057983 */ /* 0x000ee40000100800 */
[----:B---3--:R-:W-:-:S04]  /*32360*/  @P2 LOP3.LUT R5, R5, R4, RZ, 0x3c, !PT ;  /* 0x0000000405052212 */ /* 0x008fc800078e3cff */
        /* <DEDUP_REMOVED lines=18> */
[----:B------:R-:W2:Y:S04]  /*32490*/  @P2 LDG.E.U8 R14, desc[UR32][R4.64] ;  /* 0x00000020040e2981 */ /* 0x000ea8000c1e1100 */
[----:B--2---:R0:W-:Y:S04]  /*324a0*/  STL [R1+0x120], R14 ;  /* 0x0001200e01007387 */ /* 0x0041e80000100800 */
[----:B0-----:R-:W2:Y:S04]  /*324b0*/  LDL.LU R14, [R1+0x3f90] ;  /* 0x003f9000010e7983 */ /* 0x001ea80000300800 */
[----:B------:R-:W3:Y:S04]  /*324c0*/  LDL R4, [R1+0x2f38] ;  /* 0x002f380001047983 */ /* 0x000ee80000100800 */
[----:B------:R-:W3:Y:S02]  /*324d0*/  LDL R5, [R1+0x2f3c] ;  /* 0x002f3c0001057983 */ /* 0x000ee40000100800 */
[----:B---3--:R-:W-:-:S04]  /*324e0*/  @P2 LOP3.LUT R5, R5, R4, RZ, 0x3c, !PT ;  /* 0x0000000405052212 */ /* 0x008fc800078e3cff */
[----:B------:R-:W-:-:S04]  /*324f0*/  @P2 LOP3.LUT R4, R5, R4, RZ, 0x3c, !PT ;  /* 0x0000000405042212 */ /* 0x000fc800078e3cff */
[----:B------:R-:W-:-:S05]  /*32500*/  @P2 LOP3.LUT R5, R5, R4, RZ, 0x3c, !PT ;  /* 0x0000000405052212 */ /* 0x000fca00078e3cff */
[----:B------:R-:W3:Y:S01]  /*32510*/  @P2 LDG.E.U8 R12, desc[UR32][R4.64] ;  /* 0x00000020040c2981 */ /* 0x000ee2000c1e1100 */
[----:B------:R-:W-:-:S03]  /*32520*/  ISETP.GT.AND P1, PT, R2, 0x60, PT ;  /* 0x000000600200780c */ /* 0x000fc60003f24270 */
        /* <DEDUP_REMOVED lines=31> */
[----:B------:R-:W4:Y:S01]  /*32720*/  @P1 LDG.E.U8 R13, desc[UR32][R4.64] ;  /* 0x00000020040d1981 */ /* 0x000f22000c1e1100 */
[----:B------:R-:W-:-:S03]  /*32730*/  ISETP.GT.AND P2, PT, R2, 0x61, PT ;  /* 0x000000610200780c */ /* 0x000fc60003f44270 */
        /* <DEDUP_REMOVED lines=243> */
[----:B------:R-:W-:-:S02]  /*33670*/  PRMT R30, RZ, 0x7610, R30 ;  /* 0x00007610ff1e7816 */ /* 0x000fc4000000001e */
[----:B----4-:R-:W-:-:S04]  /*33680*/  @P1 LOP3.LUT R5, R5, R4, RZ, 0x3c, !PT ;  /* 0x0000000405051212 */ /* 0x010fc800078e3cff */
[----:B------:R-:W-:-:S04]  /*33690*/  @P1 LOP3.LUT R4, R5, R4, RZ, 0x3c, !PT ;  /* 0x0000000405041212 */ /* 0x000fc800078e3cff */
[----:B------:R-:W-:-:S05]  /*336a0*/  @P1 LOP3.LUT R5, R5, R4, RZ, 0x3c, !PT ;  /* 0x0000000405051212 */ /* 0x000fca00078e3cff */
[----:B------:R0:W4:Y:S04]  /*336b0*/  @P1 LDG.E.U8 R30, desc[UR32][R4.64] ;  /* 0x00000020041e1981 */ /* 0x000128000c1e1100 */
[----:B------:R-:W0:Y:S04]  /*336c0*/  LDL R4, [R1+0x2e20] ;  /* 0x002e200001047983 */ /* 0x000e280000100800 */
[----:B------:R-:W0:Y:S02]  /*336d0*/  LDL R5, [R1+0x2e24] ;  /* 0x002e240001057983 */ /* 0x000e240000100800 */
[----:B0-----:R-:W-:-:S04]  /*336e0*/  @P1 LOP3.LUT R5, R5, R4, RZ, 0x3c, !PT ;  /* 0x0000000405051212 */ /* 0x001fc800078e3cff */
[----:B------:R-:W-:-:S04]  /*336f0*/  @P1 LOP3.LUT R4, R5, R4, RZ, 0x3c, !PT ;  /* 0x0000000405041212 */ /* 0x000fc800078e3cff */
[----:B------:R-:W-:-:S05]  /*33700*/  @P1 LOP3.LUT R5, R5, R4, RZ, 0x3c, !PT ;  /* 0x0000000405051212 */ /* 0x000fca00078e3cff */
[----:B------:R-:W2:Y:S04]  /*33710*/  @P1 LDG.E.U8 R11, desc[UR32][R4.64] ;  /* 0x00000020040b1981 */ /* 0x000ea8000c1e1100 */
[----:B----4-:R0:W-:Y:S04]  /*33720*/  STL [R1+0x94], R30 ;  /* 0x0000941e01007387 */ /* 0x0101e80000100800 */
[----:B0-----:R-:W4:Y:S04]  /*33730*/  LDL R30, [R1+0x2dfc] ;  /* 0x002dfc00011e7983 */ /* 0x001f280000100800 */
        /* <DEDUP_REMOVED lines=35> */
[----:B------:R-:W4:Y:S01]  /*33970*/  LDL R5, [R1+0x2df8] ;  /* 0x002df80001057983 */ /* 0x000f220000100800 */
[----:B------:R-:W-:-:S03]  /*33980*/  @P2 IMAD.MOV.U32 R4, RZ, RZ, R30 ;  /* 0x000000ffff042224 */ /* 0x000fc600078e001e */
[----:B------:R-:W2:Y:S04]  /*33990*/  LDL R30, [R1+0x2dd4] ;  /* 0x002dd400011e7983 */ /* 0x000ea80000100800 */
[----:B----4-:R-:W4:Y:S01]  /*339a0*/  @P2 LDG.E.U8 R41, desc[UR32][R4.64] ;  /* 0x0000002004292981 */ /* 0x010f22000c1e1100 */
[----:B------:R-:W-:-:S03]  /*339b0*/  ISETP.GT.AND P1, PT, R2, 0x6a, PT ;  /* 0x0000006a0200780c */ /* 0x000fc60003f24270 */
[----:B----4-:R0:W-:Y:S04]  /*339c0*/  STL [R1+0x7c], R41 ;  /* 0x00007c2901007387 */ /* 0x0101e80000100800 */
[----:B0-----:R-:W4:Y:S04]  /*339d0*/  LDL.LU R41, [R1+0x3ef0] ;  /* 0x003ef00001297983 */ /* 0x001f280000300800 */
        /* <DEDUP_REMOVED lines=33> */
[----:B------:R-:W2:Y:S02]  /*33bf0*/  LDL R5, [R1+0x2dd0] ;  /* 0x002dd00001057983 */ /* 0x000ea40000100800 */
[----:B------:R-:W-:-:S02]  /*33c00*/  @P2 IMAD.MOV.U32 R4, RZ, RZ, R30 ;  /* 0x000000ffff042224 */ /* 0x000fc400078e001e */
[----:B------:R-:W4:Y:S04]  /*33c10*/  LDL R30, [R1+0x2dac] ;  /* 0x002dac00011e7983 */ /* 0x000f280000100800 */
[----:B--2---:R-:W2:Y:S04]  /*33c20*/  @P2 LDG.E.U8 R51, desc[UR32][R4.64] ;  /* 0x0000002004332981 */ /* 0x004ea8000c1e1100 */
        /* <DEDUP_REMOVED lines=19> */
[----:B------:R-:W2:Y:S01]  /*33d60*/  LDL R5, [R1+0x2dbc] ;  /* 0x002dbc0001057983 */ /* 0x000ea20000100800 */
[----:B------:R-:W-:-:S02]  /*33d70*/  PRMT R31, RZ, 0x7610, R31 ;  /* 0x00007610ff1f7816 */ /* 0x000fc4000000001f */
[----:B--2---:R-:W-:-:S04]  /*33d80*/  @P2 LOP3.LUT R5, R5, R4, RZ, 0x3c, !PT ;  /* 0x0000000405052212 */ /* 0x004fc800078e3cff */
[----:B------:R-:W-:-:S04]  /*33d90*/  @P2 LOP3.LUT R4, R5, R4, RZ, 0x3c, !PT ;  /* 0x0000000405042212 */ /* 0x000fc800078e3cff */
[----:B------:R-:W-:-:S05]  /*33da0*/  @P2 LOP3.LUT R5, R5, R4, RZ, 0x3c, !PT ;  /* 0x0000000405052212 */ /* 0x000fca00078e3cff */
[----:B------:R0:W2:Y:S04]  /*33db0*/  @P2 LDG.E.U8 R31, desc[UR32][R4.64] ;  /* 0x00000020041f2981 */ /* 0x0000a8000c1e1100 */
[----:B------:R-:W0:Y:S04]  /*33dc0*/  LDL R4, [R1+0x2db0] ;  /* 0x002db00001047983 */ /* 0x000e280000100800 */
[----:B------:R-:W0:Y:S01]  /*33dd0*/  LDL R5, [R1+0x2db4] ;  /* 0x002db40001057983 */ /* 0x000e220000100800 */
[----:B------:R-:W-:-:S13]  /*33de0*/  ISETP.GT.AND P1, PT, R2, 0x6c, PT ;  /* 0x0000006c0200780c */ /* 0x000fda0003f24270 */
[----:B0-----:R-:W-:-:S04]  /*33df0*/  @P1 LOP3.LUT R5, R5, R4, RZ, 0x3c, !PT ;  /* 0x0000000405051212 */ /* 0x001fc800078e3cff */
[----:B------:R-:W-:-:S04]  /*33e00*/  @P1 LOP3.LUT R4, R5, R4, RZ, 0x3c, !PT ;  /* 0x0000000405041212 */ /* 0x000fc800078e3cff */
[----:B------:R-:W-:-:S05]  /*33e10*/  @P1 LOP3.LUT R5, R5, R4, RZ, 0x3c, !PT ;  /* 0x0000000405051212 */ /* 0x000fca00078e3cff */
[----:B------:R-:W3:Y:S04]  /*33e20*/  @P1 LDG.E.U8 R56, desc[UR32][R4.64] ;  /* 0x0000002004381981 */ /* 0x000ee8000c1e1100 */
[----:B--2---:R0:W-:Y:S04]  /*33e30*/  STL [R1+0x5c], R31 ;  /* 0x00005c1f01007387 */ /* 0x0041e80000100800 */
[----:B0-----:R-:W2:Y:S04]  /*33e40*/  LDL R31, [R1+0x2d94] ;  /* 0x002d9400011f7983 */ /* 0x001ea80000100800 */
[----:B---3--:R0:W-:Y:S04]  /*33e50*/  STL [R1+0x58], R56 ;  /* 0x0000583801007387 */ /* 0x0081e80000100800 */
[----:B0-----:R-:W3:Y:S04]  /*33e60*/  LDL.LU R56, [R1+0x3ed0] ;  /* 0x003ed00001387983 */ /* 0x001ee80000300800 */
[----:B------:R-:W4:Y:S01]  /*33e70*/  LDL R5, [R1+0x2da8] ;  /* 0x002da80001057983 */ /* 0x000f220000100800 */
[----:B------:R-:W-:-:S03]  /*33e80*/  @P1 IMAD.MOV.U32 R4, RZ, RZ, R30 ;  /* 0x000000ffff041224 */ /* 0x000fc600078e001e */
[----:B------:R-:W3:Y:S04]  /*33e90*/  LDL R30, [R1+0x2d8c] ;  /* 0x002d8c00011e7983 */ /* 0x000ee80000100800 */
[----:B----4-:R-:W4:Y:S04]  /*33ea0*/  @P1 LDG.E.U8 R57, desc[UR32][R4.64] ;  /* 0x0000002004391981 */ /* 0x010f28000c1e1100 */
        /* <DEDUP_REMOVED lines=11> */
[----:B------:R-:W-:Y:S02]  /*33f60*/  PRMT R28, RZ, 0x7610, R28 ;  /* 0x00007610ff1c7816 */ /* 0x000fe4000000001c */
[----:B------:R-:W-:-:S02]  /*33f70*/  ISETP.GT.AND P2, PT, R2, 0x6d, PT ;  /* 0x0000006d0200780c */ /* 0x000fc40003f44270 */
[----:B0-----:R-:W-:-:S04]  /*33f80*/  @P1 LOP3.LUT R5, R5, R4, RZ, 0x3c, !PT ;  /* 0x0000000405051212 */ /* 0x001fc800078e3cff */
[----:B------:R-:W-:-:S04]  /*33f90*/  @P1 LOP3.LUT R4, R5, R4, RZ, 0x3c, !PT ;  /* 0x0000000405041212 */ /* 0x000fc800078e3cff */
[----:B------:R-:W-:Y:S01]  /*33fa0*/  @P1 LOP3.LUT R5, R5, R4, RZ, 0x3c, !PT ;  /* 0x0000000405051212 */ /* 0x000fe200078e3cff */
[----:B--2---:R0:W-:Y:S04]  /*33fb0*/  STL [R1+0x50], R15 ;  /* 0x0000500f01007387 */ /* 0x0041e80000100800 */
[----:B------:R1:W2:Y:S01]  /*33fc0*/  @P1 LDG.E.U8 R28, desc[UR32][R4.64] ;  /* 0x00000020041c1981 */ /* 0x0002a2000c1e1100 */
[----:B------:R-:W-:-:S03]  /*33fd0*/  PRMT R23, RZ, 0x7610, R23 ;  /* 0x00007610ff177816 */ /* 0x000fc60000000017 */
[----:B0-----:R-:W4:Y:S04]  /*33fe0*/  LDL R15, [R1+0x2d84] ;  /* 0x002d8400010f7983 */ /* 0x001f280000100800 */
[----:B------:R-:W3:Y:S01]  /*33ff0*/  LDL R5, [R1+0x2d90] ;  /* 0x002d900001057983 */ /* 0x000ee20000100800 */
[----:B-1----:R-:W-:-:S03]  /*34000*/  @P2 IMAD.MOV.U32 R4, RZ, RZ, R31 ;  /* 0x000000ffff042224 */ /* 0x002fc600078e001f */
[----:B--2---:R0:W-:Y:S01]  /*34010*/  STL [R1+0x4c], R28 ;  /* 0x00004c1c01007387 */ /* 0x0041e20000100800 */
[----:B------:R-:W-:-:S03]  /*34020*/  PRMT R26, RZ, 0x7610, R26 ;  /* 0x00007610ff1a7816 */ /* 0x000fc6000000001a */
[----:B------:R-:W2:Y:S04]  /*34030*/  LDL R31, [R1+0x2d70] ;  /* 0x002d7000011f7983 */ /* 0x000ea80000100800 */
[----:B---3--:R1:W3:Y:S04]  /*34040*/  @P2 LDG.E.U8 R23, desc[UR32][R4.64] ;  /* 0x0000002004172981 */ /* 0x0082e8000c1e1100 */
[----:B0-----:R-:W2:Y:S04]  /*34050*/  LDL R28, [R1+0x2d7c] ;  /* 0x002d7c00011c7983 */ /* 0x001ea80000100800 */
[----:B------:R-:W4:Y:S01]  /*34060*/  LDL R5, [R1+0x2d88] ;  /* 0x002d880001057983 */ /* 0x000f220000100800 */
[----:B-1----:R-:W-:-:S03]  /*34070*/  @P2 IMAD.MOV.U32 R4, RZ, RZ, R30 ;  /* 0x000000ffff042224 */ /* 0x002fc600078e001e */
[----:B---3--:R0:W-:Y:S01]  /*34080*/  STL [R1+0x48], R23 ;  /* 0x0000481701007387 */ /* 0x0081e20000100800 */
[----:B------:R-:W-:-:S03]  /*34090*/  PRMT R14, RZ, 0x7610, R14 ;  /* 0x00007610ff0e7816 */ /* 0x000fc6000000000e */
[----:B------:R-:W3:Y:S04]  /*340a0*/  LDL R30, [R1+0x2d68] ;  /* 0x002d6800011e7983 */ /* 0x000ee80000100800 */
[----:B----4-:R1:W4:Y:S04]  /*340b0*/  @P2 LDG.E.U8 R26, desc[UR32][R4.64] ;  /* 0x00000020041a2981 */ /* 0x010328000c1e1100 */
[----:B0-----:R-:W3:Y:S04]  /*340c0*/  LDL R23, [R1+0x2d74] ;  /* 0x002d740001177983 */ /* 0x001ee80000100800 */
[----:B------:R-:W2:Y:S01]  /*340d0*/  LDL R5, [R1+0x2d80] ;  /* 0x002d800001057983 */ /* 0x000ea20000100800 */
[----:B-1----:R-:W-:-:S03]  /*340e0*/  @P2 IMAD.MOV.U32 R4, RZ, RZ, R15 ;  /* 0x000000ffff042224 */ /* 0x002fc600078e000f */
[----:B----4-:R0:W-:Y:S01]  /*340f0*/  STL [R1+0x44], R26 ;  /* 0x0000441a01007387 */ /* 0x0101e20000100800 */
[----:B------:R-:W-:-:S03]  /*34100*/  PRMT R12, RZ, 0x7610, R12 ;  /* 0x00007610ff0c7816 */ /* 0x000fc6000000000c */
[----:B------:R-:W4:Y:S04]  /*34110*/  LDL R15, [R1+0x2d30] ;  /* 0x002d3000010f7983 */ /* 0x000f280000100800 */
[----:B--2---:R1:W2:Y:S04]  /*34120*/  @P2 LDG.E.U8 R14, desc[UR32][R4.64] ;  /* 0x00000020040e2981 */ /* 0x0042a8000c1e1100 */
[----:B0-----:R-:W4:Y:S04]  /*34130*/  LDL R26, [R1+0x2d6c] ;  /* 0x002d6c00011a7983 */ /* 0x001f280000100800 */
[----:B------:R-:W3:Y:S01]  /*34140*/  LDL R5, [R1+0x2d78] ;  /* 0x002d780001057983 */ /* 0x000ee20000100800 */
[----:B-1----:R-:W-:-:S05]  /*34150*/  @P2 IMAD.MOV.U32 R4, RZ, RZ, R28 ;  /* 0x000000ffff042224 */ /* 0x002fca00078e001c */
[----:B---3--:R-:W3:Y:S04]  /*34160*/  @P2 LDG.E.U8 R12, desc[UR32][R4.64] ;  /* 0x00000020040c2981 */ /* 0x008ee8000c1e1100 */
[----:B--2---:R0:W-:Y:S04]  /*34170*/  STL [R1+0x40], R14 ;  /* 0x0000400e01007387 */ /* 0x0041e80000100800 */
[----:B------:R-:W2:Y:S04]  /*34180*/  LDL R28, [R1+0x2d28] ;  /* 0x002d2800011c7983 */ /* 0x000ea80000100800 */
[----:B0-----:R-:W2:Y:S01]  /*34190*/  LDL R14, [R1+0x2d34] ;  /* 0x002d3400010e7983 */ /* 0x001ea20000100800 */
[----:B------:R-:W-:-:S02]  /*341a0*/  ISETP.GT.AND P1, PT, R2, 0x6e, PT ;  /* 0x0000006e0200780c */ /* 0x000fc40003f24270 */
[----:B------:R-:W-:Y:S01]  /*341b0*/  PRMT R16, RZ, 0x7610, R16 ;  /* 0x00007610ff107816 */ /* 0x000fe20000000010 */
[----:B---3--:R0:W-:Y:S04]  /*341c0*/  STL [R1+0x3c], R12 ;  /* 0x00003c0c01007387 */ /* 0x0081e80000100800 */
[----:B0-----:R-:W3:Y:S06]  /*341d0*/  LDL R12, [R1+0x2d2c] ;  /* 0x002d2c00010c7983 */ /* 0x001eec0000100800 */
[----:B------:R-:W-:-:S02]  /*341e0*/  @P1 IMAD.MOV.U32 R4, RZ, RZ, R23 ;  /* 0x000000ffff041224 */ /* 0x000fc400078e0017 */
[----:B------:R-:W-:Y:S01]  /*341f0*/  @P1 IMAD.MOV.U32 R5, RZ, RZ, R31 ;  /* 0x000000ffff051224 */ /* 0x000fe200078e001f */
[----:B------:R-:W-:Y:S02]  /*34200*/  PRMT R25, RZ, 0x7610, R25 ;  /* 0x00007610ff197816 */ /* 0x000fe40000000019 */
[----:B------:R-:W-:Y:S02]  /*34210*/  PRMT R29, RZ, 0x7610, R29 ;  /* 0x00007610ff1d7816 */ /* 0x000fe4000000001d */
[----:B------:R-:W-:Y:S01]  /*34220*/  PRMT R13, RZ, 0x7610, R13 ;  /* 0x00007610ff0d7816 */ /* 0x000fe2000000000d */
[----:B------:R-:W3:Y:S04]  /*34230*/  LDL R23, [R1+0x2d20] ;  /* 0x002d200001177983 */ /* 0x000ee80000100800 */
[----:B------:R4:W3:Y:S02]  /*34240*/  @P1 LDG.E.U8 R16, desc[UR32][R4.64] ;  /* 0x0000002004101981 */ /* 0x0008e4000c1e1100 */
[----:B----4-:R-:W-:-:S02]  /*34250*/  @P1 IMAD.MOV.U32 R4, RZ, RZ, R26 ;  /* 0x000000ffff041224 */ /* 0x010fc400078e001a */
[----:B------:R-:W-:-:S05]  /*34260*/  @P1 IMAD.MOV.U32 R5, RZ, RZ, R30 ;  /* 0x000000ffff051224 */ /* 0x000fca00078e001e */
[----:B------:R2:W4:Y:S02]  /*34270*/  @P1 LDG.E.U8 R25, desc[UR32][R4.64] ;  /* 0x0000002004191981 */ /* 0x000524000c1e1100 */
[----:B--2---:R-:W-:Y:S02]  /*34280*/  @P3 IMAD.MOV.U32 R4, RZ, RZ, R14 ;  /* 0x000000ffff043224 */ /* 0x004fe400078e000e */
[----:B------:R-:W-:-:S05]  /*34290*/  @P3 IMAD.MOV.U32 R5, RZ, RZ, R15 ;  /* 0x000000ffff053224 */ /* 0x000fca00078e000f */
[----:B------:R0:W2:Y:S02]  /*342a0*/  @P3 LDG.E.U8 R29, desc[UR32][R4.64] ;  /* 0x00000020041d3981 */ /* 0x0000a4000c1e1100 */
[----:B0-----:R-:W-:Y:S02]  /*342b0*/  @P3 IMAD.MOV.U32 R5, RZ, RZ, R28 ;  /* 0x000000ffff053224 */ /* 0x001fe400078e001c */
[----:B---3--:R-:W-:-:S05]  /*342c0*/  @P3 IMAD.MOV.U32 R4, RZ, RZ, R12 ;  /* 0x000000ffff043224 */ /* 0x008fca00078e000c */
[----:B------:R-:W3:Y:S04]  /*342d0*/  @P3 LDG.E.U8 R13, desc[UR32][R4.64] ;  /* 0x00000020040d3981 */ /* 0x000ee8000c1e1100 */
[----:B------:R0:W-:Y:S04]  /*342e0*/  STL [R1+0x38], R16 ;  /* 0x0000381001007387 */ /* 0x0001e80000100800 */
[----:B------:R-:W2:Y:S04]  /*342f0*/  LDL R26, [R1+0x2d18] ;  /* 0x002d1800011a7983 */ /* 0x000ea80000100800 */
[----:B0-----:R-:W2:Y:S04]  /*34300*/  LDL R16, [R1+0x2d24] ;  /* 0x002d240001107983 */ /* 0x001ea80000100800 */
[----:B----4-:R0:W-:Y:S04]  /*34310*/  STL [R1+0x34], R25 ;  /* 0x0000341901007387 */ /* 0x0101e80000100800 */
[----:B------:R-:W4:Y:S04]  /*34320*/  LDL R15, [R1+0x2cb0] ;  /* 0x002cb000010f7983 */ /* 0x000f280000100800 */
[----:B------:R-:W4:Y:S04]  /*34330*/  LDL R14, [R1+0x2cb4] ;  /* 0x002cb400010e7983 */ /* 0x000f280000100800 */
[----:B------:R-:W4:Y:S04]  /*34340*/  LDL R12, [R1+0x2cac] ;  /* 0x002cac00010c7983 */ /* 0x000f280000100800 */
[----:B0-----:R-:W4:Y:S04]  /*34350*/  LDL R25, [R1+0x2d1c] ;  /* 0x002d1c0001197983 */ /* 0x001f280000100800 */
[----:B---3--:R0:W-:Y:S04]  /*34360*/  STL [R1+0x14], R13 ;  /* 0x0000140d01007387 */ /* 0x0081e80000100800 */
[----:B0-----:R-:W3:Y:S01]  /*34370*/  LDL R13, [R1+0x2ca8] ;  /* 0x002ca800010d7983 */ /* 0x001ee20000100800 */
[----:B------:R-:W-:-:S02]  /*34380*/  ISETP.GT.AND P2, PT, R2, 0x74, PT ;  /* 0x000000740200780c */ /* 0x000fc40003f44270 */
[----:B------:R-:W-:Y:S01]  /*34390*/  PRMT R27, RZ, 0x7610, R27 ;  /* 0x00007610ff1b7816 */ /* 0x000fe2000000001b */
[----:B--2---:R-:W-:Y:S02]  /*343a0*/  @P3 IMAD.MOV.U32 R4, RZ, RZ, R16 ;  /* 0x000000ffff043224 */ /* 0x004fe400078e0010 */
[----:B------:R-:W-:Y:S01]  /*343b0*/  @P3 IMAD.MOV.U32 R5, RZ, RZ, R23 ;  /* 0x000000ffff053224 */ /* 0x000fe200078e0017 */
[----:B------:R-:W-:Y:S02]  /*343c0*/  PRMT R24, RZ, 0x7610, R24 ;  /* 0x00007610ff187816 */ /* 0x000fe40000000018 */
[----:B------:R-:W-:Y:S02]  /*343d0*/  PRMT R44, RZ, 0x7610, R44 ;  /* 0x00007610ff2c7816 */ /* 0x000fe4000000002c */
[----:B------:R-:W-:Y:S01]  /*343e0*/  PRMT R42, RZ, 0x7610, R42 ;  /* 0x00007610ff2a7816 */ /* 0x000fe2000000002a */
[----:B------:R-:W2:Y:S04]  /*343f0*/  LDL R23, [R1+0x2ca0] ;  /* 0x002ca00001177983 */ /* 0x000ea80000100800 */
[----:B------:R4:W2:Y:S04]  /*34400*/  @P3 LDG.E.U8 R27, desc[UR32][R4.64] ;  /* 0x00000020041b3981 */ /* 0x0008a8000c1e1100 */
[----:B------:R-:W2:Y:S01]  /*34410*/  LDL R16, [R1+0x2ca4] ;  /* 0x002ca40001107983 */ /* 0x000ea20000100800 */
[----:B----4-:R-:W-:-:S02]  /*34420*/  @P3 IMAD.MOV.U32 R4, RZ, RZ, R25 ;  /* 0x000000ffff043224 */ /* 0x010fc400078e0019 */
[----:B------:R-:W-:-:S05]  /*34430*/  @P3 IMAD.MOV.U32 R5, RZ, RZ, R26 ;  /* 0x000000ffff053224 */ /* 0x000fca00078e001a */
[----:B------:R0:W4:Y:S02]  /*34440*/  @P3 LDG.E.U8 R24, desc[UR32][R4.64] ;  /* 0x0000002004183981 */ /* 0x000124000c1e1100 */
[----:B0-----:R-:W-:Y:S02]  /*34450*/  @P2 IMAD.MOV.U32 R4, RZ, RZ, R14 ;  /* 0x000000ffff042224 */ /* 0x001fe400078e000e */
[----:B------:R-:W-:Y:S01]  /*34460*/  @P2 IMAD.MOV.U32 R5, RZ, RZ, R15 ;  /* 0x000000ffff052224 */ /* 0x000fe200078e000f */
[----:B------:R-:W4:Y:S04]  /*34470*/  LDL R14, [R1+0x2c9c] ;  /* 0x002c9c00010e7983 */ /* 0x000f280000100800 */
[----:B------:R-:W4:Y:S04]  /*34480*/  LDL R15, [R1+0x2c98] ;  /* 0x002c9800010f7983 */ /* 0x000f280000100800 */
[----:B------:R0:W4:Y:S02]  /*34490*/  @P2 LDG.E.U8 R44, desc[UR32][R4.64] ;  /* 0x00000020042c2981 */ /* 0x000124000c1e1100 */
[----:B0-----:R-:W-:-:S02]  /*344a0*/  @P2 IMAD.MOV.U32 R4, RZ, RZ, R12 ;  /* 0x000000ffff042224 */ /* 0x001fc400078e000c */
[----:B---3--:R-:W-:-:S05]  /*344b0*/  @P2 IMAD.MOV.U32 R5, RZ, RZ, R13 ;  /* 0x000000ffff052224 */ /* 0x008fca00078e000d */
[----:B------:R2:W3:Y:S01]  /*344c0*/  @P2 LDG.E.U8 R42, desc[UR32][R4.64] ;  /* 0x00000020042a2981 */ /* 0x0004e2000c1e1100 */
[----:B------:R-:W-:Y:S01]  /*344d0*/  PRMT R40, RZ, 0x7610, R40 ;  /* 0x00007610ff287816 */ /* 0x000fe20000000028 */
[----:B--2---:R-:W-:Y:S02]  /*344e0*/  @P2 IMAD.MOV.U32 R4, RZ, RZ, R16 ;  /* 0x000000ffff042224 */ /* 0x004fe400078e0010 */
[----:B------:R-:W-:-:S05]  /*344f0*/  @P2 IMAD.MOV.U32 R5, RZ, RZ, R23 ;  /* 0x000000ffff052224 */ /* 0x000fca00078e0017 */
[----:B------:R0:W2:Y:S04]  /*34500*/  @P2 LDG.E.U8 R40, desc[UR32][R4.64] ;  /* 0x0000002004282981 */ /* 0x0000a8000c1e1100 */
[----:B----4-:R-:W-:Y:S04]  /*34510*/  STL [R1+0x3ea4], R44 ;  /* 0x003ea42c01007387 */ /* 0x010fe80000100800 */
[----:B------:R-:W4:Y:S04]  /*34520*/  LDL R13, [R1+0x2c30] ;  /* 0x002c3000010d7983 */ /* 0x000f280000100800 */
[----:B------:R-:W4:Y:S01]  /*34530*/  LDL R12, [R1+0x2c34] ;  /* 0x002c3400010c7983 */ /* 0x000f220000100800 */
[----:B------:R-:W-:Y:S01]  /*34540*/  PRMT R38, RZ, 0x7610, R38 ;  /* 0x00007610ff267816 */ /* 0x000fe20000000026 */
[----:B0-----:R-:W-:-:S02]  /*34550*/  @P2 IMAD.MOV.U32 R4, RZ, RZ, R14 ;  /* 0x000000ffff042224 */ /* 0x001fc400078e000e */
[----:B------:R-:W-:-:S05]  /*34560*/  @P2 IMAD.MOV.U32 R5, RZ, RZ, R15 ;  /* 0x000000ffff052224 */ /* 0x000fca00078e000f */
[----:B------:R4:W4:Y:S04]  /*34570*/  @P2 LDG.E.U8 R38, desc[UR32][R4.64] ;  /* 0x0000002004262981 */ /* 0x000928000c1e1100 */
[----:B---3--:R-:W-:Y:S04]  /*34580*/  STL [R1+0x3ea8], R42 ;  /* 0x003ea82a01007387 */ /* 0x008fe80000100800 */
[----:B------:R-:W3:Y:S04]  /*34590*/  LDL R25, [R1+0x2c28] ;  /* 0x002c280001197983 */ /* 0x000ee80000100800 */
[----:B------:R0:W-:Y:S04]  /*345a0*/  STL [R1+0xc], R24 ;  /* 0x00000c1801007387 */ /* 0x0001e80000100800 */
[----:B------:R-:W-:Y:S01]  /*345b0*/  STL [R1+0x18], R29 ;  /* 0x0000181d01007387 */ /* 0x000fe20000100800 */
[----:B------:R-:W-:-:S02]  /*345c0*/  ISETP.GT.AND P3, PT, R2, 0x78, PT ;  /* 0x000000780200780c */ /* 0x000fc40003f64270 */
[----:B------:R-:W-:Y:S02]  /*345d0*/  PRMT R10, RZ, 0x7610, R10 ;  /* 0x00007610ff0a7816 */ /* 0x000fe4000000000a */
[----:B------:R-:W-:Y:S01]  /*345e0*/  PRMT R9, RZ, 0x7610, R9 ;  /* 0x00007610ff097816 */ /* 0x000fe20000000009 */
[----:B------:R-:W3:Y:S04]  /*345f0*/  LDL R16, [R1+0x2c24] ;  /* 0x002c240001107983 */ /* 0x000ee80000100800 */
[----:B0-----:R-:W3:Y:S04]  /*34600*/  LDL R24, [R1+0x2c2c] ;  /* 0x002c2c0001187983 */ /* 0x001ee80000100800 */
[----:B--2---:R-:W-:Y:S04]  /*34610*/  STL [R1+0x3eac], R40 ;  /* 0x003eac2801007387 */ /* 0x004fe80000100800 */
[----:B------:R-:W2:Y:S04]  /*34620*/  LDL R23, [R1+0x2c20] ;  /* 0x002c200001177983 */ /* 0x000ea80000100800 */
[----:B------:R-:W2:Y:S04]  /*34630*/  LDL R15, [R1+0x2c18] ;  /* 0x002c1800010f7983 */ /* 0x000ea80000100800 */
[----:B------:R-:W2:Y:S01]  /*34640*/  LDL R14, [R1+0x2c1c] ;  /* 0x002c1c00010e7983 */ /* 0x000ea20000100800 */
[----:B----4-:R-:W-:-:S02]  /*34650*/  @P3 IMAD.MOV.U32 R5, RZ, RZ, R13 ;  /* 0x000000ffff053224 */ /* 0x010fc400078e000d */
[----:B------:R-:W-:-:S05]  /*34660*/  @P3 IMAD.MOV.U32 R4, RZ, RZ, R12 ;  /* 0x000000ffff043224 */ /* 0x000fca00078e000c */
[----:B------:R3:W4:Y:S04]  /*34670*/  @P3 LDG.E.U8 R10, desc[UR32][R4.64] ;  /* 0x00000020040a3981 */ /* 0x000728000c1e1100 */
[----:B------:R-:W-:Y:S04]  /*34680*/  STL [R1+0x3eb0], R38 ;  /* 0x003eb02601007387 */ /* 0x000fe80000100800 */
[----:B------:R-:W-:Y:S04]  /*34690*/  STL [R1+0x10], R27 ;  /* 0x0000101b01007387 */ /* 0x000fe80000100800 */
[----:B------:R-:W4:Y:S04]  /*346a0*/  LDL R13, [R1+0x2bb0] ;  /* 0x002bb000010d7983 */ /* 0x000f280000100800 */
[----:B------:R-:W4:Y:S01]  /*346b0*/  LDL R12, [R1+0x2bb4] ;  /* 0x002bb400010c7983 */ /* 0x000f220000100800 */
[----:B---3--:R-:W-:-:S02]  /*346c0*/  @P3 IMAD.MOV.U32 R5, RZ, RZ, R25 ;  /* 0x000000ffff053224 */ /* 0x008fc400078e0019 */
[----:B------:R-:W-:-:S05]  /*346d0*/  @P3 IMAD.MOV.U32 R4, RZ, RZ, R24 ;  /* 0x000000ffff043224 */ /* 0x000fca00078e0018 */
[----:B------:R0:W3:Y:S01]  /*346e0*/  @P3 LDG.E.U8 R9, desc[UR32][R4.64] ;  /* 0x0000002004093981 */ /* 0x0000e2000c1e1100 */
[----:B------:R-:W-:Y:S02]  /*346f0*/  PRMT R8, RZ, 0x7610, R8 ;  /* 0x00007610ff087816 */ /* 0x000fe40000000008 */
[----:B------:R-:W-:Y:S01]  /*34700*/  PRMT R7, RZ, 0x7610, R7 ;  /* 0x00007610ff077816 */ /* 0x000fe20000000007 */
[----:B0-----:R-:W-:Y:S02]  /*34710*/  @P3 IMAD.MOV.U32 R4, RZ, RZ, R16 ;  /* 0x000000ffff043224 */ /* 0x001fe400078e0010 */
[----:B--2---:R-:W-:-:S05]  /*34720*/  @P3 IMAD.MOV.U32 R5, RZ, RZ, R23 ;  /* 0x000000ffff053224 */ /* 0x004fca00078e0017 */
[----:B------:R0:W2:Y:S04]  /*34730*/  @P3 LDG.E.U8 R8, desc[UR32][R4.64] ;  /* 0x0000002004083981 */ /* 0x0000a8000c1e1100 */
[----:B----4-:R-:W-:Y:S01]  /*34740*/  STL [R1+0x3eb4], R10 ;  /* 0x003eb40a01007387 */ /* 0x010fe20000100800 */
[----:B0-----:R-:W-:Y:S02]  /*34750*/  @P3 IMAD.MOV.U32 R4, RZ, RZ, R14 ;  /* 0x000000ffff043224 */ /* 0x001fe400078e000e */
[----:B------:R-:W-:-:S05]  /*34760*/  @P3 IMAD.MOV.U32 R5, RZ, RZ, R15 ;  /* 0x000000ffff053224 */ /* 0x000fca00078e000f */
[----:B------:R0:W4:Y:S01]  /*34770*/  @P3 LDG.E.U8 R7, desc[UR32][R4.64] ;  /* 0x0000002004073981 */ /* 0x000122000c1e1100 */
[----:B------:R-:W-:-:S06]  /*34780*/  PRMT R6, RZ, 0x7610, R6 ;  /* 0x00007610ff067816 */ /* 0x000fcc0000000006 */
[----:B------:R-:W4:Y:S04]  /*34790*/  @P4 LDG.E.U8 R6, desc[UR32][R12.64] ;  /* 0x000000200c064981 */ /* 0x000f28000c1e1100 */
[----:B---3--:R1:W-:Y:S04]  /*347a0*/  STL [R1+0x3eb8], R9 ;  /* 0x003eb80901007387 */ /* 0x0083e80000100800 */
[----:B------:R-:W3:Y:S04]  /*347b0*/  LDL R25, [R1+0x2ba8] ;  /* 0x002ba80001197983 */ /* 0x000ee80000100800 */
[----:B------:R-:W3:Y:S01]  /*347c0*/  LDL R16, [R1+0x2bac] ;  /* 0x002bac0001107983 */ /* 0x000ee20000100800 */
[----:B0-----:R-:W-:-:S03]  /*347d0*/  PRMT R5, RZ, 0x7610, R5 ;  /* 0x00007610ff057816 */ /* 0x001fc60000000005 */
[----:B-1----:R-:W3:Y:S04]  /*347e0*/  LDL R9, [R1+0x2ba4] ;  /* 0x002ba40001097983 */ /* 0x002ee80000100800 */
[----:B--2---:R-:W-:Y:S04]  /*347f0*/  STL [R1+0x3ebc], R8 ;  /* 0x003ebc0801007387 */ /* 0x004fe80000100800 */
[----:B------:R-:W2:Y:S04]  /*34800*/  LDL R14, [R1+0x2ba0] ;  /* 0x002ba000010e7983 */ /* 0x000ea80000100800 */
[----:B------:R-:W2:Y:S04]  /*34810*/  LDL R24, [R1+0x2b9c] ;  /* 0x002b9c0001187983 */ /* 0x000ea80000100800 */
[----:B----4-:R0:W-:Y:S04]  /*34820*/  STL [R1+0x3ec0], R7 ;  /* 0x003ec00701007387 */ /* 0x0101e80000100800 */
[----:B------:R-:W4:Y:S04]  /*34830*/  LDL R23, [R1+0x2d60] ;  /* 0x002d600001177983 */ /* 0x000f280000100800 */
[----:B------:R-:W4:Y:S04]  /*34840*/  LDL R15, [R1+0x2d64] ;  /* 0x002d6400010f7983 */ /* 0x000f280000100800 */
[----:B0-----:R-:W4:Y:S04]  /*34850*/  LDL R7, [R1+0x2b98] ;  /* 0x002b980001077983 */ /* 0x001f280000100800 */
[----:B------:R0:W-:Y:S04]  /*34860*/  STL [R1+0x3ec4], R6 ;  /* 0x003ec40601007387 */ /* 0x0001e80000100800 */
[----:B------:R-:W4:Y:S01]  /*34870*/  LDL R8, [R1+0x2d5c] ;  /* 0x002d5c0001087983 */ /* 0x000f220000100800 */
[----:B---3--:R-:W-:-:S02]  /*34880*/  @P4 IMAD.MOV.U32 R13, RZ, RZ, R25 ;  /* 0x000000ffff0d4224 */ /* 0x008fc400078e0019 */
[----:B------:R-:W-:Y:S02]  /*34890*/  @P4 IMAD.MOV.U32 R12, RZ, RZ, R16 ;  /* 0x000000ffff0c4224 */ /* 0x000fe400078e0010 */
[----:B------:R-:W3:Y:S04]  /*348a0*/  LDL R16, [R1+0x2d58] ;  /* 0x002d580001107983 */ /* 0x000ee80000100800 */
[----:B------:R1:W3:Y:S01]  /*348b0*/  @P4 LDG.E.U8 R5, desc[UR32][R12.64] ;  /* 0x000000200c054981 */ /* 0x0002e2000c1e1100 */
[----:B------:R-:W-:Y:S02]  /*348c0*/  PRMT R4, RZ, 0x7610, R4 ;  /* 0x00007610ff047816 */ /* 0x000fe40000000004 */
[----:B------:R-:W-:Y:S01]  /*348d0*/  PRMT R3, RZ, 0x7610, R3 ;  /* 0x00007610ff037816 */ /* 0x000fe20000000003 */
[----:B-1----:R-:W-:-:S02]  /*348e0*/  @P4 IMAD.MOV.U32 R12, RZ, RZ, R9 ;  /* 0x000000ffff0c4224 */ /* 0x002fc400078e0009 */
[----:B--2---:R-:W-:-:S05]  /*348f0*/  @P4 IMAD.MOV.U32 R13, RZ, RZ, R14 ;  /* 0x000000ffff0d4224 */ /* 0x004fca00078e000e */
[----:B------:R1:W2:Y:S01]  /*34900*/  @P4 LDG.E.U8 R4, desc[UR32][R12.64] ;  /* 0x000000200c044981 */ /* 0x0002a2000c1e1100 */
[----:B------:R-:W-:Y:S01]  /*34910*/  PRMT R22, RZ, 0x7610, R22 ;  /* 0x00007610ff167816 */ /* 0x000fe20000000016 */
[----:B-1----:R-:W-:Y:S02]  /*34920*/  @P4 IMAD.MOV.U32 R12, RZ, RZ, R24 ;  /* 0x000000ffff0c4224 */ /* 0x002fe400078e0018 */
[----:B----4-:R-:W-:-:S05]  /*34930*/  @P4 IMAD.MOV.U32 R13, RZ, RZ, R7 ;  /* 0x000000ffff0d4224 */ /* 0x010fca00078e0007 */
[----:B------:R1:W4:Y:S02]  /*34940*/  @P4 LDG.E.U8 R3, desc[UR32][R12.64] ;  /* 0x000000200c034981 */ /* 0x000324000c1e1100 */
[----:B-1----:R-:W-:Y:S02]  /*34950*/  @P1 IMAD.MOV.U32 R12, RZ, RZ, R15 ;  /* 0x000000ffff0c1224 */ /* 0x002fe400078e000f */
[----:B------:R-:W-:-:S05]  /*34960*/  @P1 IMAD.MOV.U32 R13, RZ, RZ, R23 ;  /* 0x000000ffff0d1224 */ /* 0x000fca00078e0017 */
[----:B------:R1:W2:Y:S02]  /*34970*/  @P1 LDG.E.U8 R22, desc[UR32][R12.64] ;  /* 0x000000200c161981 */ /* 0x0002a4000c1e1100 */
[----:B-1----:R-:W-:Y:S02]  /*34980*/  @P1 IMAD.MOV.U32 R12, RZ, RZ, R8 ;  /* 0x000000ffff0c1224 */ /* 0x002fe400078e0008 */
[----:B---3--:R1:W-:Y:S04]  /*34990*/  STL [R1+0x3ec8], R5 ;  /* 0x003ec80501007387 */ /* 0x0083e80000100800 */
[----:B------:R-:W3:Y:S04]  /*349a0*/  LDL R14, [R1+0x2d50] ;  /* 0x002d5000010e7983 */ /* 0x000ee80000100800 */
[----:B------:R-:W4:Y:S04]  /*349b0*/  LDL R9, [R1+0x2d54] ;  /* 0x002d540001097983 */ /* 0x000f280000100800 */
[----:B------:R-:W2:Y:S04]  /*349c0*/  LDL R7, [R1+0x2d48] ;  /* 0x002d480001077983 */ /* 0x000ea80000100800 */
[----:B0-----:R-:W2:Y:S04]  /*349d0*/  LDL R6, [R1+0x2d4c] ;  /* 0x002d4c0001067983 */ /* 0x001ea80000100800 */
[----:B------:R-:W2:Y:S01]  /*349e0*/  LDL R15, [R1+0x2d40] ;  /* 0x002d4000010f7983 */ /* 0x000ea20000100800 */
[----:B------:R-:W-:-:S03]  /*349f0*/  @P1 IMAD.MOV.U32 R13, RZ, RZ, R16 ;  /* 0x000000ffff0d1224 */ /* 0x000fc600078e0010 */
[----:B------:R-:W2:Y:S04]  /*34a00*/  LDL R16, [R1+0x2d38] ;  /* 0x002d380001107983 */ /* 0x000ea80000100800 */
[----:B------:R-:W2:Y:S04]  /*34a10*/  LDL R8, [R1+0x2d3c] ;  /* 0x002d3c0001087983 */ /* 0x000ea80000100800 */
[----:B-1----:R-:W2:Y:S01]  /*34a20*/  LDL R5, [R1+0x2d44] ;  /* 0x002d440001057983 */ /* 0x002ea20000100800 */
[----:B------:R-:W-:Y:S02]  /*34a30*/  ISETP.GT.AND P2, PT, R2, 0x6f, PT ;  /* 0x0000006f0200780c */ /* 0x000fe40003f44270 */
[----:B------:R-:W-:-:S02]  /*34a40*/  PRMT R21, RZ, 0x7610, R21 ;  /* 0x00007610ff157816 */ /* 0x000fc40000000015 */
[----:B------:R-:W-:-:S04]  /*34a50*/  PRMT R20, RZ, 0x7610, R20 ;  /* 0x00007610ff147816 */ /* 0x000fc80000000014 */
[----:B------:R3:W2:Y:S01]  /*34a60*/  @P1 LDG.E.U8 R21, desc[UR32][R12.64] ;  /* 0x000000200c151981 */ /* 0x0006a2000c1e1100 */
[----:B------:R-:W-:Y:S02]  /*34a70*/  PRMT R18, RZ, 0x7610, R18 ;  /* 0x00007610ff127816 */ /* 0x000fe40000000012 */
[----:B------:R-:W-:Y:S02]  /*34a80*/  PRMT R17, RZ, 0x7610, R17 ;  /* 0x00007610ff117816 */ /* 0x000fe40000000011 */
[----:B------:R-:W-:Y:S01]  /*34a90*/  PRMT R0, RZ, 0x7610, R0 ;  /* 0x00007610ff007816 */ /* 0x000fe20000000000 */
[----:B---3--:R-:W-:Y:S02]  /*34aa0*/  @P2 IMAD.MOV.U32 R13, RZ, RZ, R14 ;  /* 0x000000ffff0d2224 */ /* 0x008fe400078e000e */
[----:B----4-:R-:W-:Y:S01]  /*34ab0*/  @P2 IMAD.MOV.U32 R12, RZ, RZ, R9 ;  /* 0x000000ffff0c2224 */ /* 0x010fe200078e0009 */
[----:B------:R-:W3:Y:S04]  /*34ac0*/  LDL R14, [R1+0x2d10] ;  /* 0x002d1000010e7983 */ /* 0x000ee80000100800 */
[----:B------:R-:W4:Y:S04]  /*34ad0*/  LDL R9, [R1+0x2d14] ;  /* 0x002d140001097983 */ /* 0x000f280000100800 */
[----:B------:R2:W4:Y:S02]  /*34ae0*/  @P2 LDG.E.U8 R20, desc[UR32][R12.64] ;  /* 0x000000200c142981 */ /* 0x000524000c1e1100 */
[----:B--2---:R-:W-:-:S02]  /*34af0*/  @P2 IMAD.MOV.U32 R12, RZ, RZ, R6 ;  /* 0x000000ffff0c2224 */ /* 0x004fc400078e0006 */
[----:B------:R-:W-:Y:S01]  /*34b00*/  @P2 IMAD.MOV.U32 R13, RZ, RZ, R7 ;  /* 0x000000ffff0d2224 */ /* 0x000fe200078e0007 */
[----:B------:R-:W2:Y:S04]  /*34b10*/  LDL R6, [R1+0x2d0c] ;  /* 0x002d0c0001067983 */ /* 0x000ea80000100800 */
[----:B------:R-:W2:Y:S04]  /*34b20*/  LDL R7, [R1+0x2d08] ;  /* 0x002d080001077983 */ /* 0x000ea80000100800 */
[----:B------:R0:W4:Y:S02]  /*34b30*/  @P2 LDG.E.U8 R18, desc[UR32][R12.64] ;  /* 0x000000200c122981 */ /* 0x000124000c1e1100 */
[----:B0-----:R-:W-:-:S02]  /*34b40*/  @P2 IMAD.MOV.U32 R12, RZ, RZ, R5 ;  /* 0x000000ffff0c2224 */ /* 0x001fc400078e0005 */
[----:B------:R-:W-:Y:S01]  /*34b50*/  @P2 IMAD.MOV.U32 R13, RZ, RZ, R15 ;  /* 0x000000ffff0d2224 */ /* 0x000fe200078e000f */
[----:B------:R-:W2:Y:S04]  /*34b60*/  LDL R5, [R1+0x2d04] ;  /* 0x002d040001057983 */ /* 0x000ea80000100800 */
[----:B------:R-:W2:Y:S04]  /*34b70*/  LDL R15, [R1+0x2d00] ;  /* 0x002d0000010f7983 */ /* 0x000ea80000100800 */
[----:B------:R0:W2:Y:S02]  /*34b80*/  @P2 LDG.E.U8 R17, desc[UR32][R12.64] ;  /* 0x000000200c112981 */ /* 0x0000a4000c1e1100 */
[----:B0-----:R-:W-:-:S02]  /*34b90*/  @P2 IMAD.MOV.U32 R12, RZ, RZ, R8 ;  /* 0x000000ffff0c2224 */ /* 0x001fc400078e0008 */
[----:B------:R-:W-:-:S05]  /*34ba0*/  @P2 IMAD.MOV.U32 R13, RZ, RZ, R16 ;  /* 0x000000ffff0d2224 */ /* 0x000fca00078e0010 */
[----:B------:R3:W2:Y:S01]  /*34bb0*/  @P2 LDG.E.U8 R0, desc[UR32][R12.64] ;  /* 0x000000200c002981 */ /* 0x0006a2000c1e1100 */
[----:B------:R-:W-:-:S13]  /*34bc0*/  ISETP.GT.AND P1, PT, R2, 0x71, PT ;  /* 0x000000710200780c */ /* 0x000fda0003f24270 */
[----:B---3--:R-:W-:Y:S01]  /*34bd0*/  @P1 IMAD.MOV.U32 R13, RZ, RZ, R14 ;  /* 0x000000ffff0d1224 */ /* 0x008fe200078e000e */
[----:B----4-:R0:W-:Y:S04]  /*34be0*/  STL [R1+0x24], R18 ;  /* 0x0000241201007387 */ /* 0x0101e80000100800 */
[----:B0-----:R-:W3:Y:S04]  /*34bf0*/  LDL R18, [R1+0x2cf8] ;  /* 0x002cf80001127983 */ /* 0x001ee80000100800 */
[----:B--2---:R0:W-:Y:S04]  /*34c00*/  STL [R1+0x20], R17 ;  /* 0x0000201101007387 */ /* 0x0041e80000100800 */
[----:B------:R-:W2:Y:S04]  /*34c10*/  LDL R8, [R1+0x2cf4] ;  /* 0x002cf40001087983 */ /* 0x000ea80000100800 */
[----:B0-----:R-:W4:Y:S04]  /*34c20*/  LDL R17, [R1+0x2cfc] ;  /* 0x002cfc0001117983 */ /* 0x001f280000100800 */
[----:B------:R0:W-:Y:S04]  /*34c30*/  STL [R1+0x3e2c], R0 ;  /* 0x003e2c0001007387 */ /* 0x0001e80000100800 */
[----:B------:R-:W-:Y:S04]  /*34c40*/  STL [R1+0x30], R22 ;  /* 0x0000301601007387 */ /* 0x000fe80000100800 */
[----:B------:R-:W2:Y:S01]  /*34c50*/  LDL R14, [R1+0x2cf0] ;  /* 0x002cf000010e7983 */ /* 0x000ea20000100800 */
[----:B------:R-:W-:Y:S01]  /*34c60*/  PRMT R10, RZ, 0x7610, R10 ;  /* 0x00007610ff0a7816 */ /* 0x000fe2000000000a */
[----:B------:R-:W-:Y:S01]  /*34c70*/  @P1 IMAD.MOV.U32 R12, RZ, RZ, R9 ;  /* 0x000000ffff0c1224 */ /* 0x000fe200078e0009 */
[----:B------:R-:W-:-:S02]  /*34c80*/  PRMT R19, RZ, 0x7610, R19 ;  /* 0x00007610ff137816 */ /* 0x000fc40000000013 */
[----:B------:R-:W-:Y:S02]  /*34c90*/  ISETP.GT.AND P2, PT, R2, 0x72, PT ;  /* 0x000000720200780c */ /* 0x000fe40003f44270 */
[----:B------:R-:W-:Y:S02]  /*34ca0*/  PRMT R61, RZ, 0x7610, R61 ;  /* 0x00007610ff3d7816 */ /* 0x000fe4000000003d */
[----:B------:R-:W-:Y:S01]  /*34cb0*/  PRMT R60, RZ, 0x7610, R60 ;  /* 0x00007610ff3c7816 */ /* 0x000fe2000000003c */
[----:B------:R1:W2:Y:S01]  /*34cc0*/  @P1 LDG.E.U8 R10, desc[UR32][R12.64] ;  /* 0x000000200c0a1981 */ /* 0x0002a2000c1e1100 */
[----:B0-----:R-:W-:-:S03]  /*34cd0*/  PRMT R0, RZ, 0x7610, R0 ;  /* 0x00007610ff007816 */ /* 0x001fc60000000000 */
[----:B------:R-:W2:Y:S04]  /*34ce0*/  LDL R16, [R1+0x2ce8] ;  /* 0x002ce80001107983 */ /* 0x000ea80000100800 */
[----:B------:R-:W2:Y:S01]  /*34cf0*/  LDL R9, [R1+0x2cec] ;  /* 0x002cec0001097983 */ /* 0x000ea20000100800 */
[----:B-1----:R-:W-:Y:S02]  /*34d00*/  @P1 IMAD.MOV.U32 R12, RZ, RZ, R6 ;  /* 0x000000ffff0c1224 */ /* 0x002fe400078e0006 */
[----:B------:R-:W-:-:S05]  /*34d10*/  @P1 IMAD.MOV.U32 R13, RZ, RZ, R7 ;  /* 0x000000ffff0d1224 */ /* 0x000fca00078e0007 */
[----:B------:R0:W2:Y:S02]  /*34d20*/  @P1 LDG.E.U8 R19, desc[UR32][R12.64] ;  /* 0x000000200c131981 */ /* 0x0000a4000c1e1100 */
[----:B0-----:R-:W-:Y:S02]  /*34d30*/  @P1 IMAD.MOV.U32 R12, RZ, RZ, R5 ;  /* 0x000000ffff0c1224 */ /* 0x001fe400078e0005 */
[----:B------:R-:W-:-:S05]  /*34d40*/  @P1 IMAD.MOV.U32 R13, RZ, RZ, R15 ;  /* 0x000000ffff0d1224 */ /* 0x000fca00078e000f */
[----:B------:R3:W2:Y:S02]  /*34d50*/  @P1 LDG.E.U8 R0, desc[UR32][R12.64] ;  /* 0x000000200c001981 */ /* 0x0006a4000c1e1100 */
[----:B---3--:R-:W-:Y:S02]  /*34d60*/  @P1 IMAD.MOV.U32 R13, RZ, RZ, R18 ;  /* 0x000000ffff0d1224 */ /* 0x008fe400078e0012 */
[----:B----4-:R-:W-:-:S05]  /*34d70*/  @P1 IMAD.MOV.U32 R12, RZ, RZ, R17 ;  /* 0x000000ffff0c1224 */ /* 0x010fca00078e0011 */
[----:B------:R2:W3:Y:S02]  /*34d80*/  @P1 LDG.E.U8 R61, desc[UR32][R12.64] ;  /* 0x000000200c3d1981 */ /* 0x0004e4000c1e1100 */
[----:B--2---:R-:W-:Y:S02]  /*34d90*/  @P2 IMAD.MOV.U32 R12, RZ, RZ, R8 ;  /* 0x000000ffff0c2224 */ /* 0x004fe400078e0008 */
[----:B------:R-:W-:-:S05]  /*34da0*/  @P2 IMAD.MOV.U32 R13, RZ, RZ, R14 ;  /* 0x000000ffff0d2224 */ /* 0x000fca00078e000e */
[----:B------:R0:W2:Y:S04]  /*34db0*/  @P2 LDG.E.U8 R60, desc[UR32][R12.64] ;  /* 0x000000200c3c2981 */ /* 0x0000a8000c1e1100 */
[----:B------:R-:W-:Y:S04]  /*34dc0*/  STL [R1+0x2c], R21 ;  /* 0x00002c1501007387 */ /* 0x000fe80000100800 */
[----:B------:R-:W4:Y:S04]  /*34dd0*/  LDL R7, [R1+0x2ce0] ;  /* 0x002ce00001077983 */ /* 0x000f280000100800 */
[----:B------:R-:W3:Y:S04]  /*34de0*/  LDL R6, [R1+0x2ce4] ;  /* 0x002ce40001067983 */ /* 0x000ee80000100800 */
[----:B------:R1:W-:Y:S04]  /*34df0*/  STL [R1+0x8], R10 ;  /* 0x0000080a01007387 */ /* 0x0003e80000100800 */
[----:B------:R-:W-:Y:S04]  /*34e00*/  STL [R1+0x28], R20 ;  /* 0x0000281401007387 */ /* 0x000fe80000100800 */
[----:B------:R-:W4:Y:S04]  /*34e10*/  LDL R15, [R1+0x2cd8] ;  /* 0x002cd800010f7983 */ /* 0x000f280000100800 */
[----:B------:R-:W4:Y:S04]  /*34e20*/  LDL R5, [R1+0x2cd4] ;  /* 0x002cd40001057983 */ /* 0x000f280000100800 */
[----:B-1----:R-:W4:Y:S04]  /*34e30*/  LDL R10, [R1+0x2cdc] ;  /* 0x002cdc00010a7983 */ /* 0x002f280000100800 */
[----:B------:R1:W-:Y:S04]  /*34e40*/  STL [R1+0x3ea0], R0 ;  /* 0x003ea00001007387 */ /* 0x0003e80000100800 */
[----:B------:R-:W4:Y:S04]  /*34e50*/  LDL R14, [R1+0x2cc8] ;  /* 0x002cc800010e7983 */ /* 0x000f280000100800 */
[----:B------:R-:W4:Y:S04]  /*34e60*/  LDL R8, [R1+0x2ccc] ;  /* 0x002ccc0001087983 */ /* 0x000f280000100800 */
[----:B-1----:R-:W4:Y:S01]  /*34e70*/  LDL R0, [R1+0x2cd0] ;  /* 0x002cd00001007983 */ /* 0x002f220000100800 */
[----:B0-----:R-:W-:-:S02]  /*34e80*/  @P2 IMAD.MOV.U32 R12, RZ, RZ, R9 ;  /* 0x000000ffff0c2224 */ /* 0x001fc400078e0009 */
[----:B------:R-:W-:Y:S01]  /*34e90*/  @P2 IMAD.MOV.U32 R13, RZ, RZ, R16 ;  /* 0x000000ffff0d2224 */ /* 0x000fe200078e0010 */
[----:B--2---:R-:W-:Y:S04]  /*34ea0*/  STL [R1+0x3e9c], R60 ;  /* 0x003e9c3c01007387 */ /* 0x004fe80000100800 */
[----:B------:R-:W2:Y:S04]  /*34eb0*/  LDL R16, [R1+0x2cc0] ;  /* 0x002cc00001107983 */ /* 0x000ea80000100800 */
[----:B------:R-:W2:Y:S01]  /*34ec0*/  LDL R9, [R1+0x2cc4] ;  /* 0x002cc40001097983 */ /* 0x000ea20000100800 */
[----:B------:R-:W-:-:S02]  /*34ed0*/  PRMT R59, RZ, 0x7610, R59 ;  /* 0x00007610ff3b7816 */ /* 0x000fc4000000003b */
[----:B------:R-:W-:Y:S02]  /*34ee0*/  ISETP.GT.AND P1, PT, R2, 0x73, PT ;  /* 0x000000730200780c */ /* 0x000fe40003f24270 */
[----:B------:R-:W-:Y:S02]  /*34ef0*/  PRMT R58, RZ, 0x7610, R58 ;  /* 0x00007610ff3a7816 */ /* 0x000fe4000000003a */
[----:B------:R-:W-:Y:S02]  /*34f00*/  PRMT R54, RZ, 0x7610, R54 ;  /* 0x00007610ff367816 */ /* 0x000fe40000000036 */
[----:B------:R-:W-:Y:S02]  /*34f10*/  PRMT R52, RZ, 0x7610, R52 ;  /* 0x00007610ff347816 */ /* 0x000fe40000000034 */
[----:B------:R-:W-:Y:S01]  /*34f20*/  PRMT R50, RZ, 0x7610, R50 ;  /* 0x00007610ff327816 */ /* 0x000fe20000000032 */
[----:B------:R3:W2:Y:S01]  /*34f30*/  @P2 LDG.E.U8 R59, desc[UR32][R12.64] ;  /* 0x000000200c3b2981 */ /* 0x0006a2000c1e1100 */
[----:B------:R-:W-:-:S02]  /*34f40*/  PRMT R48, RZ, 0x7610, R48 ;  /* 0x00007610ff307816 */ /* 0x000fc40000000030 */
[----:B------:R-:W-:Y:S01]  /*34f50*/  PRMT R46, RZ, 0x7610, R46 ;  /* 0x00007610ff2e7816 */ /* 0x000fe2000000002e */
[----:B------:R-:W2:Y:S01]  /*34f60*/  LDL R18, [R1+0x2c90] ;  /* 0x002c900001127983 */ /* 0x000ea20000100800 */
[----:B---3--:R-:W-:Y:S02]  /*34f70*/  @P2 IMAD.MOV.U32 R12, RZ, RZ, R6 ;  /* 0x000000ffff0c2224 */ /* 0x008fe400078e0006 */
[----:B----4-:R-:W-:Y:S01]  /*34f80*/  @P2 IMAD.MOV.U32 R13, RZ, RZ, R7 ;  /* 0x000000ffff0d2224 */ /* 0x010fe200078e0007 */
[----:B------:R-:W3:Y:S04]  /*34f90*/  LDL R6, [R1+0x2cbc] ;  /* 0x002cbc0001067983 */ /* 0x000ee80000100800 */
[----:B------:R-:W4:Y:S04]  /*34fa0*/  LDL R7, [R1+0x2cb8] ;  /* 0x002cb80001077983 */ /* 0x000f280000100800 */
[----:B------:R0:W4:Y:S02]  /*34fb0*/  @P2 LDG.E.U8 R58, desc[UR32][R12.64] ;  /* 0x000000200c3a2981 */ /* 0x000124000c1e1100 */
[----:B0-----:R-:W-:-:S02]  /*34fc0*/  @P2 IMAD.MOV.U32 R12, RZ, RZ, R10 ;  /* 0x000000ffff0c2224 */ /* 0x001fc400078e000a */
[----:B------:R-:W-:Y:S01]  /*34fd0*/  @P2 IMAD.MOV.U32 R13, RZ, RZ, R15 ;  /* 0x000000ffff0d2224 */ /* 0x000fe200078e000f */
[----:B------:R-:W4:Y:S04]  /*34fe0*/  LDL R10, [R1+0x2c94] ;  /* 0x002c9400010a7983 */ /* 0x000f280000100800 */
[----:B------:R0:W4:Y:S02]  /*34ff0*/  @P2 LDG.E.U8 R54, desc[UR32][R12.64] ;  /* 0x000000200c362981 */ /* 0x000124000c1e1100 */
[----:B0-----:R-:W-:Y:S02]  /*35000*/  @P1 IMAD.MOV.U32 R12, RZ, RZ, R5 ;  /* 0x000000ffff0c1224 */ /* 0x001fe400078e0005 */
[----:B------:R-:W-:-:S05]  /*35010*/  @P1 IMAD.MOV.U32 R13, RZ, RZ, R0 ;  /* 0x000000ffff0d1224 */ /* 0x000fca00078e0000 */
[----:B------:R0:W4:Y:S02]  /*35020*/  @P1 LDG.E.U8 R52, desc[UR32][R12.64] ;  /* 0x000000200c341981 */ /* 0x000124000c1e1100 */
[----:B0-----:R-:W-:Y:S02]  /*35030*/  @P1 IMAD.MOV.U32 R12, RZ, RZ, R8 ;  /* 0x000000ffff0c1224 */ /* 0x001fe400078e0008 */
[----:B------:R-:W-:-:S05]  /*35040*/  @P1 IMAD.MOV.U32 R13, RZ, RZ, R14 ;  /* 0x000000ffff0d1224 */ /* 0x000fca00078e000e */
[----:B------:R2:W4:Y:S02]  /*35050*/  @P1 LDG.E.U8 R50, desc[UR32][R12.64] ;  /* 0x000000200c321981 */ /* 0x000524000c1e1100 */
[----:B--2---:R-:W-:Y:S02]  /*35060*/  @P1 IMAD.MOV.U32 R13, RZ, RZ, R16 ;  /* 0x000000ffff0d1224 */ /* 0x004fe400078e0010 */
[----:B------:R-:W-:-:S05]  /*35070*/  @P1 IMAD.MOV.U32 R12, RZ, RZ, R9 ;  /* 0x000000ffff0c1224 */ /* 0x000fca00078e0009 */
[----:B------:R3:W2:Y:S04]  /*35080*/  @P1 LDG.E.U8 R48, desc[UR32][R12.64] ;  /* 0x000000200c301981 */ /* 0x0006a8000c1e1100 */
[----:B------:R0:W-:Y:S04]  /*35090*/  STL [R1+0x4], R19 ;  /* 0x0000041301007387 */ /* 0x0001e80000100800 */
[----:B------:R-:W2:Y:S04]  /*350a0*/  LDL R17, [R1+0x2c88] ;  /* 0x002c880001117983 */ /* 0x000ea80000100800 */
[----:B------:R-:W2:Y:S04]  /*350b0*/  LDL R0, [R1+0x2c8c] ;  /* 0x002c8c0001007983 */ /* 0x000ea80000100800 */
[----:B------:R-:W2:Y:S01]  /*350c0*/  LDL R5, [R1+0x2c84] ;  /* 0x002c840001057983 */ /* 0x000ea20000100800 */
[----:B---3--:R-:W-:-:S02]  /*350d0*/  @P1 IMAD.MOV.U32 R12, RZ, RZ, R6 ;  /* 0x000000ffff0c1224 */ /* 0x008fc400078e0006 */
[----:B----4-:R-:W-:-:S05]  /*350e0*/  @P1 IMAD.MOV.U32 R13, RZ, RZ, R7 ;  /* 0x000000ffff0d1224 */ /* 0x010fca00078e0007 */
[----:B------:R1:W3:Y:S04]  /*350f0*/  @P1 LDG.E.U8 R46, desc[UR32][R12.64] ;  /* 0x000000200c2e1981 */ /* 0x0002e8000c1e1100 */
[----:B------:R-:W-:Y:S04]  /*35100*/  STL [R1+0x3e30], R52 ;  /* 0x003e303401007387 */ /* 0x000fe80000100800 */
[----:B------:R-:W4:Y:S04]  /*35110*/  LDL R15, [R1+0x2c80] ;  /* 0x002c8000010f7983 */ /* 0x000f280000100800 */
[----:B------:R-:W4:Y:S04]  /*35120*/  LDL R14, [R1+0x2c78] ;  /* 0x002c7800010e7983 */ /* 0x000f280000100800 */
[----:B------:R-:W4:Y:S04]  /*35130*/  LDL R8, [R1+0x2c7c] ;  /* 0x002c7c0001087983 */ /* 0x000f280000100800 */
[----:B------:R-:W-:Y:S04]  /*35140*/  STL [R1+0x3e34], R50 ;  /* 0x003e343201007387 */ /* 0x000fe80000100800 */
[----:B------:R-:W4:Y:S04]  /*35150*/  LDL R9, [R1+0x2c74] ;  /* 0x002c740001097983 */ /* 0x000f280000100800 */
[----:B------:R-:W4:Y:S04]  /*35160*/  LDL R16, [R1+0x2c70] ;  /* 0x002c700001107983 */ /* 0x000f280000100800 */
[----:B--2---:R-:W-:Y:S04]  /*35170*/  STL [R1+0x3e38], R48 ;  /* 0x003e383001007387 */ /* 0x004fe80000100800 */
[----:B------:R-:W2:Y:S04]  /*35180*/  LDL R7, [R1+0x2c68] ;  /* 0x002c680001077983 */ /* 0x000ea80000100800 */
[----:B------:R-:W2:Y:S01]  /*35190*/  LDL R6, [R1+0x2c6c] ;  /* 0x002c6c0001067983 */ /* 0x000ea20000100800 */
[----:B------:R-:W-:-:S02]  /*351a0*/  ISETP.GT.AND P2, PT, R2, 0x75, PT ;  /* 0x000000750200780c */ /* 0x000fc40003f44270 */
[----:B------:R-:W-:Y:S02]  /*351b0*/  PRMT R36, RZ, 0x7610, R36 ;  /* 0x00007610ff247816 */ /* 0x000fe40000000024 */
[----:B------:R-:W-:-:S09]  /*351c0*/  PRMT R34, RZ, 0x7610, R34 ;  /* 0x00007610ff227816 */ /* 0x000fd20000000022 */
[----:B-1----:R-:W-:Y:S02]  /*351d0*/  @P2 IMAD.MOV.U32 R12, RZ, RZ, R10 ;  /* 0x000000ffff0c2224 */ /* 0x002fe400078e000a */
[----:B------:R-:W-:Y:S01]  /*351e0*/  @P2 IMAD.MOV.U32 R13, RZ, RZ, R18 ;  /* 0x000000ffff0d2224 */ /* 0x000fe200078e0012 */
[----:B---3--:R-:W-:Y:S04]  /*351f0*/  STL [R1+0x3e3c], R46 ;  /* 0x003e3c2e01007387 */ /* 0x008fe80000100800 */
[----:B------:R-:W3:Y:S04]  /*35200*/  LDL R10, [R1+0x2c64] ;  /* 0x002c6400010a7983 */ /* 0x000ee80000100800 */
[----:B0-----:R-:W3:Y:S04]  /*35210*/  LDL R19, [R1+0x2c60] ;  /* 0x002c600001137983 */ /* 0x001ee80000100800 */
[----:B------:R0:W3:Y:S04]  /*35220*/  @P2 LDG.E.U8 R36, desc[UR32][R12.64] ;  /* 0x000000200c242981 */ /* 0x0000e8000c1e1100 */
[----:B------:R-:W3:Y:S01]  /*35230*/  LDL R18, [R1+0x2c58] ;  /* 0x002c580001127983 */ /* 0x000ee20000100800 */
[----:B------:R-:W-:-:S03]  /*35240*/  ISETP.GT.AND P1, PT, R2, 0x76, PT ;  /* 0x000000760200780c */ /* 0x000fc60003f24270 */
[----:B------:R-:W3:Y:S01]  /*35250*/  LDL R20, [R1+0x2c50] ;  /* 0x002c500001147983 */ /* 0x000ee20000100800 */
[----:B------:R-:W-:Y:S02]  /*35260*/  PRMT R11, RZ, 0x7610, R11 ;  /* 0x00007610ff0b7816 */ /* 0x000fe4000000000b */
[----:B------:R-:W-:Y:S01]  /*35270*/  PRMT R32, RZ, 0x7610, R32 ;  /* 0x00007610ff207816 */ /* 0x000fe20000000020 */
[----:B------:R-:W3:Y:S04]  /*35280*/  LDL R22, [R1+0x2c38] ;  /* 0x002c380001167983 */ /* 0x000ee80000100800 */
[----:B------:R-:W3:Y:S01]  /*35290*/  LDL R24, [R1+0x2c0c] ;  /* 0x002c0c0001187983 */ /* 0x000ee20000100800 */
[----:B0-----:R-:W-:Y:S02]  /*352a0*/  @P2 IMAD.MOV.U32 R12, RZ, RZ, R0 ;  /* 0x000000ffff0c2224 */ /* 0x001fe400078e0000 */
[----:B------:R-:W-:Y:S01]  /*352b0*/  @P2 IMAD.MOV.U32 R13, RZ, RZ, R17 ;  /* 0x000000ffff0d2224 */ /* 0x000fe200078e0011 */
[----:B------:R-:W3:Y:S04]  /*352c0*/  LDL R0, [R1+0x2c5c] ;  /* 0x002c5c0001007983 */ /* 0x000ee80000100800 */
[----:B------:R0:W3:Y:S02]  /*352d0*/  @P2 LDG.E.U8 R34, desc[UR32][R12.64] ;  /* 0x000000200c222981 */ /* 0x0000e4000c1e1100 */
[----:B0-----:R-:W-:-:S02]  /*352e0*/  @P2 IMAD.MOV.U32 R12, RZ, RZ, R5 ;  /* 0x000000ffff0c2224 */ /* 0x001fc400078e0005 */
[----:B------:R-:W3:Y:S01]  /*352f0*/  LDL R5, [R1+0x2c54] ;  /* 0x002c540001057983 */ /* 0x000ee20000100800 */
[----:B----4-:R-:W-:Y:S02]  /*35300*/  @P2 IMAD.MOV.U32 R13, RZ, RZ, R15 ;  /* 0x000000ffff0d2224 */ /* 0x010fe400078e000f */
[----:B------:R-:W-:Y:S02]  /*35310*/  @P2 IMAD.MOV.U32 R15, RZ, RZ, R14 ;  /* 0x000000ffff0f2224 */ /* 0x000fe400078e000e */
[----:B------:R-:W-:Y:S02]  /*35320*/  @P2 IMAD.MOV.U32 R14, RZ, RZ, R8 ;  /* 0x000000ffff0e2224 */ /* 0x000fe400078e0008 */
[----:B------:R-:W4:Y:S04]  /*35330*/  LDL R8, [R1+0x2c4c] ;  /* 0x002c4c0001087983 */ /* 0x000f280000100800 */
[----:B------:R0:W4:Y:S04]  /*35340*/  @P2 LDG.E.U8 R11, desc[UR32][R14.64] ;  /* 0x000000200e0b2981 */ /* 0x000128000c1e1100 */
[----:B------:R1:W4:Y:S01]  /*35350*/  @P2 LDG.E.U8 R32, desc[UR32][R12.64] ;  /* 0x000000200c202981 */ /* 0x000322000c1e1100 */
[----:B0-----:R-:W-:-:S03]  /*35360*/  @P1 IMAD.MOV.U32 R14, RZ, RZ, R9 ;  /* 0x000000ffff0e1224 */ /* 0x001fc600078e0009 */
[----:B------:R-:W4:Y:S01]  /*35370*/  LDL R9, [R1+0x2c48] ;  /* 0x002c480001097983 */ /* 0x000f220000100800 */
[----:B------:R-:W-:Y:S02]  /*35380*/  @P1 IMAD.MOV.U32 R15, RZ, RZ, R16 ;  /* 0x000000ffff0f1224 */ /* 0x000fe400078e0010 */
[----:B--2---:R-:W-:Y:S02]  /*35390*/  @P1 IMAD.MOV.U32 R17, RZ, RZ, R7 ;  /* 0x000000ffff111224 */ /* 0x004fe400078e0007 */
[----:B------:R-:W-:Y:S01]  /*353a0*/  @P1 IMAD.MOV.U32 R16, RZ, RZ, R6 ;  /* 0x000000ffff101224 */ /* 0x000fe200078e0006 */
[----:B------:R-:W2:Y:S04]  /*353b0*/  LDL R7, [R1+0x2c40] ;  /* 0x002c400001077983 */ /* 0x000ea80000100800 */
[----:B------:R-:W2:Y:S01]  /*353c0*/  LDL R6, [R1+0x2c44] ;  /* 0x002c440001067983 */ /* 0x000ea20000100800 */
[----:B-1----:R-:W-:-:S02]  /*353d0*/  PRMT R13, RZ, 0x7610, R13 ;  /* 0x00007610ff0d7816 */ /* 0x002fc4000000000d */
[----:B------:R-:W-:Y:S02]  /*353e0*/  PRMT R12, RZ, 0x7610, R12 ;  /* 0x00007610ff0c7816 */ /* 0x000fe4000000000c */
[----:B------:R-:W-:Y:S02]  /*353f0*/  ISETP.GT.AND P2, PT, R2, 0x77, PT ;  /* 0x000000770200780c */ /* 0x000fe40003f44270 */
[----:B------:R3:W2:Y:S04]  /*35400*/  @P1 LDG.E.U8 R13, desc[UR32][R16.64] ;  /* 0x00000020100d1981 */ /* 0x0006a8000c1e1100 */
[----:B------:R0:W2:Y:S01]  /*35410*/  @P1 LDG.E.U8 R12, desc[UR32][R14.64] ;  /* 0x000000200e0c1981 */ /* 0x0000a2000c1e1100 */
[----:B---3--:R-:W-:-:S03]  /*35420*/  @P1 IMAD.MOV.U32 R16, RZ, RZ, R10 ;  /* 0x000000ffff101224 */ /* 0x008fc600078e000a */
[----:B------:R-:W3:Y:S01]  /*35430*/  LDL R10, [R1+0x2c3c] ;  /* 0x002c3c00010a7983 */ /* 0x000ee20000100800 */
[----:B0-----:R-:W-:Y:S01]  /*35440*/  PRMT R14, RZ, 0x7610, R14 ;  /* 0x00007610ff0e7816 */ /* 0x001fe2000000000e */
[----:B------:R-:W-:Y:S01]  /*35450*/  @P1 IMAD.MOV.U32 R17, RZ, RZ, R19 ;  /* 0x000000ffff111224 */ /* 0x000fe200078e0013 */
[----:B------:R-:W-:Y:S01]  /*35460*/  PRMT R15, RZ, 0x7610, R15 ;  /* 0x00007610ff0f7816 */ /* 0x000fe2000000000f */
[----:B------:R-:W-:-:S03]  /*35470*/  @P1 IMAD.MOV.U32 R19, RZ, RZ, R18 ;  /* 0x000000ffff131224 */ /* 0x000fc600078e0012 */
[----:B------:R0:W3:Y:S01]  /*35480*/  @P1 LDG.E.U8 R14, desc[UR32][R16.64] ;  /* 0x00000020100e1981 */ /* 0x0000e2000c1e1100 */
[----:B------:R-:W-:Y:S02]  /*35490*/  @P1 IMAD.MOV.U32 R18, RZ, RZ, R0 ;  /* 0x000000ffff121224 */ /* 0x000fe400078e0000 */
[----:B------:R-:W-:Y:S01]  /*354a0*/  @P2 IMAD.MOV.U32 R23, RZ, RZ, R22 ;  /* 0x000000ffff172224 */ /* 0x000fe200078e0016 */
[----:B------:R-:W3:Y:S04]  /*354b0*/  LDL R0, [R1+0x2c14] ;  /* 0x002c140001007983 */ /* 0x000ee80000100800 */
[----:B------:R1:W3:Y:S01]  /*354c0*/  @P1 LDG.E.U8 R15, desc[UR32][R18.64] ;  /* 0x00000020120f1981 */ /* 0x0002e2000c1e1100 */
[----:B0-----:R-:W-:Y:S01]  /*354d0*/  PRMT R16, RZ, 0x7610, R16 ;  /* 0x00007610ff107816 */ /* 0x001fe20000000010 */
[----:B-1----:R-:W-:-:S02]  /*354e0*/  @P2 IMAD.MOV.U32 R19, RZ, RZ, R20 ;  /* 0x000000ffff132224 */ /* 0x002fc400078e0014 */
[----:B------:R-:W-:Y:S01]  /*354f0*/  @P2 IMAD.MOV.U32 R18, RZ, RZ, R5 ;  /* 0x000000ffff122224 */ /* 0x000fe200078e0005 */
[----:B------:R-:W-:Y:S01]  /*35500*/  PRMT R17, RZ, 0x7610, R17 ;  /* 0x00007610ff117816 */ /* 0x000fe20000000011 */
[----:B------:R-:W3:Y:S04]  /*35510*/  LDL R5, [R1+0x2c10] ;  /* 0x002c100001057983 */ /* 0x000ee80000100800 */
[----:B------:R0:W3:Y:S01]  /*35520*/  @P2 LDG.E.U8 R16, desc[UR32][R18.64] ;  /* 0x0000002012102981 */ /* 0x0000e2000c1e1100 */
[----:B----4-:R-:W-:Y:S02]  /*35530*/  @P2 IMAD.MOV.U32 R20, RZ, RZ, R8 ;  /* 0x000000ffff142224 */ /* 0x010fe400078e0008 */
[----:B------:R-:W-:Y:S01]  /*35540*/  @P2 IMAD.MOV.U32 R21, RZ, RZ, R9 ;  /* 0x000000ffff152224 */ /* 0x000fe200078e0009 */
[----:B0-----:R-:W-:-:S04]  /*35550*/  PRMT R18, RZ, 0x7610, R18 ;  /* 0x00007610ff127816 */ /* 0x001fc80000000012 */
[----:B------:R2:W4:Y:S02]  /*35560*/  @P2 LDG.E.U8 R17, desc[UR32][R20.64] ;  /* 0x0000002014112981 */ /* 0x000524000c1e1100 */
[----:B--2---:R-:W-:Y:S02]  /*35570*/  @P2 IMAD.MOV.U32 R21, RZ, RZ, R7 ;  /* 0x000000ffff152224 */ /* 0x004fe400078e0007 */
[----:B------:R-:W-:-:S05]  /*35580*/  @P2 IMAD.MOV.U32 R20, RZ, RZ, R6 ;  /* 0x000000ffff142224 */ /* 0x000fca00078e0006 */
[----:B------:R-:W2:Y:S01]  /*35590*/  @P2 LDG.E.U8 R18, desc[UR32][R20.64] ;  /* 0x0000002014122981 */ /* 0x000ea2000c1e1100 */
[----:B------:R-:W-:Y:S01]  /*355a0*/  PRMT R19, RZ, 0x7610, R19 ;  /* 0x00007610ff137816 */ /* 0x000fe20000000013 */
[----:B---3--:R-:W-:-:S05]  /*355b0*/  @P2 IMAD.MOV.U32 R22, RZ, RZ, R10 ;  /* 0x000000ffff162224 */ /* 0x008fca00078e000a */
[----:B------:R0:W3:Y:S04]  /*355c0*/  @P2 LDG.E.U8 R19, desc[UR32][R22.64] ;  /* 0x0000002016132981 */ /* 0x0000e8000c1e1100 */
[----:B------:R1:W-:Y:S04]  /*355d0*/  STL [R1+0x3e40], R16 ;  /* 0x003e401001007387 */ /* 0x0003e80000100800 */
[----:B------:R-:W3:Y:S04]  /*355e0*/  LDL R25, [R1+0x2c08] ;  /* 0x002c080001197983 */ /* 0x000ee80000100800 */
[----:B------:R-:W3:Y:S04]  /*355f0*/  LDL R9, [R1+0x2c00] ;  /* 0x002c000001097983 */ /* 0x000ee80000100800 */
[----:B------:R-:W3:Y:S04]  /*35600*/  LDL R8, [R1+0x2c04] ;  /* 0x002c040001087983 */ /* 0x000ee80000100800 */
[----:B----4-:R-:W-:Y:S04]  /*35610*/  STL [R1+0x3e44], R17 ;  /* 0x003e441101007387 */ /* 0x010fe80000100800 */
[----:B------:R-:W4:Y:S04]  /*35620*/  LDL R7, [R1+0x2bf8] ;  /* 0x002bf80001077983 */ /* 0x000f280000100800 */
[----:B------:R-:W4:Y:S04]  /*35630*/  LDL R6, [R1+0x2bfc] ;  /* 0x002bfc0001067983 */ /* 0x000f280000100800 */
[----:B--2---:R-:W-:Y:S04]  /*35640*/  STL [R1+0x3e48], R18 ;  /* 0x003e481201007387 */ /* 0x004fe80000100800 */
[----:B-1----:R-:W2:Y:S04]  /*35650*/  LDL R16, [R1+0x2bf0] ;  /* 0x002bf00001107983 */ /* 0x002ea80000100800 */
[----:B------:R-:W2:Y:S01]  /*35660*/  LDL R10, [R1+0x2bf4] ;  /* 0x002bf400010a7983 */ /* 0x000ea20000100800 */
[----:B------:R-:W-:-:S02]  /*35670*/  ISETP.GT.AND P1, PT, R2, 0x79, PT ;  /* 0x000000790200780c */ /* 0x000fc40003f24270 */
[----:B------:R-:W-:-:S11]  /*35680*/  PRMT R21, RZ, 0x7610, R21 ;  /* 0x00007610ff157816 */ /* 0x000fd60000000015 */
[----:B0-----:R-:W-:Y:S02]  /*35690*/  @P1 IMAD.MOV.U32 R22, RZ, RZ, R0 ;  /* 0x000000ffff161224 */ /* 0x001fe400078e0000 */
[----:B------:R-:W-:Y:S01]  /*356a0*/  @P1 IMAD.MOV.U32 R23, RZ, RZ, R5 ;  /* 0x000000ffff171224 */ /* 0x000fe200078e0005 */
[----:B---3--:R-:W-:Y:S04]  /*356b0*/  STL [R1+0x3e4c], R19 ;  /* 0x003e4c1301007387 */ /* 0x008fe80000100800 */
[----:B------:R-:W3:Y:S04]  /*356c0*/  LDL R5, [R1+0x2be8] ;  /* 0x002be80001057983 */ /* 0x000ee80000100800 */
[----:B------:R-:W3:Y:S01]  /*356d0*/  LDL R0, [R1+0x2bec] ;  /* 0x002bec0001007983 */ /* 0x000ee20000100800 */
[----:B------:R-:W-:-:S02]  /*356e0*/  PRMT R20, RZ, 0x7610, R20 ;  /* 0x00007610ff147816 */ /* 0x000fc40000000014 */
[----:B------:R-:W-:-:S04]  /*356f0*/  ISETP.GT.AND P2, PT, R2, 0x7a, PT ;  /* 0x0000007a0200780c */ /* 0x000fc80003f44270 */
[----:B------:R-:W3:Y:S04]  /*35700*/  @P1 LDG.E.U8 R20, desc[UR32][R22.64] ;  /* 0x0000002016141981 */ /* 0x000ee8000c1e1100 */
[----:B------:R0:W3:Y:S02]  /*35710*/  @P1 LDG.E.U8 R21, desc[UR32][R24.64] ;  /* 0x0000002018151981 */ /* 0x0000e4000c1e1100 */
[----:B0-----:R-:W-:Y:S02]  /*35720*/  @P1 IMAD.MOV.U32 R24, RZ, RZ, R8 ;  /* 0x000000ffff181224 */ /* 0x001fe400078e0008 */
[----:B------:R-:W-:Y:S01]  /*35730*/  @P1 IMAD.MOV.U32 R25, RZ, RZ, R9 ;  /* 0x000000ffff191224 */ /* 0x000fe200078e0009 */
[----:B------:R-:W3:Y:S04]  /*35740*/  LDL R8, [R1+0x2b94] ;  /* 0x002b940001087983 */ /* 0x000ee80000100800 */
[----:B------:R-:W3:Y:S01]  /*35750*/  LDL R9, [R1+0x2b90] ;  /* 0x002b900001097983 */ /* 0x000ee20000100800 */
[----:B------:R-:W-:Y:S01]  /*35760*/  PRMT R23, RZ, 0x7610, R23 ;  /* 0x00007610ff177816 */ /* 0x000fe20000000017 */
[----:B----4-:R-:W-:-:S02]  /*35770*/  @P1 IMAD.MOV.U32 R27, RZ, RZ, R7 ;  /* 0x000000ffff1b1224 */ /* 0x010fc400078e0007 */
[----:B------:R-:W-:Y:S01]  /*35780*/  @P1 IMAD.MOV.U32 R26, RZ, RZ, R6 ;  /* 0x000000ffff1a1224 */ /* 0x000fe200078e0006 */
[----:B------:R-:W4:Y:S04]  /*35790*/  LDL R7, [R1+0x2b88] ;  /* 0x002b880001077983 */ /* 0x000f280000100800 */
[----:B------:R-:W4:Y:S04]  /*357a0*/  LDL R6, [R1+0x2b8c] ;  /* 0x002b8c0001067983 */ /* 0x000f280000100800 */
[----:B------:R2:W4:Y:S02]  /*357b0*/  @P1 LDG.E.U8 R23, desc[UR32][R26.64] ;  /* 0x000000201a171981 */ /* 0x000524000c1e1100 */
[----:B--2---:R-:W-:-:S02]  /*357c0*/  @P2 IMAD.MOV.U32 R27, RZ, RZ, R16 ;  /* 0x000000ffff1b2224 */ /* 0x004fc400078e0010 */
[----:B------:R-:W-:Y:S01]  /*357d0*/  @P2 IMAD.MOV.U32 R26, RZ, RZ, R10 ;  /* 0x000000ffff1a2224 */ /* 0x000fe200078e000a */
[----:B------:R-:W2:Y:S04]  /*357e0*/  LDL R16, [R1+0x2b80] ;  /* 0x002b800001107983 */ /* 0x000ea80000100800 */
[----:B------:R-:W2:Y:S01]  /*357f0*/  LDL R10, [R1+0x2b84] ;  /* 0x002b8400010a7983 */ /* 0x000ea20000100800 */
[----:B------:R-:W-:Y:S02]  /*35800*/  PRMT R22, RZ, 0x7610, R22 ;  /* 0x00007610ff167816 */ /* 0x000fe40000000016 */
[----:B------:R-:W-:-:S04]  /*35810*/  ISETP.GT.AND P3, PT, R2, 0x7d, PT ;  /* 0x0000007d0200780c */ /* 0x000fc80003f64270 */
[----:B------:R0:W2:Y:S01]  /*35820*/  @P1 LDG.E.U8 R22, desc[UR32][R24.64] ;  /* 0x0000002018161981 */ /* 0x0000a2000c1e1100 */
[----:B---3--:R-:W-:Y:S02]  /*35830*/  @P2 IMAD.MOV.U32 R29, RZ, RZ, R5 ;  /* 0x000000ffff1d2224 */ /* 0x008fe400078e0005 */
[----:B------:R-:W-:Y:S01]  /*35840*/  @P2 IMAD.MOV.U32 R28, RZ, RZ, R0 ;  /* 0x000000ffff1c2224 */ /* 0x000fe200078e0000 */
[----:B------:R-:W3:Y:S04]  /*35850*/  LDL R5, [R1+0x2b78] ;  /* 0x002b780001057983 */ /* 0x000ee80000100800 */
[----:B------:R-:W3:Y:S01]  /*35860*/  LDL R0, [R1+0x2b7c] ;  /* 0x002b7c0001007983 */ /* 0x000ee20000100800 */
[----:B0-----:R-:W-:Y:S02]  /*35870*/  PRMT R25, RZ, 0x7610, R25 ;  /* 0x00007610ff197816 */ /* 0x001fe40000000019 */
[----:B------:R-:W-:-:S04]  /*35880*/  PRMT R24, RZ, 0x7610, R24 ;  /* 0x00007610ff187816 */ /* 0x000fc80000000018 */
[----:B------:R-:W3:Y:S04]  /*35890*/  @P2 LDG.E.U8 R25, desc[UR32][R28.64] ;  /* 0x000000201c192981 */ /* 0x000ee8000c1e1100 */
[----:B------:R0:W3:Y:S02]  /*358a0*/  @P2 LDG.E.U8 R24, desc[UR32][R26.64] ;  /* 0x000000201a182981 */ /* 0x0000e4000c1e1100 */
[----:B0-----:R-:W-:Y:S01]  /*358b0*/  PRMT R27, RZ, 0x7610, R27 ;  /* 0x00007610ff1b7816 */ /* 0x001fe2000000001b */
[----:B------:R-:W-:Y:S02]  /*358c0*/  @P3 IMAD.MOV.U32 R28, RZ, RZ, R8 ;  /* 0x000000ffff1c3224 */ /* 0x000fe400078e0008 */
[----:B------:R-:W-:Y:S01]  /*358d0*/  @P3 IMAD.MOV.U32 R29, RZ, RZ, R9 ;  /* 0x000000ffff1d3224 */ /* 0x000fe200078e0009 */
[----:B------:R-:W3:Y:S04]  /*358e0*/  LDL R8, [R1+0x2be4] ;  /* 0x002be40001087983 */ /* 0x000ee80000100800 */
[----:B------:R-:W3:Y:S01]  /*358f0*/  LDL R9, [R1+0x2be0] ;  /* 0x002be00001097983 */ /* 0x000ee20000100800 */
        /* <DEDUP_REMOVED lines=9> */
[----:B------:R-:W-:-:S06]  /*35990*/  PRMT R26, RZ, 0x7610, R26 ;  /* 0x00007610ff1a7816 */ /* 0x000fcc000000001a */
[----:B------:R0:W2:Y:S02]  /*359a0*/  @P3 LDG.E.U8 R26, desc[UR32][R28.64] ;  /* 0x000000201c1a3981 */ /* 0x0000a4000c1e1100 */
[----:B0-----:R-:W-:-:S06]  /*359b0*/  PRMT R28, RZ, 0x7610, R28 ;  /* 0x00007610ff1c7816 */ /* 0x001fcc000000001c */
[----:B------:R3:W2:Y:S01]  /*359c0*/  @P3 LDG.E.U8 R28, desc[UR32][R30.64] ;  /* 0x000000201e1c3981 */ /* 0x0006a2000c1e1100 */
[----:B------:R-:W-:Y:S01]  /*359d0*/  PRMT R29, RZ, 0x7610, R29 ;  /* 0x00007610ff1d7816 */ /* 0x000fe2000000001d */
[----:B---3--:R-:W-:Y:S02]  /*359e0*/  @P3 IMAD.MOV.U32 R30, RZ, RZ, R0 ;  /* 0x000000ffff1e3224 */ /* 0x008fe400078e0000 */
[----:B------:R-:W-:Y:S01]  /*359f0*/  @P3 IMAD.MOV.U32 R31, RZ, RZ, R5 ;  /* 0x000000ffff1f3224 */ /* 0x000fe200078e0005 */
[----:B------:R-:W3:Y:S04]  /*35a00*/  LDL R0, [R1+0x2bcc] ;  /* 0x002bcc0001007983 */ /* 0x000ee80000100800 */
[----:B------:R-:W3:Y:S04]  /*35a10*/  LDL R5, [R1+0x2bc8] ;  /* 0x002bc80001057983 */ /* 0x000ee80000100800 */
[----:B------:R0:W3:Y:S01]  /*35a20*/  @P3 LDG.E.U8 R29, desc[UR32][R30.64] ;  /* 0x000000201e1d3981 */ /* 0x0000e2000c1e1100 */
[----:B------:R-:W-:-:S02]  /*35a30*/  PRMT R33, RZ, 0x7610, R33 ;  /* 0x00007610ff217816 */ /* 0x000fc40000000021 */
[----:B------:R-:W-:Y:S02]  /*35a40*/  ISETP.GT.AND P1, PT, R2, 0x7b, PT ;  /* 0x0000007b0200780c */ /* 0x000fe40003f24270 */
[----:B------:R-:W-:Y:S01]  /*35a50*/  PRMT R35, RZ, 0x7610, R35 ;  /* 0x00007610ff237816 */ /* 0x000fe20000000023 */
[----:B0-----:R-:W-:Y:S02]  /*35a60*/  @P2 IMAD.MOV.U32 R30, RZ, RZ, R8 ;  /* 0x000000ffff1e2224 */ /* 0x001fe400078e0008 */
[----:B------:R-:W-:Y:S01]  /*35a70*/  @P2 IMAD.MOV.U32 R31, RZ, RZ, R9 ;  /* 0x000000ffff1f2224 */ /* 0x000fe200078e0009 */
[----:B------:R-:W3:Y:S04]  /*35a80*/  LDL R8, [R1+0x2bc4] ;  /* 0x002bc40001087983 */ /* 0x000ee80000100800 */
[----:B------:R-:W3:Y:S04]  /*35a90*/  LDL R9, [R1+0x2bc0] ;  /* 0x002bc00001097983 */ /* 0x000ee80000100800 */
[----:B------:R4:W3:Y:S01]  /*35aa0*/  @P2 LDG.E.U8 R33, desc[UR32][R30.64] ;  /* 0x000000201e212981 */ /* 0x0008e2000c1e1100 */
[----:B------:R-:W-:Y:S01]  /*35ab0*/  PRMT R37, RZ, 0x7610, R37 ;  /* 0x00007610ff257816 */ /* 0x000fe20000000025 */
[----:B----4-:R-:W-:-:S02]  /*35ac0*/  @P2 IMAD.MOV.U32 R30, RZ, RZ, R6 ;  /* 0x000000ffff1e2224 */ /* 0x010fc400078e0006 */
[----:B------:R-:W-:Y:S01]  /*35ad0*/  @P2 IMAD.MOV.U32 R31, RZ, RZ, R7 ;  /* 0x000000ffff1f2224 */ /* 0x000fe200078e0007 */
[----:B------:R-:W4:Y:S04]  /*35ae0*/  LDL R6, [R1+0x2bbc] ;  /* 0x002bbc0001067983 */ /* 0x000f280000100800 */
[----:B------:R-:W4:Y:S04]  /*35af0*/  LDL R7, [R1+0x2bb8] ;  /* 0x002bb80001077983 */ /* 0x000f280000100800 */
[----:B------:R2:W4:Y:S02]  /*35b00*/  @P2 LDG.E.U8 R35, desc[UR32][R30.64] ;  /* 0x000000201e232981 */ /* 0x000524000c1e1100 */
[----:B--2---:R-:W-:-:S02]  /*35b10*/  @P1 IMAD.MOV.U32 R31, RZ, RZ, R16 ;  /* 0x000000ffff1f1224 */ /* 0x004fc400078e0010 */
[----:B------:R-:W-:-:S05]  /*35b20*/  @P1 IMAD.MOV.U32 R30, RZ, RZ, R10 ;  /* 0x000000ffff1e1224 */ /* 0x000fca00078e000a */
[----:B------:R3:W2:Y:S01]  /*35b30*/  @P1 LDG.E.U8 R37, desc[UR32][R30.64] ;  /* 0x000000201e251981 */ /* 0x0006a2000c1e1100 */
[----:B------:R-:W-:Y:S02]  /*35b40*/  PRMT R39, RZ, 0x7610, R39 ;  /* 0x00007610ff277816 */ /* 0x000fe40000000027 */
[----:B------:R-:W-:Y:S02]  /*35b50*/  PRMT R41, RZ, 0x7610, R41 ;  /* 0x00007610ff297816 */ /* 0x000fe40000000029 */
[----:B------:R-:W-:Y:S01]  /*35b60*/  PRMT R43, RZ, 0x7610, R43 ;  /* 0x00007610ff2b7816 */ /* 0x000fe2000000002b */
[----:B---3--:R-:W-:Y:S02]  /*35b70*/  @P1 IMAD.MOV.U32 R30, RZ, RZ, R0 ;  /* 0x000000ffff1e1224 */ /* 0x008fe400078e0000 */
[----:B------:R-:W-:-:S05]  /*35b80*/  @P1 IMAD.MOV.U32 R31, RZ, RZ, R5 ;  /* 0x000000ffff1f1224 */ /* 0x000fca00078e0005 */
[----:B------:R0:W3:Y:S02]  /*35b90*/  @P1 LDG.E.U8 R39, desc[UR32][R30.64] ;  /* 0x000000201e271981 */ /* 0x0000e4000c1e1100 */
[----:B0-----:R-:W-:Y:S02]  /*35ba0*/  @P1 IMAD.MOV.U32 R30, RZ, RZ, R8 ;  /* 0x000000ffff1e1224 */ /* 0x001fe400078e0008 */
[----:B------:R-:W-:-:S05]  /*35bb0*/  @P1 IMAD.MOV.U32 R31, RZ, RZ, R9 ;  /* 0x000000ffff1f1224 */ /* 0x000fca00078e0009 */
[----:B------:R4:W3:Y:S02]  /*35bc0*/  @P1 LDG.E.U8 R41, desc[UR32][R30.64] ;  /* 0x000000201e291981 */ /* 0x0008e4000c1e1100 */
[----:B----4-:R-:W-:Y:S02]  /*35bd0*/  @P1 IMAD.MOV.U32 R30, RZ, RZ, R6 ;  /* 0x000000ffff1e1224 */ /* 0x010fe400078e0006 */
[----:B------:R-:W-:-:S05]  /*35be0*/  @P1 IMAD.MOV.U32 R31, RZ, RZ, R7 ;  /* 0x000000ffff1f1224 */ /* 0x000fca00078e0007 */
[----:B------:R-:W4:Y:S04]  /*35bf0*/  @P1 LDG.E.U8 R43, desc[UR32][R30.64] ;  /* 0x000000201e2b1981 */ /* 0x000f28000c1e1100 */
[----:B--2---:R0:W-:Y:S04]  /*35c00*/  STL [R1+0x3e50], R37 ;  /* 0x003e502501007387 */ /* 0x0041e80000100800 */
[----:B------:R-:W2:Y:S04]  /*35c10*/  LDL R5, [R1+0x2b70] ;  /* 0x002b700001057983 */ /* 0x000ea80000100800 */
[----:B------:R-:W2:Y:S01]  /*35c20*/  LDL R0, [R1+0x2b74] ;  /* 0x002b740001007983 */ /* 0x000ea20000100800 */
[----:B------:R-:W-:-:S03]  /*35c30*/  ISETP.GT.AND P2, PT, R2, 0x7e, PT ;  /* 0x0000007e0200780c */ /* 0x000fc60003f44270 */
[----:B---3--:R-:W-:Y:S04]  /*35c40*/  STL [R1+0x3e54], R39 ;  /* 0x003e542701007387 */ /* 0x008fe80000100800 */
[----:B------:R-:W3:Y:S04]  /*35c50*/  LDL R38, [R1+0x2b68] ;  /* 0x002b680001267983 */ /* 0x000ee80000100800 */
[----:B0-----:R-:W3:Y:S04]  /*35c60*/  LDL R37, [R1+0x2b6c] ;  /* 0x002b6c0001257983 */ /* 0x001ee80000100800 */
[----:B------:R-:W3:Y:S04]  /*35c70*/  LDL R19, [R1+0x2b60] ;  /* 0x002b600001137983 */ /* 0x000ee80000100800 */
[----:B------:R-:W3:Y:S04]  /*35c80*/  LDL R18, [R1+0x2b64] ;  /* 0x002b640001127983 */ /* 0x000ee80000100800 */
[----:B------:R-:W-:Y:S04]  /*35c90*/  STL [R1+0x3e58], R41 ;  /* 0x003e582901007387 */ /* 0x000fe80000100800 */
[----:B------:R-:W3:Y:S04]  /*35ca0*/  LDL R17, [R1+0x2b58] ;  /* 0x002b580001117983 */ /* 0x000ee80000100800 */
[----:B------:R-:W3:Y:S04]  /*35cb0*/  LDL R16, [R1+0x2b5c] ;  /* 0x002b5c0001107983 */ /* 0x000ee80000100800 */
[----:B------:R-:W3:Y:S04]  /*35cc0*/  LDL R10, [R1+0x2b50] ;  /* 0x002b5000010a7983 */ /* 0x000ee80000100800 */
[----:B------:R-:W3:Y:S04]  /*35cd0*/  LDL R9, [R1+0x2b54] ;  /* 0x002b540001097983 */ /* 0x000ee80000100800 */
[----:B------:R-:W3:Y:S04]  /*35ce0*/  LDL R7, [R1+0x2b4c] ;  /* 0x002b4c0001077983 */ /* 0x000ee80000100800 */
[----:B----4-:R-:W-:Y:S04]  /*35cf0*/  STL [R1+0x3e5c], R43 ;  /* 0x003e5c2b01007387 */ /* 0x010fe80000100800 */
[----:B------:R0:W-:Y:S04]  /*35d00*/  STL [R1+0x3e60], R2 ;  /* 0x003e600201007387 */ /* 0x0001e80000100800 */
[----:B------:R-:W4:Y:S04]  /*35d10*/  LDL R8, [R1+0x2b48] ;  /* 0x002b480001087983 */ /* 0x000f280000100800 */
[----:B------:R-:W4:Y:S01]  /*35d20*/  LDL R6, [R1+0x2b40] ;  /* 0x002b400001067983 */ /* 0x000f220000100800 */
[----:B------:R-:W-:-:S03]  /*35d30*/  ISETP.GT.AND P1, PT, R2, 0x7f, PT ;  /* 0x0000007f0200780c */ /* 0x000fc60003f24270 */
[----:B0-----:R-:W4:Y:S01]  /*35d40*/  LDL R2, [R1+0x2b38] ;  /* 0x002b380001027983 */ /* 0x001f220000100800 */
[----:B--2---:R-:W-:-:S03]  /*35d50*/  @P2 IMAD.MOV.U32 R31, RZ, RZ, R5 ;  /* 0x000000ffff1f2224 */ /* 0x004fc600078e0005 */
[----:B------:R-:W2:Y:S01]  /*35d60*/  LDL R5, [R1+0x2b44] ;  /* 0x002b440001057983 */ /* 0x000ea20000100800 */
[----:B------:R-:W-:-:S03]  /*35d70*/  @P2 IMAD.MOV.U32 R30, RZ, RZ, R0 ;  /* 0x000000ffff1e2224 */ /* 0x000fc600078e0000 */
[----:B------:R-:W2:Y:S01]  /*35d80*/  LDL R0, [R1+0x2b3c] ;  /* 0x002b3c0001007983 */ /* 0x000ea20000100800 */
[----:B------:R-:W-:Y:S02]  /*35d90*/  PRMT R45, RZ, 0x7610, R45 ;  /* 0x00007610ff2d7816 */ /* 0x000fe4000000002d */
[----:B------:R-:W-:-:S04]  /*35da0*/  PRMT R47, RZ, 0x7610, R47 ;  /* 0x00007610ff2f7816 */ /* 0x000fc8000000002f */
        /* <DEDUP_REMOVED lines=10> */
[----:B0-----:R-:W-:Y:S02]  /*35e50*/  @P2 IMAD.MOV.U32 R30, RZ, RZ, R16 ;  /* 0x000000ffff1e2224 */ /* 0x001fe400078e0010 */
[----:B------:R-:W-:-:S05]  /*35e60*/  @P2 IMAD.MOV.U32 R31, RZ, RZ, R17 ;  /* 0x000000ffff1f2224 */ /* 0x000fca00078e0011 */
[----:B------:R0:W3:Y:S01]  /*35e70*/  @P2 LDG.E.U8 R51, desc[UR32][R30.64] ;  /* 0x000000201e332981 */ /* 0x0000e2000c1e1100 */
[----:B------:R-:W-:Y:S01]  /*35e80*/  PRMT R55, RZ, 0x7610, R55 ;  /* 0x00007610ff377816 */ /* 0x000fe20000000037 */
[----:B0-----:R-:W-:Y:S02]  /*35e90*/  @P1 IMAD.MOV.U32 R30, RZ, RZ, R9 ;  /* 0x000000ffff1e1224 */ /* 0x001fe400078e0009 */
[----:B------:R-:W-:-:S05]  /*35ea0*/  @P1 IMAD.MOV.U32 R31, RZ, RZ, R10 ;  /* 0x000000ffff1f1224 */ /* 0x000fca00078e000a */
[----:B------:R0:W3:Y:S01]  /*35eb0*/  @P1 LDG.E.U8 R53, desc[UR32][R30.64] ;  /* 0x000000201e351981 */ /* 0x0000e2000c1e1100 */
[----:B------:R-:W-:Y:S01]  /*35ec0*/  PRMT R56, RZ, 0x7610, R56 ;  /* 0x00007610ff387816 */ /* 0x000fe20000000038 */
[----:B0-----:R-:W-:Y:S02]  /*35ed0*/  @P1 IMAD.MOV.U32 R30, RZ, RZ, R7 ;  /* 0x000000ffff1e1224 */ /* 0x001fe400078e0007 */
[----:B----4-:R-:W-:-:S05]  /*35ee0*/  @P1 IMAD.MOV.U32 R31, RZ, RZ, R8 ;  /* 0x000000ffff1f1224 */ /* 0x010fca00078e0008 */
[----:B------:R0:W4:Y:S02]  /*35ef0*/  @P1 LDG.E.U8 R55, desc[UR32][R30.64] ;  /* 0x000000201e371981 */ /* 0x000124000c1e1100 */
[----:B0-----:R-:W-:Y:S01]  /*35f00*/  @P1 IMAD.MOV.U32 R31, RZ, RZ, R6 ;  /* 0x000000ffff1f1224 */ /* 0x001fe200078e0006 */
[----:B------:R-:W-:Y:S01]  /*35f10*/  PRMT R57, RZ, 0x7610, R57 ;  /* 0x00007610ff397816 */ /* 0x000fe20000000039 */
[----:B--2---:R-:W-:-:S05]  /*35f20*/  @P1 IMAD.MOV.U32 R30, RZ, RZ, R5 ;  /* 0x000000ffff1e1224 */ /* 0x004fca00078e0005 */
[----:B------:R0:W2:Y:S02]  /*35f30*/  @P1 LDG.E.U8 R56, desc[UR32][R30.64] ;  /* 0x000000201e381981 */ /* 0x0000a4000c1e1100 */
[----:B0-----:R-:W-:Y:S02]  /*35f40*/  @P1 IMAD.MOV.U32 R30, RZ, RZ, R0 ;  /* 0x000000ffff1e1224 */ /* 0x001fe400078e0000 */
[----:B------:R-:W-:-:S05]  /*35f50*/  @P1 IMAD.MOV.U32 R31, RZ, RZ, R2 ;  /* 0x000000ffff1f1224 */ /* 0x000fca00078e0002 */
[----:B------:R-:W2:Y:S01]  /*35f60*/  @P1 LDG.E.U8 R57, desc[UR32][R30.64] ;  /* 0x000000201e391981 */ /* 0x000ea2000c1e1100 */
[----:B------:R-:W0:Y:S01]  /*35f70*/  S2R R43, SR_TID.X ;  /* 0x00000000002b7919 */ /* 0x000e220000002100 */
[----:B------:R-:W-:Y:S06]  /*35f80*/  BAR.SYNC.DEFER_BLOCKING 0x0 ;  /* 0x0000000000007b1d */ /* 0x000fec0000010000 */
[----:B---3--:R-:W-:Y:S04]  /*35f90*/  STL [R1+0x3e64], R53 ;  /* 0x003e643501007387 */ /* 0x008fe80000100800 */
[----:B----4-:R-:W-:Y:S04]  /*35fa0*/  STL [R1+0x3e68], R55 ;  /* 0x003e683701007387 */ /* 0x010fe80000100800 */
[----:B--2---:R-:W-:Y:S04]  /*35fb0*/  STL [R1+0x3e6c], R56 ;  /* 0x003e6c3801007387 */ /* 0x004fe80000100800 */
[----:B------:R-:W2:Y:S04]  /*35fc0*/  LDL.LU R41, [R1+0xf3c] ;  /* 0x000f3c0001297983 */ /* 0x000ea80000300800 */
[----:B------:R-:W3:Y:S04]  /*35fd0*/  LDL.LU R39, [R1+0xf38] ;  /* 0x000f380001277983 */ /* 0x000ee80000300800 */
[----:B------:R-:W4:Y:S04]  /*35fe0*/  LDL.LU R37, [R1+0xf34] ;  /* 0x000f340001257983 */ /* 0x000f280000300800 */
        /* <DEDUP_REMOVED lines=232> */
[----:B------:R0:W-:Y:S02]  /*36e70*/  STL [R1+0x3e28], R30 ;  /* 0x003e281e01007387 */ /* 0x0001e40000100800 */
[----:B0-----:R-:W-:-:S02]  /*36e80*/  LOP3.LUT R30, R43, 0x1f, RZ, 0xc0, !PT ;  /* 0x0000001f2b1e7812 */ /* 0x001fc400078ec0ff */
[----:B------:R-:W-:Y:S04]  /*36e90*/  STL [R1+0x3768], R31 ;  /* 0x0037681f01007387 */ /* 0x000fe80000100800 */
[----:B------:R-:W-:Y:S04]  /*36ea0*/  STL [R1+0x3770], R31 ;  /* 0x0037701f01007387 */ /* 0x000fe80000100800 */
[----:B------:R-:W-:Y:S04]  /*36eb0*/  STL [R1+0x377c], R31 ;  /* 0x00377c1f01007387 */ /* 0x000fe80000100800 */
[----:B------:R-:W-:Y:S04]  /*36ec0*/  STL [R1+0x3784], R31 ;  /* 0x0037841f01007387 */ /* 0x000fe80000100800 */
[----:B------:R-:W-:Y:S04]  /*36ed0*/  STL [R1+0x3bb0], R31 ;  /* 0x003bb01f01007387 */ /* 0x000fe80000100800 */
[----:B--2---:R-:W-:Y:S04]  /*36ee0*/  STS.U8 [R30+UR4], R41 ;  /* 0x000000291e007988 */ /* 0x004fe80008000004 */
[----:B---3--:R-:W-:Y:S04]  /*36ef0*/  STS.U8 [R30+UR4+0x20], R39 ;  /* 0x000020271e007988 */ /* 0x008fe80008000004 */
[----:B----4-:R-:W-:Y:S04]  /*36f00*/  STS.U8 [R30+UR4+0x40], R37 ;  /* 0x000040251e007988 */ /* 0x010fe80008000004 */
[----:B------:R-:W-:Y:S04]  /*36f10*/  STS.U8 [R30+UR4+0x60], R19 ;  /* 0x000060131e007988 */ /* 0x000fe80008000004 */
        /* <DEDUP_REMOVED lines=17> */
[----:B------:R0:W-:Y:S04]  /*37030*/  STS.U8 [R30+UR4+0xa00], R42 ;  /* 0x000a002a1e007988 */ /* 0x0001e80008000004 */
[----:B0-----:R-:W2:Y:S04]  /*37040*/  LDL.LU R42, [R1+0xde4] ;  /* 0x000de400012a7983 */ /* 0x001ea80000300800 */
        /* <DEDUP_REMOVED lines=27> */
[----:B------:R0:W-:Y:S04]  /*37200*/  STS.U8 [R30+UR4+0xa60], R44 ;  /* 0x000a602c1e007988 */ /* 0x0001e80008000004 */
[----:B------:R-:W4:Y:S04]  /*37210*/  LDL.LU R40, [R1+0xaac] ;  /* 0x000aac0001287983 */ /* 0x000f280000300800 */
[----:B0-----:R-:W4:Y:S04]  /*37220*/  LDL.LU R44, [R1+0xa78] ;  /* 0x000a7800012c7983 */ /* 0x001f280000300800 */
[----:B--2---:R0:W-:Y:S04]  /*37230*/  STS.U8 [R30+UR4+0xa40], R42 ;  /* 0x000a402a1e007988 */ /* 0x0041e80008000004 */
        /* <DEDUP_REMOVED lines=27> */
[----:B0-----:R-:W2:Y:S04]  /*373f0*/  LDL.LU R42, [R1+0xa74] ;  /* 0x000a7400012a7983 */ /* 0x001ea80000300800 */
[----:B------:R-:W-:Y:S04]  /*37400*/  STS.U8 [R30+UR4+0x1860], R40 ;  /* 0x001860281e007988 */ /* 0x000fe80008000004 */
[----:B------:R0:W-:Y:S04]  /*37410*/  STS.U8 [R30+UR4+0x1a20], R44 ;  /* 0x001a202c1e007988 */ /* 0x0001e80008000004 */
[----:B0-----:R-:W3:Y:S04]  /*37420*/  LDL.LU R44, [R1+0xa70] ;  /* 0x000a7000012c7983 */ /* 0x001ee80000300800 */
        /* <DEDUP_REMOVED lines=28> */
[----:B--2---:R0:W-:Y:S04]  /*375f0*/  STS.U8 [R30+UR4+0x1a00], R42 ;  /* 0x001a002a1e007988 */ /* 0x0041e80008000004 */
[----:B0-----:R-:W2:Y:S04]  /*37600*/  LDL.LU R42, [R1+0x20c] ;  /* 0x00020c00012a7983 */ /* 0x001ea80000300800 */
[----:B---3--:R0:W-:Y:S04]  /*37610*/  STS.U8 [R30+UR4+0x1a60], R44 ;  /* 0x001a602c1e007988 */ /* 0x0081e80008000004 */
[----:B0-----:R-:W3:Y:S04]  /*37620*/  LDL.LU R44, [R1+0x1d8] ;  /* 0x0001d800012c7983 */ /* 0x001ee80000300800 */
        /* <DEDUP_REMOVED lines=20> */
[----:B------:R1:W-:Y:S04]  /*37770*/  STS.U8 [R30+UR4+0x2420], R5 ;  /* 0x002420051e007988 */ /* 0x0003e80008000004 */
[----:B------:R4:W-:Y:S04]  /*37780*/  STS.U8 [R30+UR4+0x2660], R6 ;  /* 0x002660061e007988 */ /* 0x0009e80008000004 */
[----:B------:R4:W-:Y:S04]  /*37790*/  STS.U8 [R30+UR4+0x2640], R7 ;  /* 0x002640071e007988 */ /* 0x0009e80008000004 */
[----:B------:R4:W-:Y:S04]  /*377a0*/  STS.U8 [R30+UR4+0x2620], R8 ;  /* 0x002620081e007988 */ /* 0x0009e80008000004 */
[----:B------:R4:W-:Y:S04]  /*377b0*/  STS.U8 [R30+UR4+0x2600], R9 ;  /* 0x002600091e007988 */ /* 0x0009e80008000004 */
[----:B0-----:R-:W3:Y:S04]  /*377c0*/  LDL.LU R0, [R1+0x1d4] ;  /* 0x0001d40001007983 */ /* 0x001ee80000300800 */
[----:B-1----:R-:W3:Y:S04]  /*377d0*/  LDL.LU R5, [R1+0x1d0] ;  /* 0x0001d00001057983 */ /* 0x002ee80000300800 */
[----:B----4-:R-:W4:Y:S04]  /*377e0*/  LDL.LU R6, [R1+0x1cc] ;  /* 0x0001cc0001067983 */ /* 0x010f280000300800 */
[----:B------:R-:W4:Y:S04]  /*377f0*/  LDL.LU R7, [R1+0x198] ;  /* 0x0001980001077983 */ /* 0x000f280000300800 */
[----:B------:R-:W4:Y:S04]  /*37800*/  LDL.LU R8, [R1+0x194] ;  /* 0x0001940001087983 */ /* 0x000f280000300800 */
[----:B------:R0:W-:Y:S04]  /*37810*/  STS.U8 [R30+UR4+0x2800], R10 ;  /* 0x0028000a1e007988 */ /* 0x0001e80008000004 */
[----:B------:R-:W4:Y:S04]  /*37820*/  LDL.LU R9, [R1+0x190] ;  /* 0x0001900001097983 */ /* 0x000f280000300800 */
[----:B------:R1:W-:Y:S04]  /*37830*/  STS.U8 [R30+UR4+0x2820], R38 ;  /* 0x002820261e007988 */ /* 0x0003e80008000004 */
[----:B------:R1:W-:Y:S04]  /*37840*/  STS.U8 [R30+UR4+0x2840], R40 ;  /* 0x002840281e007988 */ /* 0x0003e80008000004 */
[----:B0-----:R-:W4:Y:S04]  /*37850*/  LDL.LU R10, [R1+0x18c] ;  /* 0x00018c00010a7983 */ /* 0x001f280000300800 */
[----:B-1----:R-:W4:Y:S04]  /*37860*/  LDL.LU R38, [R1+0x158] ;  /* 0x0001580001267983 */ /* 0x002f280000300800 */
[----:B------:R-:W4:Y:S04]  /*37870*/  LDL.LU R40, [R1+0x154] ;  /* 0x0001540001287983 */ /* 0x000f280000300800 */
[----:B--2---:R0:W-:Y:S04]  /*37880*/  STS.U8 [R30+UR4+0x2860], R42 ;  /* 0x0028602a1e007988 */ /* 0x0041e80008000004 */
[----:B0-----:R-:W2:Y:S04]  /*37890*/  LDL.LU R42, [R1+0x150] ;  /* 0x00015000012a7983 */ /* 0x001ea80000300800 */
[----:B---3--:R0:W-:Y:S04]  /*378a0*/  STS.U8 [R30+UR4+0x2a20], R44 ;  /* 0x002a202c1e007988 */ /* 0x0081e80008000004 */
[----:B0-----:R-:W3:Y:S04]  /*378b0*/  LDL.LU R44, [R1+0x14c] ;  /* 0x00014c00012c7983 */ /* 0x001ee80000300800 */
[----:B------:R-:W3:Y:S04]  /*378c0*/  LDL.LU R31, [R1+0x118] ;  /* 0x00011800011f7983 */ /* 0x000ee80000300800 */
        /* <DEDUP_REMOVED lines=18> */
[----:B------:R0:W-:Y:S04]  /*379f0*/  STS.U8 [R30+UR4+0x2a00], R0 ;  /* 0x002a00001e007988 */ /* 0x0001e80008000004 */
[----:B------:R1:W-:Y:S04]  /*37a00*/  STS.U8 [R30+UR4+0x2a60], R5 ;  /* 0x002a60051e007988 */ /* 0x0003e80008000004 */
[----:B----4-:R4:W-:Y:S04]  /*37a10*/  STS.U8 [R30+UR4+0x2a40], R6 ;  /* 0x002a40061e007988 */ /* 0x0109e80008000004 */
        /* <DEDUP_REMOVED lines=8> */
[----:B------:R-:W4:Y:S04]  /*37aa0*/  LDL.LU R9, [R1+0x3eb8] ;  /* 0x003eb80001097983 */ /* 0x000f280000300800 */
[----:B------:R0:W-:Y:S04]  /*37ab0*/  STS.U8 [R30+UR4+0x2c20], R10 ;  /* 0x002c200a1e007988 */ /* 0x0001e80008000004 */
        /* <DEDUP_REMOVED lines=9> */
[----:B------:R0:W-:Y:S04]  /*37b50*/  STS.U8 [R30+UR4+0x3000], R31 ;  /* 0x0030001f1e007988 */ /* 0x0001e80008000004 */
        /* <DEDUP_REMOVED lines=18> */
[----:B------:R4:W-:Y:S01]  /*37c80*/  STS.U8 [R30+UR4+0x3860], R0 ;  /* 0x003860001e007988 */ /* 0x0009e20008000004 */
[----:B0-----:R-:W0:Y:S03]  /*37c90*/  S2R R31, SR_TID.X ;  /* 0x00000000001f7919 */ /* 0x001e260000002100 */
[----:B---3--:R-:W-:Y:S04]  /*37ca0*/  STL [R1+0x3bb8], R44 ;  /* 0x003bb82c01007387 */ /* 0x008fe80000100800 */
[----:B-1----:R-:W3:Y:S04]  /*37cb0*/  LDL.LU R57, [R1+0xf24] ;  /* 0x000f240001397983 */ /* 0x002ee80000300800 */
        /* <DEDUP_REMOVED lines=17> */
[----:B----4-:R-:W4:Y:S04]  /*37dd0*/  LDL.LU R0, [R1+0xde0] ;  /* 0x000de00001007983 */ /* 0x010f280000300800 */
[----:B--2---:R-:W-:Y:S04]  /*37de0*/  STL [R1+0x3bbc], R42 ;  /* 0x003bbc2a01007387 */ /* 0x004fe80000100800 */
        /* <DEDUP_REMOVED lines=70> */
[----:B------:R0:W-:Y:S04]  /*38250*/  STS.U8 [R30+UR4+0x3a20], R44 ;  /* 0x003a202c1e007988 */ /* 0x0001e80008000004 */
[----:B------:R-:W-:Y:S04]  /*38260*/  STL [R1+0x3df8], R42 ;  /* 0x003df82a01007387 */ /* 0x000fe80000100800 */
[----:B------:R-:W-:Y:S04]  /*38270*/  STL [R1+0x3e00], R42 ;  /* 0x003e002a01007387 */ /* 0x000fe80000100800 */
[----:B------:R-:W-:Y:S04]  /*38280*/  STL [R1+0x3e08], R42 ;  /* 0x003e082a01007387 */ /* 0x000fe80000100800 */
[----:B------:R-:W-:Y:S04]  /*38290*/  STL [R1+0x3e10], R42 ;  /* 0x003e102a01007387 */ /* 0x000fe80000100800 */
[----:B------:R-:W-:Y:S04]  /*382a0*/  STL [R1+0x3e18], R42 ;  /* 0x003e182a01007387 */ /* 0x000fe80000100800 */
[----:B------:R-:W-:Y:S01]  /*382b0*/  STL [R1+0x3e20], R42 ;  /* 0x003e202a01007387 */ /* 0x000fe20000100800 */
[----:B0-----:R-:W-:-:S03]  /*382c0*/  LOP3.LUT R44, R31, 0x1f, RZ, 0xc0, !PT ;  /* 0x0000001f1f2c7812 */ /* 0x001fc600078ec0ff */
[----:B------:R-:W-:Y:S04]  /*382d0*/  STL [R1+0x3e74], R42 ;  /* 0x003e742a01007387 */ /* 0x000fe80000100800 */
[----:B------:R0:W-:Y:S04]  /*382e0*/  STS.U8 [R44+UR4+0x3a00], R42 ;  /* 0x003a002a2c007988 */ /* 0x0001e80008000004 */
[----:B------:R-:W-:Y:S04]  /*382f0*/  STS.U8 [R44+UR4+0x3a60], R40 ;  /* 0x003a60282c007988 */ /* 0x000fe80008000004 */
[----:B0-----:R-:W2:Y:S04]  /*38300*/  LDL.LU R42, [R1+0xf28] ;  /* 0x000f2800012a7983 */ /* 0x001ea80000300800 */
[----:B------:R0:W-:Y:S04]  /*38310*/  STL [R1+0x3e78], R40 ;  /* 0x003e782801007387 */ /* 0x0001e80000100800 */
[----:B0-----:R-:W3:Y:S04]  /*38320*/  LDL.LU R40, [R1+0xf2c] ;  /* 0x000f2c0001287983 */ /* 0x001ee80000300800 */
[----:B------:R-:W-:Y:S04]  /*38330*/  STS.U8 [R44+UR4+0x3a40], R38 ;  /* 0x003a40262c007988 */ /* 0x000fe80008000004 */
[----:B------:R-:W-:Y:S04]  /*38340*/  STL [R1+0x3e7c], R38 ;  /* 0x003e7c2601007387 */ /* 0x000fe80000100800 */
        /* <DEDUP_REMOVED lines=11> */
[----:B------:R-:W-:Y:S04]  /*38400*/  STS.U8 [R44+UR4+0x3e20], R4 ;  /* 0x003e20042c007988 */ /* 0x000fe80008000004 */
[----:B------:R-:W-:Y:S04]  /*38410*/  STL [R1+0x3e98], R3 ;  /* 0x003e980301007387 */ /* 0x000fe80000100800 */
[----:B------:R-:W-:Y:S04]  /*38420*/  STS.U8 [R44+UR4+0x3e00], R3 ;  /* 0x003e00032c007988 */ /* 0x000fe80008000004 */
[----:B------:R0:W-:Y:S01]  /*38430*/  STL [R1+0x3e94], R44 ;  /* 0x003e942c01007387 */ /* 0x0001e20000100800 */
[----:B------:R-:W-:-:S04]  /*38440*/  LOP3.LUT R31, R31, 0x1f, RZ, 0xc0, !PT ;  /* 0x0000001f1f1f7812 */ /* 0x000fc800078ec0ff */
[----:B------:R-:W-:Y:S01]  /*38450*/  LOP3.LUT R31, R31, 0x8, RZ, 0x3c, !PT ;  /* 0x000000081f1f7812 */ /* 0x000fe200078e3cff */
[----:B0-----:R-:W4:Y:S04]  /*38460*/  LDL.LU R44, [R1+0xddc] ;  /* 0x000ddc00012c7983 */ /* 0x001f280000300800 */
        /* <DEDUP_REMOVED lines=9> */
[----:B---3--:R0:W-:Y:S04]  /*38500*/  STS.U8 [R31+UR4+0x80], R40 ;  /* 0x000080281f007988 */ /* 0x0081e80008000004 */
[----:B--2---:R1:W-:Y:S04]  /*38510*/  STS.U8 [R31+UR4+0xa0], R42 ;  /* 0x0000a02a1f007988 */ /* 0x0043e80008000004 */
[----:B------:R2:W-:Y:S04]  /*38520*/  STS.U8 [R31+UR4+0xc0], R57 ;  /* 0x0000c0391f007988 */ /* 0x0005e80008000004 */
[----:B------:R3:W-:Y:S04]  /*38530*/  STS.U8 [R31+UR4+0xe0], R56 ;  /* 0x0000e0381f007988 */ /* 0x0007e80008000004 */
[----:B------:R3:W-:Y:S04]  /*38540*/  STS.U8 [R31+UR4+0x2a0], R55 ;  /* 0x0002a0371f007988 */ /* 0x0007e80008000004 */
[----:B------:R3:W-:Y:S04]  /*38550*/  STS.U8 [R31+UR4+0x280], R53 ;  /* 0x000280351f007988 */ /* 0x0007e80008000004 */
[----:B0-----:R-:W4:Y:S04]  /*38560*/  LDL.LU R40, [R1+0xd4c] ;  /* 0x000d4c0001287983 */ /* 0x001f280000300800 */
[----:B-1----:R-:W4:Y:S04]  /*38570*/  LDL.LU R42, [R1+0xd18] ;  /* 0x000d1800012a7983 */ /* 0x002f280000300800 */
[----:B--2---:R-:W2:Y:S04]  /*38580*/  LDL.LU R57, [R1+0xd14] ;  /* 0x000d140001397983 */ /* 0x004ea80000300800 */
[----:B---3--:R-:W3:Y:S04]  /*38590*/  LDL.LU R56, [R1+0xd10] ;  /* 0x000d100001387983 */ /* 0x008ee80000300800 */
[----:B------:R-:W3:Y:S04]  /*385a0*/  LDL.LU R55, [R1+0xd0c] ;  /* 0x000d0c0001377983 */ /* 0x000ee80000300800 */
[----:B------:R0:W-:Y:S04]  /*385b0*/  STS.U8 [R31+UR4+0x2e0], R2 ;  /* 0x0002e0021f007988 */ /* 0x0001e80008000004 */
[----:B------:R-:W3:Y:S04]  /*385c0*/  LDL.LU R53, [R1+0xcd8] ;  /* 0x000cd80001357983 */ /* 0x000ee80000300800 */
[----:B------:R1:W-:Y:S04]  /*385d0*/  STS.U8 [R31+UR4+0x2c0], R43 ;  /* 0x0002c02b1f007988 */ /* 0x0003e80008000004 */
[----:B------:R1:W-:Y:S04]  /*385e0*/  STS.U8 [R31+UR4+0x4c0], R41 ;  /* 0x0004c0291f007988 */ /* 0x0003e80008000004 */
[----:B------:R1:W-:Y:S04]  /*385f0*/  STS.U8 [R31+UR4+0x4e0], R39 ;  /* 0x0004e0271f007988 */ /* 0x0003e80008000004 */
[----:B------:R1:W-:Y:S04]  /*38600*/  STS.U8 [R31+UR4+0x480], R37 ;  /* 0x000480251f007988 */ /* 0x0003e80008000004 */
[----:B------:R1:W-:Y:S04]  /*38610*/  STS.U8 [R31+UR4+0x4a0], R19 ;  /* 0x0004a0131f007988 */ /* 0x0003e80008000004 */
[----:B0-----:R-:W3:Y:S04]  /*38620*/  LDL.LU R2, [R1+0xcd4] ;  /* 0x000cd40001027983 */ /* 0x001ee80000300800 */
[----:B-1----:R-:W3:Y:S04]  /*38630*/  LDL.LU R43, [R1+0xcd0] ;  /* 0x000cd000012b7983 */ /* 0x002ee80000300800 */
[----:B------:R-:W3:Y:S04]  /*38640*/  LDL.LU R41, [R1+0xb5c] ;  /* 0x000b5c0001297983 */ /* 0x000ee80000300800 */
[----:B------:R-:W3:Y:S04]  /*38650*/  LDL.LU R39, [R1+0xb28] ;  /* 0x000b280001277983 */ /* 0x000ee80000300800 */
        /* <DEDUP_REMOVED lines=16> */
[----:B----4-:R4:W-:Y:S04]  /*38760*/  STS.U8 [R31+UR4+0xaa0], R0 ;  /* 0x000aa0001f007988 */ /* 0x0109e80008000004 */
[----:B0-----:R-:W3:Y:S04]  /*38770*/  LDL.LU R52, [R1+0xaa4] ;  /* 0x000aa40001347983 */ /* 0x001ee80000300800 */
[----:B-1----:R-:W3:Y:S04]  /*38780*/  LDL.LU R60, [R1+0xaa0] ;  /* 0x000aa000013c7983 */ /* 0x002ee80000300800 */
[----:B----4-:R-:W4:Y:S04]  /*38790*/  LDL.LU R0, [R1+0xa9c] ;  /* 0x000a9c0001007983 */ /* 0x010f280000300800 */
[----:B------:R0:W-:Y:S04]  /*387a0*/  STS.U8 [R31+UR4+0xa80], R44 ;  /* 0x000a802c1f007988 */ /* 0x0001e80008000004 */
[----:B------:R1:W-:Y:S04]  /*387b0*/  STS.U8 [R31+UR4+0xae0], R3 ;  /* 0x000ae0031f007988 */ /* 0x0003e80008000004 */
[----:B------:R1:W-:Y:S04]  /*387c0*/  STS.U8 [R31+UR4+0xac0], R4 ;  /* 0x000ac0041f007988 */ /* 0x0003e80008000004 */
[----:B------:R1:W-:Y:S04]  /*387d0*/  STS.U8 [R31+UR4+0xcc0], R5 ;  /* 0x000cc0051f007988 */ /* 0x0003e80008000004 */
[----:B------:R1:W-:Y:S04]  /*387e0*/  STS.U8 [R31+UR4+0xce0], R6 ;  /* 0x000ce0061f007988 */ /* 0x0003e80008000004 */
[----:B------:R1:W-:Y:S04]  /*387f0*/  STS.U8 [R31+UR4+0xc80], R7 ;  /* 0x000c80071f007988 */ /* 0x0003e80008000004 */
[----:B0-----:R-:W4:Y:S04]  /*38800*/  LDL.LU R44, [R1+0xa68] ;  /* 0x000a6800012c7983 */ /* 0x001f280000300800 */
[----:B-1----:R-:W4:Y:S04]  /*38810*/  LDL.LU R3, [R1+0xa64] ;  /* 0x000a640001037983 */ /* 0x002f280000300800 */
[----:B------:R-:W4:Y:S04]  /*38820*/  LDL.LU R4, [R1+0xa60] ;  /* 0x000a600001047983 */ /* 0x000f280000300800 */
[----:B------:R-:W4:Y:S04]  /*38830*/  LDL.LU R5, [R1+0x49c] ;  /* 0x00049c0001057983 */ /* 0x000f280000300800 */
[----:B------:R-:W4:Y:S04]  /*38840*/  LDL.LU R6, [R1+0x468] ;  /* 0x0004680001067983 */ /* 0x000f280000300800 */
[----:B------:R0:W-:Y:S04]  /*38850*/  STS.U8 [R31+UR4+0xca0], R8 ;  /* 0x000ca0081f007988 */ /* 0x0001e80008000004 */
[----:B------:R-:W4:Y:S04]  /*38860*/  LDL.LU R7, [R1+0x464] ;  /* 0x0004640001077983 */ /* 0x000f280000300800 */
[----:B------:R1:W-:Y:S04]  /*38870*/  STS.U8 [R31+UR4+0xee0], R9 ;  /* 0x000ee0091f007988 */ /* 0x0003e80008000004 */
[----:B------:R1:W-:Y:S04]  /*38880*/  STS.U8 [R31+UR4+0xec0], R10 ;  /* 0x000ec00a1f007988 */ /* 0x0003e80008000004 */
[----:B------:R1:W-:Y:S04]  /*38890*/  STS.U8 [R31+UR4+0xea0], R38 ;  /* 0x000ea0261f007988 */ /* 0x0003e80008000004 */
[----:B0-----:R-:W4:Y:S04]  /*388a0*/  LDL.LU R8, [R1+0x460] ;  /* 0x0004600001087983 */ /* 0x001f280000300800 */
[----:B-1----:R-:W4:Y:S04]  /*388b0*/  LDL.LU R9, [R1+0x37c] ;  /* 0x00037c0001097983 */ /* 0x002f280000300800 */
[----:B------:R-:W4:Y:S04]  /*388c0*/  LDL.LU R10, [R1+0x348] ;  /* 0x00034800010a7983 */ /* 0x000f280000300800 */
[----:B------:R-:W4:Y:S04]  /*388d0*/  LDL.LU R38, [R1+0x344] ;  /* 0x0003440001267983 */ /* 0x000f280000300800 */
[----:B------:R0:W-:Y:S04]  /*388e0*/  STS.U8 [R31+UR4+0xe80], R40 ;  /* 0x000e80281f007988 */ /* 0x0001e80008000004 */
[----:B------:R1:W-:Y:S04]  /*388f0*/  STS.U8 [R31+UR4+0x1080], R42 ;  /* 0x0010802a1f007988 */ /* 0x0003e80008000004 */
[----:B--2---:R2:W-:Y:S04]  /*38900*/  STS.U8 [R31+UR4+0x10a0], R57 ;  /* 0x0010a0391f007988 */ /* 0x0045e80008000004 */
[----:B---3--:R3:W-:Y:S04]  /*38910*/  STS.U8 [R31+UR4+0x10c0], R56 ;  /* 0x0010c0381f007988 */ /* 0x0087e80008000004 */
        /* <DEDUP_REMOVED lines=50> */
[----:B--2---:R-:W-:Y:S04]  /*38c40*/  STS.U8 [R31+UR4+0x2080], R57 ;  /* 0x002080391f007988 */ /* 0x004fe80008000004 */
[----:B---3--:R-:W-:Y:S04]  /*38c50*/  STS.U8 [R31+UR4+0x20a0], R56 ;  /* 0x0020a0381f007988 */ /* 0x008fe80008000004 */
        /* <DEDUP_REMOVED lines=16> */
[----:B----4-:R0:W-:Y:S04]  /*38d60*/  STS.U8 [R31+UR4+0x28c0], R0 ;  /* 0x0028c0001f007988 */ /* 0x0101e80008000004 */
        /* <DEDUP_REMOVED lines=51> */
[----:B0-----:R-:W2:Y:S04]  /*390a0*/  LDL.LU R57, [R1+0xf1c] ;  /* 0x000f1c0001397983 */ /* 0x001ea80000300800 */
[----:B-1----:R-:W2:Y:S04]  /*390b0*/  LDL.LU R56, [R1+0xf18] ;  /* 0x000f180001387983 */ /* 0x002ea80000300800 */
[----:B---3--:R-:W3:Y:S04]  /*390c0*/  LDL.LU R55, [R1+0xf14] ;  /* 0x000f140001377983 */ /* 0x008ee80000300800 */
[----:B----4-:R-:W4:Y:S04]  /*390d0*/  LDL.LU R53, [R1+0xf10] ;  /* 0x000f100001357983 */ /* 0x010f280000300800 */
[----:B------:R-:W4:Y:S04]  /*390e0*/  LDL.LU R2, [R1+0xedc] ;  /* 0x000edc0001027983 */ /* 0x000f280000300800 */
[----:B------:R0:W-:Y:S04]  /*390f0*/  STS.U8 [R31+UR4+0x32e0], R41 ;  /* 0x0032e0291f007988 */ /* 0x0001e80008000004 */
[----:B------:R-:W4:Y:S04]  /*39100*/  LDL.LU R43, [R1+0xed8] ;  /* 0x000ed800012b7983 */ /* 0x000f280000300800 */
        /* <DEDUP_REMOVED lines=22> */
[----:B------:R-:W4:Y:S01]  /*39270*/  LDL.LU R60, [R1+0xe0c] ;  /* 0x000e0c00013c7983 */ /* 0x000f220000300800 */
[----:B------:R-:W-:-:S03]  /*39280*/  LOP3.LUT R3, R30, 0x10, RZ, 0x3c, !PT ;  /* 0x000000101e037812 */ /* 0x000fc600078e3cff */
[----:B--2---:R0:W-:Y:S04]  /*39290*/  STS.U8 [R31+UR4+0x38c0], R0 ;  /* 0x0038c0001f007988 */ /* 0x0041e80008000004 */
[----:B0-----:R-:W2:Y:S04]  /*392a0*/  LDL.LU R0, [R1+0xe08] ;  /* 0x000e080001007983 */ /* 0x001ea80000300800 */
[----:B------:R-:W-:Y:S04]  /*392b0*/  STS.U8 [R31+UR4+0x38e0], R61 ;  /* 0x0038e03d1f007988 */ /* 0x000fe80008000004 */
[----:B------:R-:W-:Y:S04]  /*392c0*/  STS.U8 [R31+UR4+0x3aa0], R36 ;  /* 0x003aa0241f007988 */ /* 0x000fe80008000004 */
[----:B------:R-:W-:Y:S04]  /*392d0*/  STS.U8 [R31+UR4+0x3a80], R34 ;  /* 0x003a80221f007988 */ /* 0x000fe80008000004 */
[----:B------:R-:W2:Y:S04]  /*392e0*/  LDL.LU R44, [R1+0xe04] ;  /* 0x000e0400012c7983 */ /* 0x000ea80000300800 */
        /* <DEDUP_REMOVED lines=18> */
[----:B------:R0:W-:Y:S04]  /*39410*/  STS.U8 [R31+UR4+0x3e80], R29 ;  /* 0x003e801d1f007988 */ /* 0x0001e80008000004 */
[----:B------:R-:W2:Y:S04]  /*39420*/  LDL.LU R42, [R1+0xd44] ;  /* 0x000d4400012a7983 */ /* 0x000ea80000300800 */
[----:B------:R1:W-:Y:S04]  /*39430*/  STS.U8 [R3+UR4+0x100], R57 ;  /* 0x0001003903007988 */ /* 0x0003e80008000004 */
[----:B------:R1:W-:Y:S04]  /*39440*/  STS.U8 [R3+UR4+0x120], R56 ;  /* 0x0001203803007988 */ /* 0x0003e80008000004 */
[----:B---3--:R3:W-:Y:S04]  /*39450*/  STS.U8 [R3+UR4+0x140], R55 ;  /* 0x0001403703007988 */ /* 0x0087e80008000004 */
[----:B----4-:R4:W-:Y:S04]  /*39460*/  STS.U8 [R3+UR4+0x160], R53 ;  /* 0x0001603503007988 */ /* 0x0109e80008000004 */
[----:B------:R4:W-:Y:S04]  /*39470*/  STS.U8 [R3+UR4+0x320], R2 ;  /* 0x0003200203007988 */ /* 0x0009e80008000004 */
[----:B0-----:R-:W2:Y:S04]  /*39480*/  LDL.LU R31, [R1+0xd40] ;  /* 0x000d4000011f7983 */ /* 0x001ea80000300800 */
[----:B-1----:R-:W2:Y:S04]  /*39490*/  LDL.LU R57, [R1+0xd3c] ;  /* 0x000d3c0001397983 */ /* 0x002ea80000300800 */
[----:B------:R-:W2:Y:S04]  /*394a0*/  LDL.LU R56, [R1+0xd08] ;  /* 0x000d080001387983 */ /* 0x000ea80000300800 */
[----:B---3--:R-:W3:Y:S04]  /*394b0*/  LDL.LU R55, [R1+0xd04] ;  /* 0x000d040001377983 */ /* 0x008ee80000300800 */
[----:B----4-:R-:W4:Y:S04]  /*394c0*/  LDL.LU R53, [R1+0xd00] ;  /* 0x000d000001357983 */ /* 0x010f280000300800 */
        /* <DEDUP_REMOVED lines=26> */
[----:B0-----:R-:W4:Y:S04]  /*39670*/  LDL.LU R60, [R1+0xa98] ;  /* 0x000a9800013c7983 */ /* 0x001f280000300800 */
[----:B--2---:R0:W-:Y:S04]  /*39680*/  STS.U8 [R3+UR4+0x940], R0 ;  /* 0x0009400003007988 */ /* 0x0041e80008000004 */
[----:B0-----:R-:W2:Y:S04]  /*39690*/  LDL.LU R0, [R1+0xa94] ;  /* 0x000a940001007983 */ /* 0x001ea80000300800 */
        /* <DEDUP_REMOVED lines=8> */
[----:B------:R-:W2:Y:S04]  /*39720*/  LDL.LU R5, [R1+0x498] ;  /* 0x0004980001057983 */ /* 0x000ea80000300800 */
[----:B------:R-:W2:Y:S04]  /*39730*/  LDL.LU R6, [R1+0x494] ;  /* 0x0004940001067983 */ /* 0x000ea80000300800 */
[----:B------:R-:W2:Y:S04]  /*39740*/  LDL.LU R7, [R1+0x490] ;  /* 0x0004900001077983 */ /* 0x000ea80000300800 */
[----:B------:R0:W-:Y:S04]  /*39750*/  STS.U8 [R3+UR4+0xd60], R9 ;  /* 0x000d600903007988 */ /* 0x0001e80008000004 */
[----:B------:R-:W2:Y:S04]  /*39760*/  LDL.LU R8, [R1+0x48c] ;  /* 0x00048c0001087983 */ /* 0x000ea80000300800 */
        /* <DEDUP_REMOVED lines=11> */
[----:B---3--:R-:W3:Y:S04]  /*39820*/  LDL.LU R31, [R1+0x334] ;  /* 0x00033400011f7983 */ /* 0x008ee80000300800 */
[----:B------:R1:W-:Y:S04]  /*39830*/  STS.U8 [R3+UR4+0x1100], R56 ;  /* 0x0011003803007988 */ /* 0x0003e80008000004 */
[----:B------:R1:W-:Y:S04]  /*39840*/  STS.U8 [R3+UR4+0x1120], R55 ;  /* 0x0011203703007988 */ /* 0x0003e80008000004 */
[----:B----4-:R4:W-:Y:S04]  /*39850*/  STS.U8 [R3+UR4+0x1140], R53 ;  /* 0x0011403503007988 */ /* 0x0109e80008000004 */
[----:B------:R4:W-:Y:S04]  /*39860*/  STS.U8 [R3+UR4+0x1160], R2 ;  /* 0x0011600203007988 */ /* 0x0009e80008000004 */
[----:B------:R4:W-:Y:S04]  /*39870*/  STS.U8 [R3+UR4+0x1320], R43 ;  /* 0x0013202b03007988 */ /* 0x0009e80008000004 */
[----:B0-----:R-:W3:Y:S04]  /*39880*/  LDL.LU R57, [R1+0x330] ;  /* 0x0003300001397983 */ /* 0x001ee80000300800 */
[----:B-1----:R-:W3:Y:S04]  /*39890*/  LDL.LU R56, [R1+0x32c] ;  /* 0x00032c0001387983 */ /* 0x002ee80000300800 */
[----:B------:R-:W3:Y:S04]  /*398a0*/  LDL.LU R55, [R1+0x2f8] ;  /* 0x0002f80001377983 */ /* 0x000ee80000300800 */
        /* <DEDUP_REMOVED lines=26> */
[----:B------:R-:W4:Y:S04]  /*39a50*/  LDL.LU R60, [R1+0x22c] ;  /* 0x00022c00013c7983 */ /* 0x000f280000300800 */
[----:B--2---:R0:W-:Y:S04]  /*39a60*/  STS.U8 [R3+UR4+0x1920], R0 ;  /* 0x0019200003007988 */ /* 0x0041e80008000004 */
[----:B0-----:R-:W2:Y:S04]  /*39a70*/  LDL.LU R0, [R1+0x1f8] ;  /* 0x0001f80001007983 */ /* 0x001ea80000300800 */
        /* <DEDUP_REMOVED lines=11> */
[----:B---3--:R-:W-:Y:S04]  /*39b30*/  STS.U8 [R3+UR4+0x1f40], R31 ;  /* 0x001f401f03007988 */ /* 0x008fe80008000004 */
[----:B------:R-:W-:Y:S04]  /*39b40*/  STS.U8 [R3+UR4+0x1f20], R57 ;  /* 0x001f203903007988 */ /* 0x000fe80008000004 */
[----:B------:R-:W-:Y:S04]  /*39b50*/  STS.U8 [R3+UR4+0x1f00], R56 ;  /* 0x001f003803007988 */ /* 0x000fe80008000004 */
[----:B------:R-:W-:Y:S04]  /*39b60*/  STS.U8 [R3+UR4+0x2100], R55 ;  /* 0x0021003703007988 */ /* 0x000fe80008000004 */
        /* <DEDUP_REMOVED lines=81> */
[----:B--2---:R-:W2:Y:S04]  /*3a080*/  LDL.LU R37, [R1+0xe8c] ;  /* 0x000e8c0001257983 */ /* 0x004ea80000300800 */
        /* <DEDUP_REMOVED lines=14> */
[----:B0-----:R-:W2:Y:S04]  /*3a170*/  LDL.LU R0, [R1+0xdfc] ;  /* 0x000dfc0001007983 */ /* 0x001ea80000300800 */
[----:B------:R-:W2:Y:S01]  /*3a180*/  LDL.LU R44, [R1+0xdf8] ;  /* 0x000df800012c7983 */ /* 0x000ea20000300800 */
[----:B------:R-:W-:-:S03]  /*3a190*/  LOP3.LUT R30, R30, 0x18, RZ, 0x3c, !PT ;  /* 0x000000181e1e7812 */ /* 0x000fc600078e3cff */
        /* <DEDUP_REMOVED lines=28> */
[----:B------:R-:W3:Y:S04]  /*3a360*/  LDL.LU R31, [R1+0xd30] ;  /* 0x000d3000011f7983 */ /* 0x000ee80000300800 */
        /* <DEDUP_REMOVED lines=13> */
[----:B--2---:R2:W-:Y:S04]  /*3a440*/  STS.U8 [R30+UR4+0x5c0], R37 ;  /* 0x0005c0251e007988 */ /* 0x0045e80008000004 */
        /* <DEDUP_REMOVED lines=21> */
[----:B------:R0:W-:Y:S04]  /*3a5a0*/  STS.U8 [R30+UR4+0x9c0], R44 ;  /* 0x0009c02c1e007988 */ /* 0x0001e80008000004 */
[----:B0-----:R-:W2:Y:S04]  /*3a5b0*/  LDL.LU R44, [R1+0xa84] ;  /* 0x000a8400012c7983 */ /* 0x001ea80000300800 */
[----:B---3--:R0:W-:Y:S04]  /*3a5c0*/  STS.U8 [R30+UR4+0x9e0], R3 ;  /* 0x0009e0031e007988 */ /* 0x0081e80008000004 */
        /* <DEDUP_REMOVED lines=59> */
[----:B------:R-:W-:Y:S04]  /*3a980*/  STS.U8 [R30+UR4+0x19a0], R44 ;  /* 0x0019a02c1e007988 */ /* 0x000fe80008000004 */
[----:B------:R0:W-:Y:S04]  /*3a990*/  STS.U8 [R30+UR4+0x19c0], R3 ;  /* 0x0019c0031e007988 */ /* 0x0001e80008000004 */
[----:B------:R-:W-:Y:S04]  /*3a9a0*/  STS.U8 [R30+UR4+0x19e0], R4 ;  /* 0x0019e0041e007988 */ /* 0x000fe80008000004 */
[----:B---3--:R-:W-:Y:S04]  /*3a9b0*/  STS.U8 [R30+UR4+0x1ba0], R5 ;  /* 0x001ba0051e007988 */ /* 0x008fe80008000004 */
[----:B------:R1:W-:Y:S04]  /*3a9c0*/  STS.U8 [R30+UR4+0x1b80], R6 ;  /* 0x001b80061e007988 */ /* 0x0003e80008000004 */
[----:B------:R3:W-:Y:S04]  /*3a9d0*/  STS.U8 [R30+UR4+0x1be0], R7 ;  /* 0x001be0071e007988 */ /* 0x0007e80008000004 */
[----:B------:R3:W-:Y:S04]  /*3a9e0*/  STS.U8 [R30+UR4+0x1bc0], R8 ;  /* 0x001bc0081e007988 */ /* 0x0007e80008000004 */
[----:B0-----:R-:W2:Y:S04]  /*3a9f0*/  LDL.LU R3, [R1+0x1e8] ;  /* 0x0001e80001037983 */ /* 0x001ea80000300800 */
[----:B------:R-:W2:Y:S04]  /*3aa00*/  LDL.LU R44, [R1+0x1e4] ;  /* 0x0001e400012c7983 */ /* 0x000ea80000300800 */
[----:B-1----:R-:W2:Y:S04]  /*3aa10*/  LDL.LU R6, [R1+0x1e0] ;  /* 0x0001e00001067983 */ /* 0x002ea80000300800 */
[----:B---3--:R-:W3:Y:S04]  /*3aa20*/  LDL.LU R7, [R1+0x1dc] ;  /* 0x0001dc0001077983 */ /* 0x008ee80000300800 */
[----:B------:R0:W-:Y:S04]  /*3aa30*/  STS.U8 [R30+UR4+0x1dc0], R9 ;  /* 0x001dc0091e007988 */ /* 0x0001e80008000004 */
[----:B------:R1:W-:Y:S04]  /*3aa40*/  STS.U8 [R30+UR4+0x1de0], R10 ;  /* 0x001de00a1e007988 */ /* 0x0003e80008000004 */
[----:B------:R-:W3:Y:S04]  /*3aa50*/  LDL.LU R8, [R1+0x1a8] ;  /* 0x0001a80001087983 */ /* 0x000ee80000300800 */
[----:B------:R1:W-:Y:S04]  /*3aa60*/  STS.U8 [R30+UR4+0x1d80], R38 ;  /* 0x001d80261e007988 */ /* 0x0003e80008000004 */
[----:B------:R1:W-:Y:S04]  /*3aa70*/  STS.U8 [R30+UR4+0x1da0], R40 ;  /* 0x001da0281e007988 */ /* 0x0003e80008000004 */
[----:B------:R1:W-:Y:S04]  /*3aa80*/  STS.U8 [R30+UR4+0x1fe0], R42 ;  /* 0x001fe02a1e007988 */ /* 0x0003e80008000004 */
[----:B------:R-:W-:Y:S04]  /*3aa90*/  STS.U8 [R30+UR4+0x1fc0], R31 ;  /* 0x001fc01f1e007988 */ /* 0x000fe80008000004 */
[----:B0-----:R-:W3:Y:S04]  /*3aaa0*/  LDL.LU R9, [R1+0x1a4] ;  /* 0x0001a40001097983 */ /* 0x001ee80000300800 */
[----:B-1----:R-:W3:Y:S04]  /*3aab0*/  LDL.LU R10, [R1+0x1a0] ;  /* 0x0001a000010a7983 */ /* 0x002ee80000300800 */
        /* <DEDUP_REMOVED lines=8> */
[----:B0-----:R-:W3:Y:S04]  /*3ab40*/  LDL.LU R57, [R1+0x160] ;  /* 0x0001600001397983 */ /* 0x001ee80000300800 */
[----:B-1----:R-:W3:Y:S04]  /*3ab50*/  LDL.LU R56, [R1+0x15c] ;  /* 0x00015c0001387983 */ /* 0x002ee80000300800 */
[----:B----4-:R-:W4:Y:S04]  /*3ab60*/  LDL.LU R55, [R1+0x128] ;  /* 0x0001280001377983 */ /* 0x010f280000300800 */
[----:B------:R0:W-:Y:S04]  /*3ab70*/  STS.U8 [R30+UR4+0x21e0], R43 ;  /* 0x0021e02b1e007988 */ /* 0x0001e80008000004 */
[----:B------:R-:W4:Y:S04]  /*3ab80*/  LDL.LU R53, [R1+0x124] ;  /* 0x0001240001357983 */ /* 0x000f280000300800 */
[----:B------:R-:W4:Y:S04]  /*3ab90*/  LDL.LU R2, [R1+0x120] ;  /* 0x0001200001027983 */ /* 0x000f280000300800 */
[----:B------:R1:W-:Y:S04]  /*3aba0*/  STS.U8 [R30+UR4+0x23a0], R41 ;  /* 0x0023a0291e007988 */ /* 0x0003e80008000004 */
[----:B------:R1:W-:Y:S04]  /*3abb0*/  STS.U8 [R30+UR4+0x2380], R39 ;  /* 0x002380271e007988 */ /* 0x0003e80008000004 */
[----:B--2---:R2:W-:Y:S04]  /*3abc0*/  STS.U8 [R30+UR4+0x23e0], R37 ;  /* 0x0023e0251e007988 */ /* 0x0045e80008000004 */
[----:B0-----:R-:W4:Y:S04]  /*3abd0*/  LDL.LU R43, [R1+0x11c] ;  /* 0x00011c00012b7983 */ /* 0x001f280000300800 */
[----:B------:R0:W-:Y:S04]  /*3abe0*/  STS.U8 [R30+UR4+0x23c0], R19 ;  /* 0x0023c0131e007988 */ /* 0x0001e80008000004 */
[----:B-1----:R-:W4:Y:S04]  /*3abf0*/  LDL.LU R41, [R1+0xe8] ;  /* 0x0000e80001297983 */ /* 0x002f280000300800 */
[----:B------:R-:W4:Y:S04]  /*3ac00*/  LDL.LU R39, [R1+0xe4] ;  /* 0x0000e40001277983 */ /* 0x000f280000300800 */
[----:B------:R1:W-:Y:S04]  /*3ac10*/  STS.U8 [R30+UR4+0x25c0], R18 ;  /* 0x0025c0121e007988 */ /* 0x0003e80008000004 */
[----:B--2---:R-:W2:Y:S04]  /*3ac20*/  LDL.LU R37, [R1+0xe0] ;  /* 0x0000e00001257983 */ /* 0x004ea80000300800 */
[----:B------:R1:W-:Y:S04]  /*3ac30*/  STS.U8 [R30+UR4+0x25e0], R17 ;  /* 0x0025e0111e007988 */ /* 0x0003e80008000004 */
[----:B0-----:R-:W2:Y:S04]  /*3ac40*/  LDL.LU R19, [R1+0xdc] ;  /* 0x0000dc0001137983 */ /* 0x001ea80000300800 */
[----:B-1----:R-:W2:Y:S04]  /*3ac50*/  LDL.LU R18, [R1+0xa8] ;  /* 0x0000a80001127983 */ /* 0x002ea80000300800 */
[----:B------:R0:W-:Y:S04]  /*3ac60*/  STS.U8 [R30+UR4+0x2580], R16 ;  /* 0x002580101e007988 */ /* 0x0001e80008000004 */
[----:B------:R1:W-:Y:S04]  /*3ac70*/  STS.U8 [R30+UR4+0x25a0], R46 ;  /* 0x0025a02e1e007988 */ /* 0x0003e80008000004 */
[----:B------:R1:W-:Y:S04]  /*3ac80*/  STS.U8 [R30+UR4+0x27e0], R48 ;  /* 0x0027e0301e007988 */ /* 0x0003e80008000004 */
[----:B------:R-:W2:Y:S04]  /*3ac90*/  LDL.LU R17, [R1+0xa4] ;  /* 0x0000a40001117983 */ /* 0x000ea80000300800 */
        /* <DEDUP_REMOVED lines=9> */
[----:B------:R-:W2:Y:S04]  /*3ad30*/  LDL.LU R4, [R1+0x28] ;  /* 0x0000280001047983 */ /* 0x000ea80000300800 */
[----:B------:R-:W2:Y:S04]  /*3ad40*/  LDL.LU R5, [R1+0x24] ;  /* 0x0000240001057983 */ /* 0x000ea80000300800 */
[----:B------:R-:W2:Y:S04]  /*3ad50*/  LDL.LU R31, [R1+0x20] ;  /* 0x00002000011f7983 */ /* 0x000ea80000300800 */
[----:B------:R0:W-:Y:S04]  /*3ad60*/  STS.U8 [R30+UR4+0x2980], R3 ;  /* 0x002980031e007988 */ /* 0x0001e80008000004 */
[----:B------:R1:W-:Y:S04]  /*3ad70*/  STS.U8 [R30+UR4+0x29a0], R44 ;  /* 0x0029a02c1e007988 */ /* 0x0003e80008000004 */
[----:B------:R1:W-:Y:S04]  /*3ad80*/  STS.U8 [R30+UR4+0x29c0], R6 ;  /* 0x0029c0061e007988 */ /* 0x0003e80008000004 */
[----:B---3--:R3:W-:Y:S04]  /*3ad90*/  STS.U8 [R30+UR4+0x29e0], R7 ;  /* 0x0029e0071e007988 */ /* 0x0087e80008000004 */
[----:B------:R3:W-:Y:S04]  /*3ada0*/  STS.U8 [R30+UR4+0x2ba0], R8 ;  /* 0x002ba0081e007988 */ /* 0x0007e80008000004 */
[----:B0-----:R-:W2:Y:S04]  /*3adb0*/  LDL.LU R3, [R1+0x3e98] ;  /* 0x003e980001037983 */ /* 0x001ea80000300800 */
[----:B-1----:R-:W2:Y:S04]  /*3adc0*/  LDL.LU R44, [R1+0x3e94] ;  /* 0x003e9400012c7983 */ /* 0x002ea80000300800 */
[----:B------:R-:W2:Y:S04]  /*3add0*/  LDL.LU R6, [R1+0x3e90] ;  /* 0x003e900001067983 */ /* 0x000ea80000300800 */
[----:B---3--:R-:W3:Y:S04]  /*3ade0*/  LDL.LU R7, [R1+0x3e8c] ;  /* 0x003e8c0001077983 */ /* 0x008ee80000300800 */
        /* <DEDUP_REMOVED lines=20> */
[----:B------:R-:W3:Y:S04]  /*3af30*/  LDL.LU R53, [R1+0x3e64] ;  /* 0x003e640001357983 */ /* 0x000ee80000300800 */
[----:B------:R-:W4:Y:S04]  /*3af40*/  LDL.LU R2, [R1+0x3e60] ;  /* 0x003e600001027983 */ /* 0x000f280000300800 */
[----:B------:R1:W-:Y:S04]  /*3af50*/  STS.U8 [R30+UR4+0x3180], R41 ;  /* 0x003180291e007988 */ /* 0x0003e80008000004 */
[----:B------:R1:W-:Y:S04]  /*3af60*/  STS.U8 [R30+UR4+0x31a0], R39 ;  /* 0x0031a0271e007988 */ /* 0x0003e80008000004 */
[----:B--2---:R2:W-:Y:S04]  /*3af70*/  STS.U8 [R30+UR4+0x31c0], R37 ;  /* 0x0031c0251e007988 */ /* 0x0045e80008000004 */
[----:B0-----:R-:W3:Y:S04]  /*3af80*/  LDL.LU R43, [R1+0x3e5c] ;  /* 0x003e5c00012b7983 */ /* 0x001ee80000300800 */
[----:B-1----:R-:W4:Y:S04]  /*3af90*/  LDL.LU R41, [R1+0x3e58] ;  /* 0x003e580001297983 */ /* 0x002f280000300800 */
[----:B------:R0:W-:Y:S04]  /*3afa0*/  STS.U8 [R30+UR4+0x31e0], R19 ;  /* 0x0031e0131e007988 */ /* 0x0001e80008000004 */
[----:B------:R-:W3:Y:S04]  /*3afb0*/  LDL.LU R39, [R1+0x3e54] ;  /* 0x003e540001277983 */ /* 0x000ee80000300800 */
[----:B--2---:R-:W2:Y:S04]  /*3afc0*/  LDL.LU R37, [R1+0x3e50] ;  /* 0x003e500001257983 */ /* 0x004ea80000300800 */
[----:B------:R1:W-:Y:S04]  /*3afd0*/  STS.U8 [R30+UR4+0x33a0], R18 ;  /* 0x0033a0121e007988 */ /* 0x0003e80008000004 */
[----:B------:R1:W-:Y:S04]  /*3afe0*/  STS.U8 [R30+UR4+0x3380], R17 ;  /* 0x003380111e007988 */ /* 0x0003e80008000004 */
[----:B0-----:R-:W4:Y:S04]  /*3aff0*/  LDL.LU R19, [R1+0x3e4c] ;  /* 0x003e4c0001137983 */ /* 0x001f280000300800 */
[----:B-1----:R-:W3:Y:S04]  /*3b000*/  LDL.LU R18, [R1+0x3e48] ;  /* 0x003e480001127983 */ /* 0x002ee80000300800 */
[----:B------:R0:W-:Y:S04]  /*3b010*/  STS.U8 [R30+UR4+0x33e0], R16 ;  /* 0x0033e0101e007988 */ /* 0x0001e80008000004 */
[----:B------:R-:W2:Y:S04]  /*3b020*/  LDL.LU R17, [R1+0x3e44] ;  /* 0x003e440001117983 */ /* 0x000ea80000300800 */
[----:B------:R1:W-:Y:S04]  /*3b030*/  STS.U8 [R30+UR4+0x33c0], R46 ;  /* 0x0033c02e1e007988 */ /* 0x0003e80008000004 */
[----:B------:R1:W-:Y:S04]  /*3b040*/  STS.U8 [R30+UR4+0x35c0], R48 ;  /* 0x0035c0301e007988 */ /* 0x0003e80008000004 */
[----:B------:R1:W-:Y:S04]  /*3b050*/  STS.U8 [R30+UR4+0x35e0], R50 ;  /* 0x0035e0321e007988 */ /* 0x0003e80008000004 */
[----:B------:R1:W-:Y:S04]  /*3b060*/  STS.U8 [R30+UR4+0x3580], R52 ;  /* 0x003580341e007988 */ /* 0x0003e80008000004 */
[----:B0-----:R-:W4:Y:S04]  /*3b070*/  LDL.LU R16, [R1+0x3e40] ;  /* 0x003e400001107983 */ /* 0x001f280000300800 */
[----:B-1----:R-:W3:Y:S04]  /*3b080*/  LDL.LU R46, [R1+0x3e3c] ;  /* 0x003e3c00012e7983 */ /* 0x002ee80000300800 */
[----:B------:R-:W2:Y:S04]  /*3b090*/  LDL.LU R48, [R1+0x3e38] ;  /* 0x003e380001307983 */ /* 0x000ea80000300800 */
[----:B------:R-:W4:Y:S04]  /*3b0a0*/  LDL.LU R50, [R1+0x3e34] ;  /* 0x003e340001327983 */ /* 0x000f280000300800 */
[----:B------:R-:W3:Y:S04]  /*3b0b0*/  LDL.LU R52, [R1+0x3e30] ;  /* 0x003e300001347983 */ /* 0x000ee80000300800 */
[----:B------:R0:W-:Y:S04]  /*3b0c0*/  STS.U8 [R30+UR4+0x35a0], R0 ;  /* 0x0035a0001e007988 */ /* 0x0001e80008000004 */
[----:B0-----:R-:W2:Y:S04]  /*3b0d0*/  LDL.LU R0, [R1+0x3e2c] ;  /* 0x003e2c0001007983 */ /* 0x001ea80000300800 */
[----:B------:R0:W-:Y:S04]  /*3b0e0*/  STS.U8 [R30+UR4+0x37e0], R4 ;  /* 0x0037e0041e007988 */ /* 0x0001e80008000004 */
[----:B------:R1:W-:Y:S04]  /*3b0f0*/  STS.U8 [R30+UR4+0x37c0], R5 ;  /* 0x0037c0051e007988 */ /* 0x0003e80008000004 */
[----:B------:R-:W-:Y:S04]  /*3b100*/  STS.U8 [R30+UR4+0x37a0], R31 ;  /* 0x0037a01f1e007988 */ /* 0x000fe80008000004 */
[----:B0-----:R-:W4:Y:S04]  /*3b110*/  LDL R4, [R1+0x2b1c] ;  /* 0x002b1c0001047983 */ /* 0x001f280000100800 */
[----:B-1----:R-:W4:Y:S04]  /*3b120*/  LDL R5, [R1+0x2b18] ;  /* 0x002b180001057983 */ /* 0x002f280000100800 */
[----:B--2---:R-:W-:Y:S04]  /*3b130*/  STS.U8 [R30+UR4+0x3780], R0 ;  /* 0x003780001e007988 */ /* 0x004fe80008000004 */
        /* <DEDUP_REMOVED lines=15> */
[----:B------:R0:W-:Y:S01]  /*3b230*/  STS.U8 [R30+UR4+0x3f80], R57 ;  /* 0x003f80391e007988 */ /* 0x0001e20008000004 */
[----:B------:R-:W-:Y:S06]  /*3b240*/  BAR.SYNC.DEFER_BLOCKING 0x0 ;  /* 0x0000000000007b1d */ /* 0x000fec0000010000 */
[----:B0-----:R-:W2:Y:S01]  /*3b250*/  LDL.LU R30, [R1+0x3e28] ;  /* 0x003e2800011e7983 */ /* 0x001ea20000300800 */
[----:B------:R-:W-:-:S04]  /*3b260*/  LOP3.LUT R0, R44, 0x60, RZ, 0xfc, !PT ;  /* 0x000000602c007812 */ /* 0x000fc800078efcff */
[----:B------:R-:W-:Y:S02]  /*3b270*/  ISETP.GE.AND P2, PT, R0, R2, PT ;  /* 0x000000020000720c */ /* 0x000fe40003f46270 */
[----:B--2---:R-:W-:-:S11]  /*3b280*/  PRMT R30, RZ, 0x7610, R30 ;  /* 0x00007610ff1e7816 */ /* 0x004fd6000000001e */
[----:B------:R-:W2:Y:S01]  /*3b290*/  @!P2 LDG.E.U8 R30, desc[UR32][R4.64] ;  /* 0x00000020041ea981 */ /* 0x000ea2000c1e1100 */
[----:B------:R-:W-:-:S04]  /*3b2a0*/  LOP3.LUT R31, R44, 0x40, RZ, 0xfc, !PT ;  /* 0x000000402c1f7812 */ /* 0x000fc800078efcff */
[----:B------:R-:W-:Y:S01]  /*3b2b0*/  ISETP.GE.AND P1, PT, R31, R2, PT ;  /* 0x000000021f00720c */ /* 0x000fe20003f26270 */
[----:B--2---:R0:W-:Y:S04]  /*3b2c0*/  STL [R1+0xfb0], R30 ;  /* 0x000fb01e01007387 */ /* 0x0041e80000100800 */
[----:B0-----:R-:W2:Y:S04]  /*3b2d0*/  LDL.LU R30, [R1+0x3e24] ;  /* 0x003e2400011e7983 */ /* 0x001ea80000300800 */
[----:B------:R-:W3:Y:S04]  /*3b2e0*/  LDL R4, [R1+0x2754] ;  /* 0x0027540001047983 */ /* 0x000ee80000100800 */
[----:B------:R-:W3:Y:S01]  /*3b2f0*/  LDL R5, [R1+0x2758] ;  /* 0x0027580001057983 */ /* 0x000ee20000100800 */
[----:B------:R-:W-:-:S02]  /*3b300*/  PRMT R42, RZ, 0x7610, R42 ;  /* 0x00007610ff2a7816 */ /* 0x000fc4000000002a */
[----:B---3--:R-:W-:-:S04]  /*3b310*/  @!P1 LOP3.LUT R5, R5, R4, RZ, 0x3c, !PT ;  /* 0x0000000405059212 */ /* 0x008fc800078e3cff */
[----:B------:R-:W-:-:S04]  /*3b320*/  @!P1 LOP3.LUT R4, R5, R4, RZ, 0x3c, !PT ;  /* 0x0000000405049212 */ /* 0x000fc800078e3cff */
[----:B------:R-:W-:-:S05]  /*3b330*/  @!P1 LOP3.LUT R5, R5, R4, RZ, 0x3c, !PT ;  /* 0x0000000405059212 */ /* 0x000fca00078e3cff */
[----:B------:R-:W3:Y:S01]  /*3b340*/  @!P1 LDG.E.U8 R42, desc[UR32][R4.64] ;  /* 0x00000020042a9981 */ /* 0x000ee2000c1e1100 */
[----:B------:R-:W-:-:S03]  /*3b350*/  ISETP.GE.AND P5, PT, R31, R2, PT ;  /* 0x000000021f00720c */ /* 0x000fc60003fa6270 */
[----:B---3--:R0:W-:Y:S04]  /*3b360*/  STL [R1+0xfac], R42 ;  /* 0x000fac2a01007387 */ /* 0x0081e80000100800 */
[----:B0-----:R-:W3:Y:S04]  /*3b370*/  LDL.LU R42, [R1+0x3e20] ;  /* 0x003e2000012a7983 */ /* 0x001ee80000300800 */
[----:B------:R-:W4:Y:S04]  /*3b380*/  LDL R4, [R1+0x2774] ;  /* 0x0027740001047983 */ /* 0x000f280000100800 */
[----:B------:R-:W4:Y:S01]  /*3b390*/  LDL R5, [R1+0x2778] ;  /* 0x0027780001057983 */ /* 0x000f220000100800 */
[----:B--2---:R-:W-:-:S02]  /*3b3a0*/  PRMT R30, RZ, 0x7610, R30 ;  /* 0x00007610ff1e7816 */ /* 0x004fc4000000001e */
[----:B----4-:R-:W-:-:S04]  /*3b3b0*/  @!P5 LOP3.LUT R5, R5, R4, RZ, 0x3c, !PT ;  /* 0x000000040505d212 */ /* 0x010fc800078e3cff */
[----:B------:R-:W-:-:S04]  /*3b3c0*/  @!P5 LOP3.LUT R4, R5, R4, RZ, 0x3c, !PT ;  /* 0x000000040504d212 */ /* 0x000fc800078e3cff */
[----:B------:R-:W-:-:S05]  /*3b3d0*/  @!P5 LOP3.LUT R5, R5, R4, RZ, 0x3c, !PT ;  /* 0x000000040505d212 */ /* 0x000fca00078e3cff */
[----:B------:R-:W2:Y:S01]  /*3b3e0*/  @!P5 LDG.E.U8 R30, desc[UR32][R4.64] ;  /* 0x00000020041ed981 */ /* 0x000ea2000c1e1100 */
[----:B------:R-:W-:-:S03]  /*3b3f0*/  ISETP.GE.AND P3, PT, R31, R2, PT ;  /* 0x000000021f00720c */ /* 0x000fc60003f66270 */
[----:B--2---:R0:W-:Y:S04]  /*3b400*/  STL [R1+0xfa8], R30 ;  /* 0x000fa81e01007387 */ /* 0x0041e80000100800 */
[----:B0-----:R-:W2:Y:S04]  /*3b410*/  LDL.LU R30, [R1+0x3e1c] ;  /* 0x003e1c00011e7983 */ /* 0x001ea80000300800 */
[----:B------:R-:W4:Y:S04]  /*3b420*/  LDL R4, [R1+0x2794] ;  /* 0x0027940001047983 */ /* 0x000f280000100800 */
[----:B------:R-:W4:Y:S01]  /*3b430*/  LDL R5, [R1+0x2798] ;  /* 0x0027980001057983 */ /* 0x000f220000100800 */
[----:B---3--:R-:W-:-:S02]  /*3b440*/  PRMT R42, RZ, 0x7610, R42 ;  /* 0x00007610ff2a7816 */ /* 0x008fc4000000002a */
[----:B----4-:R-:W-:-:S04]  /*3b450*/  @!P3 LOP3.LUT R5, R5, R4, RZ, 0x3c, !PT ;  /* 0x000000040505b212 */ /* 0x010fc800078e3cff */
        /* <DEDUP_REMOVED lines=1498> */
[----:B------:R-:W-:-:S02]  /*41200*/  PRMT R3, RZ, 0x7610, R3 ;  /* 0x00007610ff037816 */ /* 0x000fc40000000003 */
[----:B----4-:R-:W-:-:S04]  /*41210*/  @!P3 LOP3.LUT R5, R5, R4, RZ, 0x3c, !PT ;  /* 0x000000040505b212 */ /* 0x010fc800078e3cff */
[----:B------:R-:W-:-:S04]  /*41220*/  @!P3 LOP3.LUT R4, R5, R4, RZ, 0x3c, !PT ;  /* 0x000000040504b212 */ /* 0x000fc800078e3cff */
[----:B------:R-:W-:-:S05]  /*41230*/  @!P3 LOP3.LUT R5, R5, R4, RZ, 0x3c, !PT ;  /* 0x000000040505b212 */ /* 0x000fca00078e3cff */
[----:B------:R0:W4:Y:S04]  /*41240*/  @!P3 LDG.E.U8 R3, desc[UR32][R4.64] ;  /* 0x000000200403b981 */ /* 0x000128000c1e1100 */
[----:B------:R-:W0:Y:S04]  /*41250*/  LDL R4, [R1+0x1c2c] ;  /* 0x001c2c0001047983 */ /* 0x000e280000100800 */
[----:B------:R-:W0:Y:S01]  /*41260*/  LDL R5, [R1+0x1c30] ;  /* 0x001c300001057983 */ /* 0x000e220000100800 */
[----:B------:R-:W-:Y:S02]  /*41270*/  ISETP.GE.AND P5, PT, R0, R2, PT ;  /* 0x000000020000720c */ /* 0x000fe40003fa6270 */
[----:B--2---:R-:W-:-:S11]  /*41280*/  PRMT R30, RZ, 0x7610, R30 ;  /* 0x00007610ff1e7816 */ /* 0x004fd6000000001e */
[----:B0-----:R-:W-:-:S04]  /*41290*/  @!P5 LOP3.LUT R5, R5, R4, RZ, 0x3c, !PT ;  /* 0x000000040505d212 */ /* 0x001fc800078e3cff */
[----:B------:R-:W-:-:S04]  /*412a0*/  @!P5 LOP3.LUT R4, R5, R4, RZ, 0x3c, !PT ;  /* 0x000000040504d212 */ /* 0x000fc800078e3cff */
[----:B------:R-:W-:-:S05]  /*412b0*/  @!P5 LOP3.LUT R5, R5, R4, RZ, 0x3c, !PT ;  /* 0x000000040505d212 */ /* 0x000fca00078e3cff */
[----:B------:R-:W2:Y:S04]  /*412c0*/  @!P5 LDG.E.U8 R30, desc[UR32][R4.64] ;  /* 0x00000020041ed981 */ /* 0x000ea8000c1e1100 */
[----:B----4-:R0:W-:Y:S04]  /*412d0*/  STL [R1+0xcf8], R3 ;  /* 0x000cf80301007387 */ /* 0x0101e80000100800 */
[----:B0-----:R-:W4:Y:S04]  /*412e0*/  LDL R3, [R1+0x2b34] ;  /* 0x002b340001037983 */ /* 0x001f280000100800 */
[----:B--2---:R0:W-:Y:S04]  /*412f0*/  STL [R1+0xcf4], R30 ;  /* 0x000cf41e01007387 */ /* 0x0041e80000100800 */
[----:B0-----:R-:W2:Y:S04]  /*41300*/  LDL.LU R30, [R1+0x3bc0] ;  /* 0x003bc000011e7983 */ /* 0x001ea80000300800 */
[----:B------:R-:W4:Y:S04]  /*41310*/  LDL R4, [R1+0x1c0c] ;  /* 0x001c0c0001047983 */ /* 0x000f280000100800 */
[----:B------:R-:W4:Y:S01]  /*41320*/  LDL R5, [R1+0x1c10] ;  /* 0x001c100001057983 */ /* 0x000f220000100800 */
[----:B------:R-:W-:-:S02]  /*41330*/  ISETP.GE.AND P1, PT, R0, R2, PT ;  /* 0x000000020000720c */ /* 0x000fc40003f26270 */
[----:B---3--:R-:W-:-:S11]  /*41340*/  PRMT R42, RZ, 0x7610, R42 ;  /* 0x00007610ff2a7816 */ /* 0x008fd6000000002a */
        /* <DEDUP_REMOVED lines=14> */
[----:B------:R-:W-:Y:S02]  /*41430*/  LOP3.LUT R44, R44, 0x20, RZ, 0xfc, !PT ;  /* 0x000000202c2c7812 */ /* 0x000fe400078efcff */
[-C--:B------:R-:W-:Y:S02]  /*41440*/  ISETP.GE.AND P2, PT, R31, R2.reuse, PT ;  /* 0x000000021f00720c */ /* 0x080fe40003f46270 */
[-C--:B------:R-:W-:Y:S02]  /*41450*/  ISETP.GE.AND P1, PT, R44, R2.reuse, PT ;  /* 0x000000022c00720c */ /* 0x080fe40003f26270 */
[----:B------:R-:W4:Y:S01]  /*41460*/  LDL.LU R44, [R1+0x3bb8] ;  /* 0x003bb800012c7983 */ /* 0x000f220000300800 */
[CC--:B------:R-:W-:Y:S02]  /*41470*/  ISETP.GE.AND P3, PT, R0.reuse, R2.reuse, PT ;  /* 0x000000020000720c */ /* 0x0c0fe40003f66270 */
[----:B------:R-:W-:-:S02]  /*41480*/  ISETP.GE.AND P4, PT, R0, R2, PT ;  /* 0x000000020000720c */ /* 0x000fc40003f86270 */
[CC--:B------:R-:W-:Y:S02]  /*41490*/  ISETP.GE.AND P5, PT, R0.reuse, R2.reuse, PT ;  /* 0x000000020000720c */ /* 0x0c0fe40003fa6270 */
[----:B------:R-:W-:Y:S01]  /*414a0*/  ISETP.GE.AND P6, PT, R0, R2, PT ;  /* 0x000000020000720c */ /* 0x000fe20003fc6270 */
[----:B--2---:R0:W-:Y:S04]  /*414b0*/  STL [R1+0xb5c], R30 ;  /* 0x000b5c1e01007387 */ /* 0x0041e80000100800 */
[----:B0-----:R-:W2:Y:S04]  /*414c0*/  LDL.LU R30, [R1+0x3bb4] ;  /* 0x003bb400011e7983 */ /* 0x001ea80000300800 */
[----:B------:R-:W3:Y:S04]  /*414d0*/  LDL.LU R31, [R1+0x3bb0] ;  /* 0x003bb000011f7983 */ /* 0x000ee80000300800 */
[----:B------:R-:W4:Y:S04]  /*414e0*/  LDL.LU R0, [R1+0x3bac] ;  /* 0x003bac0001007983 */ /* 0x000f280000300800 */
[----:B------:R-:W2:Y:S02]  /*414f0*/  LDL R2, [R1+0x2b30] ;  /* 0x002b300001027983 */ /* 0x000ea40000100800 */
[----:B--2---:R-:W-:-:S02]  /*41500*/  @!P0 LOP3.LUT R3, R3, R2, RZ, 0x3c, !PT ;  /* 0x0000000203038212 */ /* 0x004fc400078e3cff */
[----:B------:R-:W-:Y:S02]  /*41510*/  PRMT R30, RZ, 0x7610, R30 ;  /* 0x00007610ff1e7816 */ /* 0x000fe4000000001e */
[----:B------:R-:W-:-:S04]  /*41520*/  @!P0 LOP3.LUT R2, R3, R2, RZ, 0x3c, !PT ;  /* 0x0000000203028212 */ /* 0x000fc800078e3cff */
[----:B------:R-:W-:-:S05]  /*41530*/  @!P0 LOP3.LUT R3, R3, R2, RZ, 0x3c, !PT ;  /* 0x0000000203038212 */ /* 0x000fca00078e3cff */
[----:B------:R-:W2:Y:S04]  /*41540*/  @!P0 LDG.E.U8 R30, desc[UR32][R2.64] ;  /* 0x00000020021e8981 */ /* 0x000ea8000c1e1100 */
[----:B--2---:R0:W-:Y:S04]  /*41550*/  STL [R1+0xb58], R30 ;  /* 0x000b581e01007387 */ /* 0x0041e80000100800 */
[----:B0-----:R-:W2:Y:S04]  /*41560*/  LDL.LU R30, [R1+0x3ba8] ;  /* 0x003ba800011e7983 */ /* 0x001ea80000300800 */
[----:B------:R-:W3:Y:S04]  /*41570*/  LDL R2, [R1+0x2b28] ;  /* 0x002b280001027983 */ /* 0x000ee80000100800 */
[----:B------:R-:W3:Y:S01]  /*41580*/  LDL R3, [R1+0x2b2c] ;  /* 0x002b2c0001037983 */ /* 0x000ee20000100800 */
[----:B----4-:R-:W-:-:S02]  /*41590*/  PRMT R0, RZ, 0x7610, R0 ;  /* 0x00007610ff007816 */ /* 0x010fc40000000000 */
[----:B---3--:R-:W-:-:S04]  /*415a0*/  @!P1 LOP3.LUT R3, R3, R2, RZ, 0x3c, !PT ;  /* 0x0000000203039212 */ /* 0x008fc800078e3cff */
[----:B------:R-:W-:-:S04]  /*415b0*/  @!P1 LOP3.LUT R2, R3, R2, RZ, 0x3c, !PT ;  /* 0x0000000203029212 */ /* 0x000fc800078e3cff */
[----:B------:R-:W-:-:S05]  /*415c0*/  @!P1 LOP3.LUT R3, R3, R2, RZ, 0x3c, !PT ;  /* 0x0000000203039212 */ /* 0x000fca00078e3cff */
[----:B------:R-:W3:Y:S04]  /*415d0*/  @!P1 LDG.E.U8 R0, desc[UR32][R2.64] ;  /* 0x0000002002009981 */ /* 0x000ee8000c1e1100 */
        /* <DEDUP_REMOVED lines=8> */
[----:B------:R-:W2:Y:S04]  /*41660*/  @!P0 LDG.E.U8 R30, desc[UR32][R2.64] ;  /* 0x00000020021e8981 */ /* 0x000ea8000c1e1100 */
        /* <DEDUP_REMOVED lines=2288> */
[----:B---3--:R-:W-:Y:S02]  /*4a570*/  PRMT R0, RZ, 0x7610, R0 ;  /* 0x00007610ff007816 */ /* 0x008fe40000000000 */
[----:B0-----:R-:W-:-:S04]  /*4a580*/  @!P2 LOP3.LUT R3, R3, R2, RZ, 0x3c, !PT ;  /* 0x000000020303a212 */ /* 0x001fc800078e3cff */
[----:B------:R-:W-:-:S04]  /*4a590*/  @!P2 LOP3.LUT R2, R3, R2, RZ, 0x3c, !PT ;  /* 0x000000020302a212 */ /* 0x000fc800078e3cff */
[----:B------:R-:W-:-:S05]  /*4a5a0*/  @!P2 LOP3.LUT R3, R3, R2, RZ, 0x3c, !PT ;  /* 0x000000020303a212 */ /* 0x000fca00078e3cff */
[----:B------:R-:W3:Y:S04]  /*4a5b0*/  @!P2 LDG.E.U8 R0, desc[UR32][R2.64] ;  /* 0x000000200200a981 */ /* 0x000ee8000c1e1100 */
[----:B----4-:R0:W-:Y:S04]  /*4a5c0*/  STL [R1+0xb8], R61 ;  /* 0x0000b83d01007387 */ /* 0x0101e80000100800 */
[----:B0-----:R-:W4:Y:S04]  /*4a5d0*/  LDL R61, [R1+0x1f20] ;  /* 0x001f2000013d7983 */ /* 0x001f280000100800 */
        /* <DEDUP_REMOVED lines=36> */
[----:B------:R-:W-:-:S03]  /*4a820*/  PRMT R60, RZ, 0x7610, R60 ;  /* 0x00007610ff3c7816 */ /* 0x000fc6000000003c */
[----:B---3--:R0:W-:Y:S04]  /*4a830*/  STL [R1+0xa4], R0 ;  /* 0x0000a40001007387 */ /* 0x0081e80000100800 */
[----:B0-----:R-:W3:Y:S04]  /*4a840*/  LDL.LU R0, [R1+0x3798] ;  /* 0x0037980001007983 */ /* 0x001ee80000300800 */
[----:B------:R-:W4:Y:S01]  /*4a850*/  LDL R3, [R1+0x1f1c] ;  /* 0x001f1c0001037983 */ /* 0x000f220000100800 */
[----:B------:R-:W-:Y:S01]  /*4a860*/  @!P1 IMAD.MOV.U32 R2, RZ, RZ, R61 ;  /* 0x000000ffff029224 */ /* 0x000fe200078e003d */
[----:B--2---:R-:W-:-:S02]  /*4a870*/  PRMT R30, RZ, 0x7610, R30 ;  /* 0x00007610ff1e7816 */ /* 0x004fc4000000001e */
[----:B------:R-:W2:Y:S04]  /*4a880*/  LDL R61, [R1+0x1edc] ;  /* 0x001edc00013d7983 */ /* 0x000ea80000100800 */
[----:B----4-:R0:W4:Y:S04]  /*4a890*/  @!P1 LDG.E.U8 R60, desc[UR32][R2.64] ;  /* 0x00000020023c9981 */ /* 0x010128000c1e1100 */
[----:B------:R-:W0:Y:S04]  /*4a8a0*/  LDL R2, [R1+0x1f14] ;  /* 0x001f140001027983 */ /* 0x000e280000100800 */
[----:B------:R-:W0:Y:S02]  /*4a8b0*/  LDL R3, [R1+0x1f18] ;  /* 0x001f180001037983 */ /* 0x000e240000100800 */
        /* <DEDUP_REMOVED lines=8> */
[----:B------:R-:W2:Y:S04]  /*4a940*/  LDL R2, [R1+0x1f04] ;  /* 0x001f040001027983 */ /* 0x000ea80000100800 */
[----:B------:R-:W2:Y:S01]  /*4a950*/  LDL R3, [R1+0x1f08] ;  /* 0x001f080001037983 */ /* 0x000ea20000100800 */
[----:B------:R-:W-:-:S02]  /*4a960*/  PRMT R0, RZ, 0x7610, R0 ;  /* 0x00007610ff007816 */ /* 0x000fc40000000000 */
[----:B--2---:R-:W-:-:S04]  /*4a970*/  @!P0 LOP3.LUT R3, R3, R2, RZ, 0x3c, !PT ;  /* 0x0000000203038212 */ /* 0x004fc800078e3cff */
        /* <DEDUP_REMOVED lines=26> */
[----:B------:R-:W-:Y:S02]  /*4ab20*/  PRMT R31, RZ, 0x7610, R31 ;  /* 0x00007610ff1f7816 */ /* 0x000fe4000000001f */
[----:B----4-:R-:W-:-:S04]  /*4ab30*/  @!P0 LOP3.LUT R3, R3, R2, RZ, 0x3c, !PT ;  /* 0x0000000203038212 */ /* 0x010fc800078e3cff */
[----:B------:R-:W-:-:S04]  /*4ab40*/  @!P0 LOP3.LUT R2, R3, R2, RZ, 0x3c, !PT ;  /* 0x0000000203028212 */ /* 0x000fc800078e3cff */
[----:B------:R-:W-:-:S05]  /*4ab50*/  @!P0 LOP3.LUT R3, R3, R2, RZ, 0x3c, !PT ;  /* 0x0000000203038212 */ /* 0x000fca00078e3cff */
[----:B------:R0:W3:Y:S02]  /*4ab60*/  @!P0 LDG.E.U8 R30, desc[UR32][R2.64] ;  /* 0x00000020021e8981 */ /* 0x0000e4000c1e1100 */
[----:B0-----:R-:W-:Y:S02]  /*4ab70*/  @!P1 IMAD.MOV.U32 R2, RZ, RZ, R60 ;  /* 0x000000ffff029224 */ /* 0x001fe400078e003c */
[----:B------:R-:W-:-:S05]  /*4ab80*/  @!P1 IMAD.MOV.U32 R3, RZ, RZ, R61 ;  /* 0x000000ffff039224 */ /* 0x000fca00078e003d */
[----:B------:R-:W4:Y:S04]  /*4ab90*/  @!P1 LDG.E.U8 R31, desc[UR32][R2.64] ;  /* 0x00000020021f9981 */ /* 0x000f28000c1e1100 */
[----:B---3--:R0:W-:Y:S04]  /*4aba0*/  STL [R1+0x8c], R30 ;  /* 0x00008c1e01007387 */ /* 0x0081e80000100800 */
[----:B------:R-:W3:Y:S04]  /*4abb0*/  LDL R61, [R1+0x1ea4] ;  /* 0x001ea400013d7983 */ /* 0x000ee80000100800 */
[----:B------:R-:W3:Y:S04]  /*4abc0*/  LDL R60, [R1+0x1ea8] ;  /* 0x001ea800013c7983 */ /* 0x000ee80000100800 */
[----:B0-----:R-:W3:Y:S04]  /*4abd0*/  LDL R30, [R1+0x1eb8] ;  /* 0x001eb800011e7983 */ /* 0x001ee80000100800 */
[----:B----4-:R0:W-:Y:S04]  /*4abe0*/  STL [R1+0x88], R31 ;  /* 0x0000881f01007387 */ /* 0x0101e80000100800 */
[----:B0-----:R-:W4:Y:S04]  /*4abf0*/  LDL.LU R31, [R1+0x3784] ;  /* 0x00378400011f7983 */ /* 0x001f280000300800 */
[----:B------:R-:W3:Y:S04]  /*4ac00*/  LDL R2, [R1+0x1ed4] ;  /* 0x001ed40001027983 */ /* 0x000ee80000100800 */
[----:B------:R-:W3:Y:S01]  /*4ac10*/  LDL R3, [R1+0x1ed8] ;  /* 0x001ed80001037983 */ /* 0x000ee20000100800 */
[----:B--2---:R-:W-:-:S02]  /*4ac20*/  PRMT R0, RZ, 0x7610, R0 ;  /* 0x00007610ff007816 */ /* 0x004fc40000000000 */
[----:B---3--:R-:W-:-:S04]  /*4ac30*/  @!P2 LOP3.LUT R3, R3, R2, RZ, 0x3c, !PT ;  /* 0x000000020303a212 */ /* 0x008fc800078e3cff */
[----:B------:R-:W-:-:S04]  /*4ac40*/  @!P2 LOP3.LUT R2, R3, R2, RZ, 0x3c, !PT ;  /* 0x000000020302a212 */ /* 0x000fc800078e3cff */
[----:B------:R-:W-:-:S05]  /*4ac50*/  @!P2 LOP3.LUT R3, R3, R2, RZ, 0x3c, !PT ;  /* 0x000000020303a212 */ /* 0x000fca00078e3cff */
[----:B------:R-:W2:Y:S04]  /*4ac60*/  @!P2 LDG.E.U8 R0, desc[UR32][R2.64] ;  /* 0x000000200200a981 */ /* 0x000ea8000c1e1100 */
        /* <DEDUP_REMOVED lines=8> */
[----:B------:R0:W3:Y:S04]  /*4acf0*/  @!P0 LDG.E.U8 R11, desc[UR32][R2.64] ;  /* 0x00000020020b8981 */ /* 0x0000e8000c1e1100 */
[----:B------:R-:W0:Y:S04]  /*4ad00*/  LDL R2, [R1+0x1ebc] ;  /* 0x001ebc0001027983 */ /* 0x000e280000100800 */
[----:B------:R-:W0:Y:S01]  /*4ad10*/  LDL R3, [R1+0x1ec0] ;  /* 0x001ec00001037983 */ /* 0x000e220000100800 */
[----:B----4-:R-:W-:Y:S02]  /*4ad20*/  PRMT R31, RZ, 0x7610, R31 ;  /* 0x00007610ff1f7816 */ /* 0x010fe4000000001f */
[----:B0-----:R-:W-:-:S04]  /*4ad30*/  @!P1 LOP3.LUT R3, R3, R2, RZ, 0x3c, !PT ;  /* 0x0000000203039212 */ /* 0x001fc800078e3cff */
[----:B------:R-:W-:-:S04]  /*4ad40*/  @!P1 LOP3.LUT R2, R3, R2, RZ, 0x3c, !PT ;  /* 0x0000000203029212 */ /* 0x000fc800078e3cff */
[----:B------:R-:W-:-:S05]  /*4ad50*/  @!P1 LOP3.LUT R3, R3, R2, RZ, 0x3c, !PT ;  /* 0x0000000203039212 */ /* 0x000fca00078e3cff */
[----:B------:R-:W4:Y:S04]  /*4ad60*/  @!P1 LDG.E.U8 R31, desc[UR32][R2.64] ;  /* 0x00000020021f9981 */ /* 0x000f28000c1e1100 */
[----:B---3--:R0:W-:Y:S04]  /*4ad70*/  STL [R1+0x80], R11 ;  /* 0x0000800b01007387 */ /* 0x0081e80000100800 */
[----:B0-----:R-:W3:Y:S04]  /*4ad80*/  LDL R11, [R1+0x1e98] ;  /* 0x001e9800010b7983 */ /* 0x001ee80000100800 */
[----:B----4-:R0:W-:Y:S04]  /*4ad90*/  STL [R1+0x7c], R31 ;  /* 0x00007c1f01007387 */ /* 0x0101e80000100800 */
[----:B0-----:R-:W4:Y:S04]  /*4ada0*/  LDL.LU R31, [R1+0x377c] ;  /* 0x00377c00011f7983 */ /* 0x001f280000300800 */
[----:B------:R-:W3:Y:S01]  /*4adb0*/  LDL R3, [R1+0x1eb4] ;  /* 0x001eb40001037983 */ /* 0x000ee20000100800 */
[----:B--2---:R-:W-:Y:S01]  /*4adc0*/  PRMT R0, RZ, 0x7610, R0 ;  /* 0x00007610ff007816 */ /* 0x004fe20000000000 */
[----:B------:R-:W-:Y:S01]  /*4add0*/  @!P2 IMAD.MOV.U32 R2, RZ, RZ, R30 ;  /* 0x000000ffff02a224 */ /* 0x000fe200078e001e */
[----:B------:R-:W-:Y:S01]  /*4ade0*/  PRMT R58, RZ, 0x7610, R58 ;  /* 0x00007610ff3a7816 */ /* 0x000fe2000000003a */
[----:B------:R-:W2:Y:S04]  /*4adf0*/  LDL R30, [R1+0x1bd0] ;  /* 0x001bd000011e7983 */ /* 0x000ea80000100800 */
[----:B---3--:R0:W3:Y:S02]  /*4ae00*/  @!P2 LDG.E.U8 R0, desc[UR32][R2.64] ;  /* 0x000000200200a981 */ /* 0x0080e4000c1e1100 */
[----:B0-----:R-:W-:-:S02]  /*4ae10*/  @!P0 IMAD.MOV.U32 R2, RZ, RZ, R60 ;  /* 0x000000ffff028224 */ /* 0x001fc400078e003c */
[----:B------:R-:W-:-:S05]  /*4ae20*/  @!P0 IMAD.MOV.U32 R3, RZ, RZ, R61 ;  /* 0x000000ffff038224 */ /* 0x000fca00078e003d */
[----:B------:R0:W4:Y:S04]  /*4ae30*/  @!P0 LDG.E.U8 R58, desc[UR32][R2.64] ;  /* 0x00000020023a8981 */ /* 0x000128000c1e1100 */
[----:B---3--:R1:W-:Y:S04]  /*4ae40*/  STL [R1+0x78], R0 ;  /* 0x0000780001007387 */ /* 0x0083e80000100800 */
[----:B-1----:R-:W3:Y:S04]  /*4ae50*/  LDL.LU R0, [R1+0x3778] ;  /* 0x0037780001007983 */ /* 0x002ee80000300800 */
[----:B------:R-:W0:Y:S04]  /*4ae60*/  LDL R2, [R1+0x1e9c] ;  /* 0x001e9c0001027983 */ /* 0x000e280000100800 */
[----:B------:R-:W0:Y:S04]  /*4ae70*/  LDL R3, [R1+0x1ea0] ;  /* 0x001ea00001037983 */ /* 0x000e280000100800 */
[----:B------:R-:W2:Y:S04]  /*4ae80*/  LDL R61, [R1+0x1bb0] ;  /* 0x001bb000013d7983 */ /* 0x000ea80000100800 */
[----:B------:R-:W2:Y:S01]  /*4ae90*/  LDL R60, [R1+0x1b8c] ;  /* 0x001b8c00013c7983 */ /* 0x000ea20000100800 */
[----:B0-----:R-:W-:-:S02]  /*4aea0*/  @!P1 LOP3.LUT R3, R3, R2, RZ, 0x3c, !PT ;  /* 0x0000000203039212 */ /* 0x001fc400078e3cff */
[----:B---3--:R-:W-:Y:S02]  /*4aeb0*/  PRMT R0, RZ, 0x7610, R0 ;  /* 0x00007610ff007816 */ /* 0x008fe40000000000 */
[----:B------:R-:W-:-:S04]  /*4aec0*/  @!P1 LOP3.LUT R2, R3, R2, RZ, 0x3c, !PT ;  /* 0x0000000203029212 */ /* 0x000fc800078e3cff */
[----:B------:R-:W-:-:S05]  /*4aed0*/  @!P1 LOP3.LUT R3, R3, R2, RZ, 0x3c, !PT ;  /* 0x0000000203039212 */ /* 0x000fca00078e3cff */
[----:B------:R-:W3:Y:S04]  /*4aee0*/  @!P1 LDG.E.U8 R0, desc[UR32][R2.64] ;  /* 0x0000002002009981 */ /* 0x000ee8000c1e1100 */
[----:B----4-:R0:W-:Y:S04]  /*4aef0*/  STL [R1+0x74], R58 ;  /* 0x0000743a01007387 */ /* 0x0101e80000100800 */
[----:B0-----:R-:W4:Y:S04]  /*4af00*/  LDL R58, [R1+0x1b90] ;  /* 0x001b9000013a7983 */ /* 0x001f280000100800 */
[----:B---3--:R0:W-:Y:S04]  /*4af10*/  STL [R1+0x70], R0 ;  /* 0x0000700001007387 */ /* 0x0081e80000100800 */
[----:B0-----:R-:W3:Y:S04]  /*4af20*/  LDL.LU R0, [R1+0x3774] ;  /* 0x0037740001007983 */ /* 0x001ee80000300800 */
[----:B------:R-:W2:Y:S01]  /*4af30*/  LDL R3, [R1+0x1e94] ;  /* 0x001e940001037983 */ /* 0x000ea20000100800 */
[----:B------:R-:W-:Y:S01]  /*4af40*/  PRMT R10, RZ, 0x7610, R10 ;  /* 0x00007610ff0a7816 */ /* 0x000fe2000000000a */
[----:B------:R-:W-:Y:S01]  /*4af50*/  @!P2 IMAD.MOV.U32 R2, RZ, RZ, R11 ;  /* 0x000000ffff02a224 */ /* 0x000fe200078e000b */
[----:B------:R-:W-:Y:S01]  /*4af60*/  PRMT R8, RZ, 0x7610, R8 ;  /* 0x00007610ff087816 */ /* 0x000fe20000000008 */
[----:B------:R-:W4:Y:S04]  /*4af70*/  LDL R11, [R1+0x1b7c] ;  /* 0x001b7c00010b7983 */ /* 0x000f280000100800 */
[----:B--2---:R0:W2:Y:S04]  /*4af80*/  @!P2 LDG.E.U8 R10, desc[UR32][R2.64] ;  /* 0x00000020020aa981 */ /* 0x0040a8000c1e1100 */
[----:B------:R-:W3:Y:S01]  /*4af90*/  LDL R3, [R1+0x1bcc] ;  /* 0x001bcc0001037983 */ /* 0x000ee20000100800 */
[----:B0-----:R-:W-:-:S03]  /*4afa0*/  @!P6 IMAD.MOV.U32 R2, RZ, RZ, R30 ;  /* 0x000000ffff02e224 */ /* 0x001fc600078e001e */
[----:B--2---:R0:W-:Y:S01]  /*4afb0*/  STL [R1+0x6c], R10 ;  /* 0x00006c0a01007387 */ /* 0x0041e20000100800 */
[----:B------:R-:W-:Y:S02]  /*4afc0*/  PRMT R7, RZ, 0x7610, R7 ;  /* 0x00007610ff077816 */ /* 0x000fe40000000007 */
[----:B------:R-:W-:Y:S02]  /*4afd0*/  PRMT R6, RZ, 0x7610, R6 ;  /* 0x00007610ff067816 */ /* 0x000fe40000000006 */
[----:B------:R-:W-:Y:S01]  /*4afe0*/  PRMT R4, RZ, 0x7610, R4 ;  /* 0x00007610ff047816 */ /* 0x000fe20000000004 */
[----:B------:R-:W2:Y:S04]  /*4aff0*/  LDL R30, [R1+0x1b78] ;  /* 0x001b7800011e7983 */ /* 0x000ea80000100800 */
[----:B---3--:R1:W3:Y:S04]  /*4b000*/  @!P6 LDG.E.U8 R8, desc[UR32][R2.64] ;  /* 0x000000200208e981 */ /* 0x0082e8000c1e1100 */
[----:B0-----:R-:W4:Y:S04]  /*4b010*/  LDL R10, [R1+0x1b80] ;  /* 0x001b8000010a7983 */ /* 0x001f280000100800 */
[----:B------:R-:W2:Y:S01]  /*4b020*/  LDL R3, [R1+0x1bac] ;  /* 0x001bac0001037983 */ /* 0x000ea20000100800 */
[----:B-1----:R-:W-:Y:S01]  /*4b030*/  @!P5 IMAD.MOV.U32 R2, RZ, RZ, R61 ;  /* 0x000000ffff02d224 */ /* 0x002fe200078e003d */
[----:B------:R-:W-:-:S02]  /*4b040*/  PRMT R5, RZ, 0x7610, R5 ;  /* 0x00007610ff057816 */ /* 0x000fc40000000005 */
[----:B------:R-:W3:Y:S04]  /*4b050*/  LDL R61, [R1+0x1b70] ;  /* 0x001b7000013d7983 */ /* 0x000ee80000100800 */
[----:B----4-:R-:W4:Y:S04]  /*4b060*/  @!P1 LDG.E.U8 R4, desc[UR32][R10.64] ;  /* 0x000000200a049981 */ /* 0x010f28000c1e1100 */
[----:B--2---:R0:W2:Y:S04]  /*4b070*/  @!P5 LDG.E.U8 R7, desc[UR32][R2.64] ;  /* 0x000000200207d981 */ /* 0x0040a8000c1e1100 */
[----:B------:R-:W3:Y:S01]  /*4b080*/  LDL R11, [R1+0x1b74] ;  /* 0x001b7400010b7983 */ /* 0x000ee20000100800 */
[----:B0-----:R-:W-:-:S02]  /*4b090*/  @!P4 IMAD.MOV.U32 R2, RZ, RZ, R58 ;  /* 0x000000ffff02c224 */ /* 0x001fc400078e003a */
[----:B------:R-:W-:Y:S02]  /*4b0a0*/  @!P4 IMAD.MOV.U32 R3, RZ, RZ, R60 ;  /* 0x000000ffff03c224 */ /* 0x000fe400078e003c */
[----:B------:R-:W-:Y:S01]  /*4b0b0*/  @!P2 IMAD.MOV.U32 R10, RZ, RZ, R30 ;  /* 0x000000ffff0aa224 */ /* 0x000fe200078e001e */
[----:B------:R-:W4:Y:S04]  /*4b0c0*/  LDL R60, [R1+0x1e7c] ;  /* 0x001e7c00013c7983 */ /* 0x000f280000100800 */
[----:B------:R0:W2:Y:S04]  /*4b0d0*/  @!P4 LDG.E.U8 R6, desc[UR32][R2.64] ;  /* 0x000000200206c981 */ /* 0x0000a8000c1e1100 */
[----:B------:R-:W4:Y:S01]  /*4b0e0*/  LDL R58, [R1+0x1e80] ;  /* 0x001e8000013a7983 */ /* 0x000f220000100800 */
[----:B------:R-:W-:-:S03]  /*4b0f0*/  PRMT R31, RZ, 0x7610, R31 ;  /* 0x00007610ff1f7816 */ /* 0x000fc6000000001f */
[----:B------:R-:W2:Y:S04]  /*4b100*/  LDL R30, [R1+0x1e60] ;  /* 0x001e6000011e7983 */ /* 0x000ea80000100800 */
[----:B------:R-:W0:Y:S04]  /*4b110*/  LDL R2, [R1+0x1b84] ;  /* 0x001b840001027983 */ /* 0x000e280000100800 */
[----:B------:R-:W0:Y:S02]  /*4b120*/  LDL R3, [R1+0x1b88] ;  /* 0x001b880001037983 */ /* 0x000e240000100800 */
[----:B0-----:R-:W-:-:S04]  /*4b130*/  @!P0 LOP3.LUT R3, R3, R2, RZ, 0x3c, !PT ;  /* 0x0000000203038212 */ /* 0x001fc800078e3cff */
[----:B------:R-:W-:-:S04]  /*4b140*/  @!P0 LOP3.LUT R2, R3, R2, RZ, 0x3c, !PT ;  /* 0x0000000203028212 */ /* 0x000fc800078e3cff */
[----:B------:R-:W-:-:S05]  /*4b150*/  @!P0 LOP3.LUT R3, R3, R2, RZ, 0x3c, !PT ;  /* 0x0000000203038212 */ /* 0x000fca00078e3cff */
[----:B------:R0:W2:Y:S02]  /*4b160*/  @!P0 LDG.E.U8 R5, desc[UR32][R2.64] ;  /* 0x0000002002058981 */ /* 0x0000a4000c1e1100 */
[----:B0-----:R-:W-:-:S06]  /*4b170*/  PRMT R3, RZ, 0x7610, R3 ;  /* 0x00007610ff037816 */ /* 0x001fcc0000000003 */
[----:B---3--:R0:W3:Y:S04]  /*4b180*/  @!P2 LDG.E.U8 R3, desc[UR32][R10.64] ;  /* 0x000000200a03a981 */ /* 0x0080e8000c1e1100 */
[----:B------:R-:W4:Y:S01]  /*4b190*/  LDL R11, [R1+0x1b6c] ;  /* 0x001b6c00010b7983 */ /* 0x000f220000100800 */
[----:B------:R-:W-:Y:S01]  /*4b1a0*/  PRMT R2, RZ, 0x7610, R2 ;  /* 0x00007610ff027816 */ /* 0x000fe20000000002 */
[----:B0-----:R-:W-:Y:S02]  /*4b1b0*/  @!P3 IMAD.MOV.U32 R10, RZ, RZ, R61 ;  /* 0x000000ffff0ab224 */ /* 0x001fe400078e003d */
[----:B------:R-:W3:Y:S04]  /*4b1c0*/  LDL R61, [R1+0x1e58] ;  /* 0x001e5800013d7983 */ /* 0x000ee80000100800 */
[----:B----4-:R0:W4:Y:S02]  /*4b1d0*/  @!P3 LDG.E.U8 R2, desc[UR32][R10.64] ;  /* 0x000000200a02b981 */ /* 0x010124000c1e1100 */
[----:B0-----:R-:W-:-:S02]  /*4b1e0*/  @!P1 IMAD.MOV.U32 R10, RZ, RZ, R58 ;  /* 0x000000ffff0a9224 */ /* 0x001fc400078e003a */
[----:B------:R-:W-:Y:S01]  /*4b1f0*/  @!P1 IMAD.MOV.U32 R11, RZ, RZ, R60 ;  /* 0x000000ffff0b9224 */ /* 0x000fe200078e003c */
[----:B------:R-:W4:Y:S04]  /*4b200*/  LDL R58, [R1+0x1e48] ;  /* 0x001e4800013a7983 */ /* 0x000f280000100800 */
[----:B------:R-:W4:Y:S04]  /*4b210*/  LDL R60, [R1+0x1e44] ;  /* 0x001e4400013c7983 */ /* 0x000f280000100800 */
        /* <DEDUP_REMOVED lines=19> */
[----:B---3--:R-:W-:-:S03]  /*4b350*/  PRMT R0, RZ, 0x7610, R0 ;  /* 0x00007610ff007816 */ /* 0x008fc60000000000 */
[----:B--2---:R0:W-:Y:S04]  /*4b360*/  STL [R1+0x60], R31 ;  /* 0x0000601f01007387 */ /* 0x0041e80000100800 */
[----:B0-----:R-:W2:Y:S04]  /*4b370*/  LDL.LU R31, [R1+0x3768] ;  /* 0x00376800011f7983 */ /* 0x001ea80000300800 */
[----:B------:R-:W3:Y:S01]  /*4b380*/  LDL R11, [R1+0x1e5c] ;  /* 0x001e5c00010b7983 */ /* 0x000ee20000100800 */
[----:B------:R-:W-:-:S03]  /*4b390*/  @!P1 IMAD.MOV.U32 R10, RZ, RZ, R30 ;  /* 0x000000ffff0a9224 */ /* 0x000fc600078e001e */
[----:B------:R-:W4:Y:S04]  /*4b3a0*/  LDL R30, [R1+0x1e38] ;  /* 0x001e3800011e7983 */ /* 0x000f280000100800 */
[----:B---3--:R-:W3:Y:S01]  /*4b3b0*/  @!P1 LDG.E.U8 R0, desc[UR32][R10.64] ;  /* 0x000000200a009981 */ /* 0x008ee2000c1e1100 */
[----:B------:R-:W-:-:S03]  /*4b3c0*/  PRMT R28, RZ, 0x7610, R28 ;  /* 0x00007610ff1c7816 */ /* 0x000fc6000000001c */
[----:B---3--:R0:W-:Y:S04]  /*4b3d0*/  STL [R1+0x5c], R0 ;  /* 0x00005c0001007387 */ /* 0x0081e80000100800 */
[----:B0-----:R-:W3:Y:S04]  /*4b3e0*/  LDL.LU R0, [R1+0x3764] ;  /* 0x0037640001007983 */ /* 0x001ee80000300800 */
[----:B------:R-:W2:Y:S01]  /*4b3f0*/  LDL R11, [R1+0x1e54] ;  /* 0x001e5400010b7983 */ /* 0x000ea20000100800 */
[----:B------:R-:W-:Y:S01]  /*4b400*/  @!P2 IMAD.MOV.U32 R10, RZ, RZ, R61 ;  /* 0x000000ffff0aa224 */ /* 0x000fe200078e003d */
[----:B------:R-:W-:-:S04]  /*4b410*/  PRMT R56, RZ, 0x7610, R56 ;  /* 0x00007610ff387816 */ /* 0x000fc80000000038 */
[----:B--2---:R0:W2:Y:S02]  /*4b420*/  @!P2 LDG.E.U8 R28, desc[UR32][R10.64] ;  /* 0x000000200a1ca981 */ /* 0x0040a4000c1e1100 */
[----:B0-----:R-:W-:Y:S02]  /*4b430*/  @!P0 IMAD.MOV.U32 R10, RZ, RZ, R58 ;  /* 0x000000ffff0a8224 */ /* 0x001fe400078e003a */
[----:B------:R-:W-:-:S05]  /*4b440*/  @!P0 IMAD.MOV.U32 R11, RZ, RZ, R60 ;  /* 0x000000ffff0b8224 */ /* 0x000fca00078e003c */
[----:B------:R0:W4:Y:S04]  /*4b450*/  @!P0 LDG.E.U8 R56, desc[UR32][R10.64] ;  /* 0x000000200a388981 */ /* 0x000128000c1e1100 */
[----:B--2---:R1:W-:Y:S04]  /*4b460*/  STL [R1+0x58], R28 ;  /* 0x0000581c01007387 */ /* 0x0043e80000100800 */
[----:B------:R-:W0:Y:S04]  /*4b470*/  LDL R10, [R1+0x1e3c] ;  /* 0x001e3c00010a7983 */ /* 0x000e280000100800 */
[----:B------:R-:W0:Y:S01]  /*4b480*/  LDL R11, [R1+0x1e40] ;  /* 0x001e4000010b7983 */ /* 0x000e220000100800 */
[----:B---3--:R-:W-:-:S03]  /*4b490*/  PRMT R0, RZ, 0x7610, R0 ;  /* 0x00007610ff007816 */ /* 0x008fc60000000000 */
[----:B------:R-:W2:Y:S04]  /*4b4a0*/  LDL R61, [R1+0x1e1c] ;  /* 0x001e1c00013d7983 */ /* 0x000ea80000100800 */
[----:B------:R-:W3:Y:S04]  /*4b4b0*/  LDL R60, [R1+0x1e20] ;  /* 0x001e2000013c7983 */ /* 0x000ee80000100800 */
[----:B------:R-:W2:Y:S04]  /*4b4c0*/  LDL R58, [R1+0x1e14] ;  /* 0x001e1400013a7983 */ /* 0x000ea80000100800 */
[----:B-1----:R-:W3:Y:S01]  /*4b4d0*/  LDL R28, [R1+0x1e28] ;  /* 0x001e2800011c7983 */ /* 0x002ee20000100800 */
        /* <DEDUP_REMOVED lines=8> */
[----:B------:R-:W3:Y:S01]  /*4b560*/  LDL R11, [R1+0x1e34] ;  /* 0x001e3400010b7983 */ /* 0x000ee20000100800 */
[----:B------:R-:W-:Y:S01]  /*4b570*/  PRMT R13, RZ, 0x7610, R13 ;  /* 0x00007610ff0d7816 */ /* 0x000fe2000000000d */
[----:B------:R-:W-:Y:S01]  /*4b580*/  @!P2 IMAD.MOV.U32 R10, RZ, RZ, R30 ;  /* 0x000000ffff0aa224 */ /* 0x000fe200078e001e */
[----:B------:R-:W-:-:S02]  /*4b590*/  PRMT R15, RZ, 0x7610, R15 ;  /* 0x00007610ff0f7816 */ /* 0x000fc4000000000f */
[----:B------:R-:W-:Y:S02]  /*4b5a0*/  PRMT R59, RZ, 0x7610, R59 ;  /* 0x00007610ff3b7816 */ /* 0x000fe4000000003b */
[----:B------:R-:W-:Y:S01]  /*4b5b0*/  PRMT R16, RZ, 0x7610, R16 ;  /* 0x00007610ff107816 */ /* 0x000fe20000000010 */
[----:B------:R-:W2:Y:S04]  /*4b5c0*/  LDL R30, [R1+0x1e04] ;  /* 0x001e0400011e7983 */ /* 0x000ea80000100800 */
[----:B---3--:R0:W3:Y:S04]  /*4b5d0*/  @!P2 LDG.E.U8 R13, desc[UR32][R10.64] ;  /* 0x000000200a0da981 */ /* 0x0080e8000c1e1100 */
[----:B------:R-:W4:Y:S01]  /*4b5e0*/  LDL R11, [R1+0x1e24] ;  /* 0x001e2400010b7983 */ /* 0x000f220000100800 */
[----:B0-----:R-:W-:-:S05]  /*4b5f0*/  @!P0 IMAD.MOV.U32 R10, RZ, RZ, R28 ;  /* 0x000000ffff0a8224 */ /* 0x001fca00078e001c */
[----:B----4-:R0:W4:Y:S02]  /*4b600*/  @!P0 LDG.E.U8 R15, desc[UR32][R10.64] ;  /* 0x000000200a0f8981 */ /* 0x010124000c1e1100 */
[----:B0-----:R-:W-:Y:S02]  /*4b610*/  @!P1 IMAD.MOV.U32 R10, RZ, RZ, R60 ;  /* 0x000000ffff0a9224 */ /* 0x001fe400078e003c */
[----:B------:R-:W-:-:S05]  /*4b620*/  @!P1 IMAD.MOV.U32 R11, RZ, RZ, R61 ;  /* 0x000000ffff0b9224 */ /* 0x000fca00078e003d */
[----:B------:R0:W2:Y:S02]  /*4b630*/  @!P1 LDG.E.U8 R59, desc[UR32][R10.64] ;  /* 0x000000200a3b9981 */ /* 0x0000a4000c1e1100 */
[----:B0-----:R-:W-:Y:S02]  /*4b640*/  @!P2 IMAD.MOV.U32 R10, RZ, RZ, R56 ;  /* 0x000000ffff0aa224 */ /* 0x001fe400078e0038 */
[----:B------:R-:W-:-:S05]  /*4b650*/  @!P2 IMAD.MOV.U32 R11, RZ, RZ, R58 ;  /* 0x000000ffff0ba224 */ /* 0x000fca00078e003a */
[----:B------:R-:W2:Y:S04]  /*4b660*/  @!P2 LDG.E.U8 R16, desc[UR32][R10.64] ;  /* 0x000000200a10a981 */ /* 0x000ea8000c1e1100 */
[----:B---3--:R0:W-:Y:S04]  /*4b670*/  STL [R1+0x4c], R13 ;  /* 0x00004c0d01007387 */ /* 0x0081e80000100800 */
[----:B------:R-:W3:Y:S04]  /*4b680*/  LDL R28, [R1+0x1dfc] ;  /* 0x001dfc00011c7983 */ /* 0x000ee80000100800 */
[----:B0-----:R-:W3:Y:S04]  /*4b690*/  LDL R13, [R1+0x1e08] ;  /* 0x001e0800010d7983 */ /* 0x001ee80000100800 */
[----:B----4-:R0:W-:Y:S04]  /*4b6a0*/  STL [R1+0x48], R15 ;  /* 0x0000480f01007387 */ /* 0x0101e80000100800 */
[----:B0-----:R-:W4:Y:S04]  /*4b6b0*/  LDL R15, [R1+0x1e00] ;  /* 0x001e0000010f7983 */ /* 0x001f280000100800 */
[----:B--2---:R0:W-:Y:S04]  /*4b6c0*/  STL [R1+0x44], R59 ;  /* 0x0000443b01007387 */ /* 0x0041e80000100800 */
[----:B------:R-:W2:Y:S04]  /*4b6d0*/  LDL R58, [R1+0x1df8] ;  /* 0x001df800013a7983 */ /* 0x000ea80000100800 */
[----:B------:R-:W2:Y:S04]  /*4b6e0*/  LDL R56, [R1+0x1de4] ;  /* 0x001de40001387983 */ /* 0x000ea80000100800 */
[----:B0-----:R-:W2:Y:S04]  /*4b6f0*/  LDL R59, [R1+0x1df4] ;  /* 0x001df400013b7983 */ /* 0x001ea80000100800 */
[----:B------:R0:W-:Y:S04]  /*4b700*/  STL [R1+0x40], R16 ;  /* 0x0000401001007387 */ /* 0x0001e80000100800 */
[----:B0-----:R-:W2:Y:S01]  /*4b710*/  LDL R16, [R1+0x1de8] ;  /* 0x001de80001107983 */ /* 0x001ea20000100800 */
[----:B------:R-:W-:Y:S01]  /*4b720*/  PRMT R12, RZ, 0x7610, R12 ;  /* 0x00007610ff0c7816 */ /* 0x000fe2000000000c */
[----:B---3--:R-:W-:-:S02]  /*4b730*/  @!P0 IMAD.MOV.U32 R10, RZ, RZ, R13 ;  /* 0x000000ffff0a8224 */ /* 0x008fc400078e000d */
[----:B------:R-:W-:Y:S01]  /*4b740*/  @!P0 IMAD.MOV.U32 R11, RZ, RZ, R30 ;  /* 0x000000ffff0b8224 */ /* 0x000fe200078e001e */
[----:B------:R-:W-:Y:S02]  /*4b750*/  PRMT R14, RZ, 0x7610, R14 ;  /* 0x00007610ff0e7816 */ /* 0x000fe4000000000e */
[----:B------:R-:W-:Y:S02]  /*4b760*/  PRMT R57, RZ, 0x7610, R57 ;  /* 0x00007610ff397816 */ /* 0x000fe40000000039 */
[----:B------:R-:W-:Y:S01]  /*4b770*/  PRMT R17, RZ, 0x7610, R17 ;  /* 0x00007610ff117816 */ /* 0x000fe20000000011 */
[----:B------:R-:W3:Y:S04]  /*4b780*/  LDL R13, [R1+0x1ddc] ;  /* 0x001ddc00010d7983 */ /* 0x000ee80000100800 */
[----:B------:R0:W3:Y:S02]  /*4b790*/  @!P0 LDG.E.U8 R12, desc[UR32][R10.64] ;  /* 0x000000200a0c8981 */ /* 0x0000e4000c1e1100 */
[----:B0-----:R-:W-:-:S02]  /*4b7a0*/  @!P1 IMAD.MOV.U32 R11, RZ, RZ, R28 ;  /* 0x000000ffff0b9224 */ /* 0x001fc400078e001c */
[----:B----4-:R-:W-:-:S05]  /*4b7b0*/  @!P1 IMAD.MOV.U32 R10, RZ, RZ, R15 ;  /* 0x000000ffff0a9224 */ /* 0x010fca00078e000f */
[----:B------:R2:W4:Y:S02]  /*4b7c0*/  @!P1 LDG.E.U8 R14, desc[UR32][R10.64] ;  /* 0x000000200a0e9981 */ /* 0x000524000c1e1100 */
[----:B--2---:R-:W-:Y:S02]  /*4b7d0*/  @!P2 IMAD.MOV.U32 R10, RZ, RZ, R58 ;  /* 0x000000ffff0aa224 */ /* 0x004fe400078e003a */
[----:B------:R-:W-:-:S05]  /*4b7e0*/  @!P2 IMAD.MOV.U32 R11, RZ, RZ, R59 ;  /* 0x000000ffff0ba224 */ /* 0x000fca00078e003b */
[----:B------:R0:W2:Y:S02]  /*4b7f0*/  @!P2 LDG.E.U8 R57, desc[UR32][R10.64] ;  /* 0x000000200a39a981 */ /* 0x0000a4000c1e1100 */
[----:B0-----:R-:W-:Y:S02]  /*4b800*/  @!P0 IMAD.MOV.U32 R11, RZ, RZ, R56 ;  /* 0x000000ffff0b8224 */ /* 0x001fe400078e0038 */
[----:B------:R-:W-:-:S05]  /*4b810*/  @!P0 IMAD.MOV.U32 R10, RZ, RZ, R16 ;  /* 0x000000ffff0a8224 */ /* 0x000fca00078e0010 */
[----:B------:R-:W2:Y:S04]  /*4b820*/  @!P0 LDG.E.U8 R17, desc[UR32][R10.64] ;  /* 0x000000200a118981 */ /* 0x000ea8000c1e1100 */
[----:B---3--:R0:W-:Y:S04]  /*4b830*/  STL [R1+0x3c], R12 ;  /* 0x00003c0c01007387 */ /* 0x0081e80000100800 */
[----:B------:R-:W3:Y:S04]  /*4b840*/  LDL R30, [R1+0x1dd4] ;  /* 0x001dd400011e7983 */ /* 0x000ee80000100800 */
[----:B------:R-:W3:Y:S04]  /*4b850*/  LDL R28, [R1+0x1dd8] ;  /* 0x001dd800011c7983 */ /* 0x000ee80000100800 */
[----:B------:R-:W3:Y:S04]  /*4b860*/  LDL R15, [R1+0x1dc4] ;  /* 0x001dc400010f7983 */ /* 0x000ee80000100800 */
[----:B0-----:R-:W3:Y:S04]  /*4b870*/  LDL R12, [R1+0x1de0] ;  /* 0x001de000010c7983 */ /* 0x001ee80000100800 */
[----:B----4-:R0:W-:Y:S04]  /*4b880*/  STL [R1+0x38], R14 ;  /* 0x0000380e01007387 */ /* 0x0101e80000100800 */
[----:B------:R-:W4:Y:S04]  /*4b890*/  LDL R16, [R1+0x1dc0] ;  /* 0x001dc00001107983 */ /* 0x000f280000100800 */
[----:B0-----:R-:W4:Y:S04]  /*4b8a0*/  LDL R14, [R1+0x1dc8] ;  /* 0x001dc800010e7983 */ /* 0x001f280000100800 */
[----:B--2---:R0:W-:Y:S04]  /*4b8b0*/  STL [R1+0x30], R17 ;  /* 0x0000301101007387 */ /* 0x0041e80000100800 */
        /* <DEDUP_REMOVED lines=8> */
[----:B------:R0:W3:Y:S04]  /*4b940*/  @!P1 LDG.E.U8 R31, desc[UR32][R10.64] ;  /* 0x000000200a1f9981 */ /* 0x0000e8000c1e1100 */
[----:B------:R-:W3:Y:S01]  /*4b950*/  LDL R12, [R1+0x1db8] ;  /* 0x001db800010c7983 */ /* 0x000ee20000100800 */
[----:B0-----:R-:W-:-:S02]  /*4b960*/  @!P2 IMAD.MOV.U32 R10, RZ, RZ, R28 ;  /* 0x000000ffff0aa224 */ /* 0x001fc400078e001c */
[----:B------:R-:W-:Y:S01]  /*4b970*/  @!P2 IMAD.MOV.U32 R11, RZ, RZ, R30 ;  /* 0x000000ffff0ba224 */ /* 0x000fe200078e001e */
[----:B------:R-:W3:Y:S04]  /*4b980*/  LDL R28, [R1+0x1da4] ;  /* 0x001da400011c7983 */ /* 0x000ee80000100800 */
[----:B------:R0:W3:Y:S02]  /*4b990*/  @!P2 LDG.E.U8 R27, desc[UR32][R10.64] ;  /* 0x000000200a1ba981 */ /* 0x0000e4000c1e1100 */
[----:B0-----:R-:W-:Y:S02]  /*4b9a0*/  @!P0 IMAD.MOV.U32 R11, RZ, RZ, R15 ;  /* 0x000000ffff0b8224 */ /* 0x001fe400078e000f */
[----:B----4-:R-:W-:-:S05]  /*4b9b0*/  @!P0 IMAD.MOV.U32 R10, RZ, RZ, R14 ;  /* 0x000000ffff0a8224 */ /* 0x010fca00078e000e */
[----:B------:R0:W4:Y:S02]  /*4b9c0*/  @!P0 LDG.E.U8 R23, desc[UR32][R10.64] ;  /* 0x000000200a178981 */ /* 0x000124000c1e1100 */
[----:B0-----:R-:W-:Y:S02]  /*4b9d0*/  @!P1 IMAD.MOV.U32 R10, RZ, RZ, R16 ;  /* 0x000000ffff0a9224 */ /* 0x001fe400078e0010 */
[----:B--2---:R-:W-:-:S05]  /*4b9e0*/  @!P1 IMAD.MOV.U32 R11, RZ, RZ, R17 ;  /* 0x000000ffff0b9224 */ /* 0x004fca00078e0011 */
[----:B------:R-:W2:Y:S04]  /*4b9f0*/  @!P1 LDG.E.U8 R19, desc[UR32][R10.64] ;  /* 0x000000200a139981 */ /* 0x000ea8000c1e1100 */
[----:B---3--:R0:W-:Y:S04]  /*4ba00*/  STL [R1+0x28], R27 ;  /* 0x0000281b01007387 */ /* 0x0081e80000100800 */
[----:B------:R-:W3:Y:S04]  /*4ba10*/  LDL R15, [R1+0x1d9c] ;  /* 0x001d9c00010f7983 */ /* 0x000ee80000100800 */
[----:B------:R-:W3:Y:S04]  /*4ba20*/  LDL R14, [R1+0x1da0] ;  /* 0x001da000010e7983 */ /* 0x000ee80000100800 */
[----:B------:R-:W3:Y:S04]  /*4ba30*/  LDL R17, [R1+0x1d94] ;  /* 0x001d940001117983 */ /* 0x000ee80000100800 */
[----:B------:R-:W3:Y:S04]  /*4ba40*/  LDL R16, [R1+0x1d98] ;  /* 0x001d980001107983 */ /* 0x000ee80000100800 */
[----:B0-----:R-:W3:Y:S04]  /*4ba50*/  LDL R27, [R1+0x1da8] ;  /* 0x001da800011b7983 */ /* 0x001ee80000100800 */
[----:B----4-:R0:W-:Y:S04]  /*4ba60*/  STL [R1+0x24], R23 ;  /* 0x0000241701007387 */ /* 0x0101e80000100800 */
[----:B0-----:R-:W4:Y:S04]  /*4ba70*/  LDL R23, [R1+0x1d84] ;  /* 0x001d840001177983 */ /* 0x001f280000100800 */
[----:B------:R-:W-:Y:S04]  /*4ba80*/  STL [R1+0x34], R57 ;  /* 0x0000343901007387 */ /* 0x000fe80000100800 */
[----:B--2---:R0:W-:Y:S04]  /*4ba90*/  STL [R1+0x20], R19 ;  /* 0x0000201301007387 */ /* 0x0041e80000100800 */
[----:B0-----:R-:W2:Y:S01]  /*4baa0*/  LDL R19, [R1+0x1d88] ;  /* 0x001d880001137983 */ /* 0x001ea20000100800 */
[----:B------:R-:W-:Y:S01]  /*4bab0*/  PRMT R29, RZ, 0x7610, R29 ;  /* 0x00007610ff1d7816 */ /* 0x000fe2000000001d */
[----:B------:R-:W-:-:S02]  /*4bac0*/  @!P2 IMAD.MOV.U32 R10, RZ, RZ, R12 ;  /* 0x000000ffff0aa224 */ /* 0x000fc400078e000c */
[----:B------:R-:W-:Y:S01]  /*4bad0*/  @!P2 IMAD.MOV.U32 R11, RZ, RZ, R13 ;  /* 0x000000ffff0ba224 */ /* 0x000fe200078e000d */
[----:B------:R-:W-:Y:S01]  /*4bae0*/  PRMT R26, RZ, 0x7610, R26 ;  /* 0x00007610ff1a7816 */ /* 0x000fe2000000001a */
[----:B------:R-:W2:Y:S04]  /*4baf0*/  LDL R13, [R1+0x1d7c] ;  /* 0x001d7c00010d7983 */ /* 0x000ea80000100800 */
[----:B------:R0:W2:Y:S04]  /*4bb00*/  @!P2 LDG.E.U8 R29, desc[UR32][R10.64] ;  /* 0x000000200a1da981 */ /* 0x0000a8000c1e1100 */
[----:B------:R-:W2:Y:S01]  /*4bb10*/  LDL R12, [R1+0x1d80] ;  /* 0x001d8000010c7983 */ /* 0x000ea20000100800 */
[----:B0-----:R-:W-:-:S02]  /*4bb20*/  @!P0 IMAD.MOV.U32 R11, RZ, RZ, R28 ;  /* 0x000000ffff0b8224 */ /* 0x001fc400078e001c */
[----:B---3--:R-:W-:-:S05]  /*4bb30*/  @!P0 IMAD.MOV.U32 R10, RZ, RZ, R27 ;  /* 0x000000ffff0a8224 */ /* 0x008fca00078e001b */
[----:B------:R0:W3:Y:S01]  /*4bb40*/  @!P0 LDG.E.U8 R26, desc[UR32][R10.64] ;  /* 0x000000200a1a8981 */ /* 0x0000e2000c1e1100 */
[----:B------:R-:W-:Y:S01]  /*4bb50*/  PRMT R25, RZ, 0x7610, R25 ;  /* 0x00007610ff197816 */ /* 0x000fe20000000019 */
[----:B0-----:R-:W-:Y:S02]  /*4bb60*/  @!P1 IMAD.MOV.U32 R11, RZ, RZ, R15 ;  /* 0x000000ffff0b9224 */ /* 0x001fe400078e000f */
[----:B------:R-:W-:Y:S01]  /*4bb70*/  @!P1 IMAD.MOV.U32 R10, RZ, RZ, R14 ;  /* 0x000000ffff0a9224 */ /* 0x000fe200078e000e */
[----:B------:R-:W3:Y:S04]  /*4bb80*/  LDL R15, [R1+0x1d74] ;  /* 0x001d7400010f7983 */ /* 0x000ee80000100800 */
[----:B------:R-:W-:Y:S04]  /*4bb90*/  STL [R1+0x2c], R31 ;  /* 0x00002c1f01007387 */ /* 0x000fe80000100800 */
[----:B------:R-:W3:Y:S01]  /*4bba0*/  LDL R14, [R1+0x1d78] ;  /* 0x001d7800010e7983 */ /* 0x000ee20000100800 */
[----:B------:R-:W-:-:S03]  /*4bbb0*/  PRMT R24, RZ, 0x7610, R24 ;  /* 0x00007610ff187816 */ /* 0x000fc60000000018 */
[----:B------:R0:W3:Y:S01]  /*4bbc0*/  @!P1 LDG.E.U8 R25, desc[UR32][R10.64] ;  /* 0x000000200a199981 */ /* 0x0000e2000c1e1100 */
[----:B------:R-:W-:Y:S01]  /*4bbd0*/  PRMT R18, RZ, 0x7610, R18 ;  /* 0x00007610ff127816 */ /* 0x000fe20000000012 */
[----:B0-----:R-:W-:Y:S02]  /*4bbe0*/  @!P2 IMAD.MOV.U32 R10, RZ, RZ, R16 ;  /* 0x000000ffff0aa224 */ /* 0x001fe400078e0010 */
[----:B------:R-:W-:Y:S01]  /*4bbf0*/  @!P2 IMAD.MOV.U32 R11, RZ, RZ, R17 ;  /* 0x000000ffff0ba224 */ /* 0x000fe200078e0011 */
[----:B------:R-:W-:Y:S02]  /*4bc00*/  PRMT R21, RZ, 0x7610, R21 ;  /* 0x00007610ff157816 */ /* 0x000fe40000000015 */
[----:B------:R-:W-:Y:S01]  /*4bc10*/  PRMT R20, RZ, 0x7610, R20 ;  /* 0x00007610ff147816 */ /* 0x000fe20000000014 */
[----:B------:R-:W3:Y:S04]  /*4bc20*/  LDL R17, [R1+0x1d64] ;  /* 0x001d640001117983 */ /* 0x000ee80000100800 */
[----:B------:R4:W3:Y:S04]  /*4bc30*/  @!P2 LDG.E.U8 R24, desc[UR32][R10.64] ;  /* 0x000000200a18a981 */ /* 0x0008e8000c1e1100 */
[----:B------:R-:W3:Y:S01]  /*4bc40*/  LDL R16, [R1+0x1d68] ;  /* 0x001d680001107983 */ /* 0x000ee20000100800 */
[----:B----4-:R-:W-:-:S02]  /*4bc50*/  @!P0 IMAD.MOV.U32 R11, RZ, RZ, R23 ;  /* 0x000000ffff0b8224 */ /* 0x010fc400078e0017 */
[----:B--2---:R-:W-:Y:S02]  /*4bc60*/  @!P0 IMAD.MOV.U32 R10, RZ, RZ, R19 ;  /* 0x000000ffff0a8224 */ /* 0x004fe400078e0013 */
[----:B------:R-:W2:Y:S04]  /*4bc70*/  LDL R19, [R1+0x1d54] ;  /* 0x001d540001137983 */ /* 0x000ea80000100800 */
[----:B------:R0:W4:Y:S02]  /*4bc80*/  @!P0 LDG.E.U8 R18, desc[UR32][R10.64] ;  /* 0x000000200a128981 */ /* 0x000124000c1e1100 */
[----:B0-----:R-:W-:Y:S02]  /*4bc90*/  @!P1 IMAD.MOV.U32 R10, RZ, RZ, R12 ;  /* 0x000000ffff0a9224 */ /* 0x001fe400078e000c */
[----:B------:R-:W-:Y:S01]  /*4bca0*/  @!P1 IMAD.MOV.U32 R11, RZ, RZ, R13 ;  /* 0x000000ffff0b9224 */ /* 0x000fe200078e000d */
[----:B------:R-:W2:Y:S04]  /*4bcb0*/  LDL R12, [R1+0x1d60] ;  /* 0x001d6000010c7983 */ /* 0x000ea80000100800 */
[----:B------:R-:W2:Y:S04]  /*4bcc0*/  LDL R13, [R1+0x1d5c] ;  /* 0x001d5c00010d7983 */ /* 0x000ea80000100800 */
[----:B------:R3:W2:Y:S02]  /*4bcd0*/  @!P1 LDG.E.U8 R21, desc[UR32][R10.64] ;  /* 0x000000200a159981 */ /* 0x0006a4000c1e1100 */
[----:B---3--:R-:W-:-:S02]  /*4bce0*/  @!P2 IMAD.MOV.U32 R11, RZ, RZ, R15 ;  /* 0x000000ffff0ba224 */ /* 0x008fc400078e000f */
[----:B------:R-:W-:-:S05]  /*4bcf0*/  @!P2 IMAD.MOV.U32 R10, RZ, RZ, R14 ;  /* 0x000000ffff0aa224 */ /* 0x000fca00078e000e */
[----:B------:R0:W3:Y:S04]  /*4bd00*/  @!P2 LDG.E.U8 R20, desc[UR32][R10.64] ;  /* 0x000000200a14a981 */ /* 0x0000e8000c1e1100 */
[----:B----4-:R1:W-:Y:S04]  /*4bd10*/  STL [R1+0xc], R18 ;  /* 0x00000c1201007387 */ /* 0x0103e80000100800 */
[----:B------:R-:W4:Y:S04]  /*4bd20*/  LDL R15, [R1+0x1d44] ;  /* 0x001d4400010f7983 */ /* 0x000f280000100800 */
[----:B------:R-:W4:Y:S04]  /*4bd30*/  LDL R14, [R1+0x1d48] ;  /* 0x001d4800010e7983 */ /* 0x000f280000100800 */
[----:B-1----:R-:W4:Y:S04]  /*4bd40*/  LDL R18, [R1+0x1d58] ;  /* 0x001d580001127983 */ /* 0x002f280000100800 */
[----:B------:R-:W-:Y:S04]  /*4bd50*/  STL [R1+0x1c], R29 ;  /* 0x00001c1d01007387 */ /* 0x000fe80000100800 */
[----:B--2---:R1:W-:Y:S01]  /*4bd60*/  STL [R1+0x8], R21 ;  /* 0x0000081501007387 */ /* 0x0043e20000100800 */
[----:B------:R-:W-:Y:S01]  /*4bd70*/  PRMT R22, RZ, 0x7610, R22 ;  /* 0x00007610ff167816 */ /* 0x000fe20000000016 */
[----:B0-----:R-:W-:-:S02]  /*4bd80*/  @!P0 IMAD.MOV.U32 R10, RZ, RZ, R16 ;  /* 0x000000ffff0a8224 */ /* 0x001fc400078e0010 */
[----:B-1----:R-:W2:Y:S01]  /*4bd90*/  LDL R21, [R1+0x1d3c] ;  /* 0x001d3c0001157983 */ /* 0x002ea20000100800 */
[----:B------:R-:W-:Y:S01]  /*4bda0*/  @!P0 IMAD.MOV.U32 R11, RZ, RZ, R17 ;  /* 0x000000ffff0b8224 */ /* 0x000fe200078e0011 */
[----:B------:R-:W-:-:S04]  /*4bdb0*/  PRMT R50, RZ, 0x7610, R50 ;  /* 0x00007610ff327816 */ /* 0x000fc80000000032 */
[----:B------:R0:W2:Y:S04]  /*4bdc0*/  @!P0 LDG.E.U8 R22, desc[UR32][R10.64] ;  /* 0x000000200a168981 */ /* 0x0000a8000c1e1100 */
[----:B---3--:R1:W-:Y:S04]  /*4bdd0*/  STL [R1+0x4], R20 ;  /* 0x0000041401007387 */ /* 0x0083e80000100800 */
[----:B------:R-:W-:Y:S04]  /*4bde0*/  STL [R1+0x18], R26 ;  /* 0x0000181a01007387 */ /* 0x000fe80000100800 */
[----:B------:R-:W3:Y:S04]  /*4bdf0*/  LDL R17, [R1+0x1d34] ;  /* 0x001d340001117983 */ /* 0x000ee80000100800 */
[----:B------:R-:W3:Y:S04]  /*4be00*/  LDL R16, [R1+0x1d38] ;  /* 0x001d380001107983 */ /* 0x000ee80000100800 */
[----:B-1----:R-:W3:Y:S04]  /*4be10*/  LDL R20, [R1+0x1d40] ;  /* 0x001d400001147983 */ /* 0x002ee80000100800 */
[----:B------:R1:W-:Y:S01]  /*4be20*/  STL [R1+0x14], R25 ;  /* 0x0000141901007387 */ /* 0x0003e20000100800 */
[----:B0-----:R-:W-:-:S02]  /*4be30*/  @!P1 IMAD.MOV.U32 R10, RZ, RZ, R12 ;  /* 0x000000ffff0a9224 */ /* 0x001fc400078e000c */
[----:B------:R-:W-:Y:S01]  /*4be40*/  @!P1 IMAD.MOV.U32 R11, RZ, RZ, R13 ;  /* 0x000000ffff0b9224 */ /* 0x000fe200078e000d */
[----:B------:R-:W3:Y:S04]  /*4be50*/  LDL R12, [R1+0x1d28] ;  /* 0x001d2800010c7983 */ /* 0x000ee80000100800 */
[----:B------:R-:W3:Y:S04]  /*4be60*/  LDL R13, [R1+0x1d24] ;  /* 0x001d2400010d7983 */ /* 0x000ee80000100800 */
[----:B------:R0:W3:Y:S04]  /*4be70*/  @!P1 LDG.E.U8 R50, desc[UR32][R10.64] ;  /* 0x000000200a329981 */ /* 0x0000e8000c1e1100 */
[----:B------:R1:W-:Y:S01]  /*4be80*/  STL [R1+0x10], R24 ;  /* 0x0000101801007387 */ /* 0x0003e20000100800 */
[----:B0-----:R-:W-:-:S03]  /*4be90*/  @!P2 IMAD.MOV.U32 R11, RZ, RZ, R19 ;  /* 0x000000ffff0ba224 */ /* 0x001fc600078e0013 */
[----:B------:R-:W3:Y:S01]  /*4bea0*/  LDL R19, [R1+0x1d1c] ;  /* 0x001d1c0001137983 */ /* 0x000ee20000100800 */
[----:B----4-:R-:W-:-:S03]  /*4beb0*/  @!P2 IMAD.MOV.U32 R10, RZ, RZ, R18 ;  /* 0x000000ffff0aa224 */ /* 0x010fc600078e0012 */
[----:B------:R-:W4:Y:S01]  /*4bec0*/  LDL R18, [R1+0x1d20] ;  /* 0x001d200001127983 */ /* 0x000f220000100800 */
[----:B------:R-:W-:Y:S02]  /*4bed0*/  PRMT R48, RZ, 0x7610, R48 ;  /* 0x00007610ff307816 */ /* 0x000fe40000000030 */
[----:B------:R-:W-:-:S04]  /*4bee0*/  PRMT R46, RZ, 0x7610, R46 ;  /* 0x00007610ff2e7816 */ /* 0x000fc8000000002e */
[----:B------:R0:W4:Y:S01]  /*4bef0*/  @!P2 LDG.E.U8 R48, desc[UR32][R10.64] ;  /* 0x000000200a30a981 */ /* 0x000122000c1e1100 */
[----:B------:R-:W-:Y:S01]  /*4bf00*/  PRMT R44, RZ, 0x7610, R44 ;  /* 0x00007610ff2c7816 */ /* 0x000fe2000000002c */
[----:B0-----:R-:W-:Y:S02]  /*4bf10*/  @!P0 IMAD.MOV.U32 R10, RZ, RZ, R14 ;  /* 0x000000ffff0a8224 */ /* 0x001fe400078e000e */
[----:B------:R-:W-:Y:S01]  /*4bf20*/  @!P0 IMAD.MOV.U32 R11, RZ, RZ, R15 ;  /* 0x000000ffff0b8224 */ /* 0x000fe200078e000f */
[----:B------:R-:W4:Y:S04]  /*4bf30*/  LDL R14, [R1+0x1d18] ;  /* 0x001d1800010e7983 */ /* 0x000f280000100800 */
[----:B------:R-:W4:Y:S04]  /*4bf40*/  LDL R15, [R1+0x1d14] ;  /* 0x001d1400010f7983 */ /* 0x000f280000100800 */
[----:B------:R2:W4:Y:S01]  /*4bf50*/  @!P0 LDG.E.U8 R46, desc[UR32][R10.64] ;  /* 0x000000200a2e8981 */ /* 0x000522000c1e1100 */
[----:B------:R-:W-:Y:S01]  /*4bf60*/  PRMT R42, RZ, 0x7610, R42 ;  /* 0x00007610ff2a7816 */ /* 0x000fe2000000002a */
[----:B--2---:R-:W-:-:S02]  /*4bf70*/  @!P1 IMAD.MOV.U32 R11, RZ, RZ, R21 ;  /* 0x000000ffff0b9224 */ /* 0x004fc400078e0015 */
[----:B------:R-:W2:Y:S01]  /*4bf80*/  LDL R21, [R1+0x1d04] ;  /* 0x001d040001157983 */ /* 0x000ea20000100800 */
[----:B---3--:R-:W-:-:S03]  /*4bf90*/  @!P1 IMAD.MOV.U32 R10, RZ, RZ, R20 ;  /* 0x000000ffff0a9224 */ /* 0x008fc600078e0014 */
[----:B------:R-:W3:Y:S04]  /*4bfa0*/  LDL R20, [R1+0x1d08] ;  /* 0x001d080001147983 */ /* 0x000ee80000100800 */
[----:B------:R0:W3:Y:S01]  /*4bfb0*/  @!P1 LDG.E.U8 R44, desc[UR32][R10.64] ;  /* 0x000000200a2c9981 */ /* 0x0000e2000c1e1100 */
[----:B------:R-:W-:Y:S01]  /*4bfc0*/  PRMT R40, RZ, 0x7610, R40 ;  /* 0x00007610ff287816 */ /* 0x000fe20000000028 */
[----:B0-----:R-:W-:Y:S02]  /*4bfd0*/  @!P2 IMAD.MOV.U32 R10, RZ, RZ, R16 ;  /* 0x000000ffff0aa224 */ /* 0x001fe400078e0010 */
[----:B------:R-:W-:Y:S01]  /*4bfe0*/  @!P2 IMAD.MOV.U32 R11, RZ, RZ, R17 ;  /* 0x000000ffff0ba224 */ /* 0x000fe200078e0011 */
[----:B------:R-:W3:Y:S04]  /*4bff0*/  LDL R16, [R1+0x1d00] ;  /* 0x001d000001107983 */ /* 0x000ee80000100800 */
[----:B------:R-:W3:Y:S04]  /*4c000*/  LDL R17, [R1+0x1cfc] ;  /* 0x001cfc0001117983 */ /* 0x000ee80000100800 */
[----:B------:R0:W3:Y:S02]  /*4c010*/  @!P2 LDG.E.U8 R42, desc[UR32][R10.64] ;  /* 0x000000200a2aa981 */ /* 0x0000e4000c1e1100 */
[----:B0-----:R-:W-:-:S02]  /*4c020*/  @!P0 IMAD.MOV.U32 R10, RZ, RZ, R12 ;  /* 0x000000ffff0a8224 */ /* 0x001fc400078e000c */
[----:B------:R-:W-:Y:S01]  /*4c030*/  @!P0 IMAD.MOV.U32 R11, RZ, RZ, R13 ;  /* 0x000000ffff0b8224 */ /* 0x000fe200078e000d */
[----:B------:R-:W3:Y:S04]  /*4c040*/  LDL R12, [R1+0x1cf8] ;  /* 0x001cf800010c7983 */ /* 0x000ee80000100800 */
[----:B------:R-:W3:Y:S04]  /*4c050*/  LDL R13, [R1+0x1cf4] ;  /* 0x001cf400010d7983 */ /* 0x000ee80000100800 */
[----:B------:R0:W3:Y:S04]  /*4c060*/  @!P0 LDG.E.U8 R40, desc[UR32][R10.64] ;  /* 0x000000200a288981 */ /* 0x0000e8000c1e1100 */
[----:B------:R0:W-:Y:S01]  /*4c070*/  STL [R1], R22 ;  /* 0x0000001601007387 */ /* 0x0001e20000100800 */
[----:B------:R-:W-:-:S02]  /*4c080*/  PRMT R38, RZ, 0x7610, R38 ;  /* 0x00007610ff267816 */ /* 0x000fc40000000026 */
[----:B------:R-:W-:Y:S02]  /*4c090*/  PRMT R36, RZ, 0x7610, R36 ;  /* 0x00007610ff247816 */ /* 0x000fe40000000024 */
[----:B------:R-:W-:Y:S01]  /*4c0a0*/  PRMT R9, RZ, 0x7610, R9 ;  /* 0x00007610ff097816 */ /* 0x000fe20000000009 */
[----:B-1----:R-:W3:Y:S04]  /*4c0b0*/  LDL R25, [R1+0x1ca4] ;  /* 0x001ca40001197983 */ /* 0x002ee80000100800 */
[----:B------:R-:W3:Y:S01]  /*4c0c0*/  LDL R24, [R1+0x1ca8] ;  /* 0x001ca80001187983 */ /* 0x000ee20000100800 */
[----:B------:R-:W-:-:S03]  /*4c0d0*/  PRMT R34, RZ, 0x7610, R34 ;  /* 0x00007610ff227816 */ /* 0x000fc60000000022 */
[----:B------:R-:W3:Y:S04]  /*4c0e0*/  LDL R23, [R1+0x1cbc] ;  /* 0x001cbc0001177983 */ /* 0x000ee80000100800 */
[----:B0-----:R-:W3:Y:S01]  /*4c0f0*/  LDL R22, [R1+0x1cc0] ;  /* 0x001cc00001167983 */ /* 0x001ee20000100800 */
[----:B------:R-:W-:-:S03]  /*4c100*/  @!P1 IMAD.MOV.U32 R11, RZ, RZ, R19 ;  /* 0x000000ffff0b9224 */ /* 0x000fc600078e0013 */
[----:B------:R-:W3:Y:S01]  /*4c110*/  LDL R19, [R1+0x1ce4] ;  /* 0x001ce40001137983 */ /* 0x000ee20000100800 */
[----:B------:R-:W-:-:S03]  /*4c120*/  PRMT R32, RZ, 0x7610, R32 ;  /* 0x00007610ff207816 */ /* 0x000fc60000000020 */
[----:B------:R-:W3:Y:S04]  /*4c130*/  LDL R27, [R1+0x1c94] ;  /* 0x001c9400011b7983 */ /* 0x000ee80000100800 */
        /* <DEDUP_REMOVED lines=10> */
[----:B------:R-:W3:Y:S01]  /*4c1e0*/  LDL R60, [R1+0x1c20] ;  /* 0x001c2000013c7983 */ /* 0x000ee20000100800 */
[----:B----4-:R-:W-:-:S03]  /*4c1f0*/  @!P1 IMAD.MOV.U32 R10, RZ, RZ, R18 ;  /* 0x000000ffff0a9224 */ /* 0x010fc600078e0012 */
[----:B------:R-:W4:Y:S04]  /*4c200*/  LDL R18, [R1+0x1ce8] ;  /* 0x001ce80001127983 */ /* 0x000f280000100800 */
[----:B------:R0:W4:Y:S02]  /*4c210*/  @!P1 LDG.E.U8 R38, desc[UR32][R10.64] ;  /* 0x000000200a269981 */ /* 0x000124000c1e1100 */
[----:B0-----:R-:W-:Y:S02]  /*4c220*/  @!P2 IMAD.MOV.U32 R10, RZ, RZ, R14 ;  /* 0x000000ffff0aa224 */ /* 0x001fe400078e000e */
[----:B------:R-:W-:Y:S01]  /*4c230*/  @!P2 IMAD.MOV.U32 R11, RZ, RZ, R15 ;  /* 0x000000ffff0ba224 */ /* 0x000fe200078e000f */
[----:B------:R-:W4:Y:S04]  /*4c240*/  LDL R14, [R1+0x1ce0] ;  /* 0x001ce000010e7983 */ /* 0x000f280000100800 */
[----:B------:R-:W4:Y:S04]  /*4c250*/  LDL R15, [R1+0x1cdc] ;  /* 0x001cdc00010f7983 */ /* 0x000f280000100800 */
[----:B------:R2:W4:Y:S02]  /*4c260*/  @!P2 LDG.E.U8 R36, desc[UR32][R10.64] ;  /* 0x000000200a24a981 */ /* 0x000524000c1e1100 */
[----:B--2---:R-:W-:-:S02]  /*4c270*/  @!P0 IMAD.MOV.U32 R11, RZ, RZ, R21 ;  /* 0x000000ffff0b8224 */ /* 0x004fc400078e0015 */
[----:B------:R-:W2:Y:S01]  /*4c280*/  LDL R21, [R1+0x1cd4] ;  /* 0x001cd40001157983 */ /* 0x000ea20000100800 */
[----:B---3--:R-:W-:-:S03]  /*4c290*/  @!P0 IMAD.MOV.U32 R10, RZ, RZ, R20 ;  /* 0x000000ffff0a8224 */ /* 0x008fc600078e0014 */
[----:B------:R-:W3:Y:S04]  /*4c2a0*/  LDL R20, [R1+0x1cd8] ;  /* 0x001cd80001147983 */ /* 0x000ee80000100800 */
[----:B------:R-:W3:Y:S04]  /*4c2b0*/  @!P0 LDG.E.U8 R34, desc[UR32][R10.64] ;  /* 0x000000200a228981 */ /* 0x000ee8000c1e1100 */
[----:B------:R0:W3:Y:S02]  /*4c2c0*/  @!P2 LDG.E.U8 R9, desc[UR32][R12.64] ;  /* 0x000000200c09a981 */ /* 0x0000e4000c1e1100 */
[----:B0-----:R-:W-:-:S02]  /*4c2d0*/  @!P0 IMAD.MOV.U32 R13, RZ, RZ, R19 ;  /* 0x000000ffff0d8224 */ /* 0x001fc400078e0013 */
[----:B------:R-:W3:Y:S01]  /*4c2e0*/  LDL R19, [R1+0x1cb4] ;  /* 0x001cb40001137983 */ /* 0x000ee20000100800 */
[----:B------:R-:W-:Y:S02]  /*4c2f0*/  @!P1 IMAD.MOV.U32 R10, RZ, RZ, R16 ;  /* 0x000000ffff0a9224 */ /* 0x000fe400078e0010 */
[----:B------:R-:W-:Y:S01]  /*4c300*/  @!P1 IMAD.MOV.U32 R11, RZ, RZ, R17 ;  /* 0x000000ffff0b9224 */ /* 0x000fe200078e0011 */
[----:B------:R-:W3:Y:S04]  /*4c310*/  LDL R16, [R1+0x1cc8] ;  /* 0x001cc80001107983 */ /* 0x000ee80000100800 */
[----:B------:R-:W3:Y:S04]  /*4c320*/  LDL R17, [R1+0x1cc4] ;  /* 0x001cc40001117983 */ /* 0x000ee80000100800 */
[----:B------:R0:W3:Y:S01]  /*4c330*/  @!P1 LDG.E.U8 R32, desc[UR32][R10.64] ;  /* 0x000000200a209981 */ /* 0x0000e2000c1e1100 */
[----:B----4-:R-:W-:-:S03]  /*4c340*/  @!P0 IMAD.MOV.U32 R12, RZ, RZ, R18 ;  /* 0x000000ffff0c8224 */ /* 0x010fc600078e0012 */
[----:B------:R-:W4:Y:S01]  /*4c350*/  LDL R18, [R1+0x1cb8] ;  /* 0x001cb80001127983 */ /* 0x000f220000100800 */
[----:B0-----:R-:W-:Y:S02]  /*4c360*/  PRMT R10, RZ, 0x7610, R10 ;  /* 0x00007610ff0a7816 */ /* 0x001fe4000000000a */
[----:B------:R-:W-:-:S04]  /*4c370*/  PRMT R11, RZ, 0x7610, R11 ;  /* 0x00007610ff0b7816 */ /* 0x000fc8000000000b */
[----:B------:R0:W4:Y:S02]  /*4c380*/  @!P0 LDG.E.U8 R10, desc[UR32][R12.64] ;  /* 0x000000200c0a8981 */ /* 0x000124000c1e1100 */
[----:B0-----:R-:W-:Y:S02]  /*4c390*/  PRMT R12, RZ, 0x7610, R12 ;  /* 0x00007610ff0c7816 */ /* 0x001fe4000000000c */
[----:B------:R2:W4:Y:S02]  /*4c3a0*/  @!P1 LDG.E.U8 R11, desc[UR32][R14.64] ;  /* 0x000000200e0b9981 */ /* 0x000524000c1e1100 */
[----:B--2---:R-:W-:Y:S02]  /*4c3b0*/  @!P2 IMAD.MOV.U32 R15, RZ, RZ, R21 ;  /* 0x000000ffff0fa224 */ /* 0x004fe400078e0015 */
[----:B------:R-:W2:Y:S01]  /*4c3c0*/  LDL R21, [R1+0x1c9c] ;  /* 0x001c9c0001157983 */ /* 0x000ea20000100800 */
[----:B---3--:R-:W-:-:S03]  /*4c3d0*/  @!P2 IMAD.MOV.U32 R14, RZ, RZ, R20 ;  /* 0x000000ffff0ea224 */ /* 0x008fc600078e0014 */
[----:B------:R-:W2:Y:S04]  /*4c3e0*/  LDL R20, [R1+0x1ca0] ;  /* 0x001ca00001147983 */ /* 0x000ea80000100800 */
[----:B------:R0:W3:Y:S02]  /*4c3f0*/  @!P2 LDG.E.U8 R12, desc[UR32][R14.64] ;  /* 0x000000200e0ca981 */ /* 0x0000e4000c1e1100 */
[----:B0-----:R-:W-:Y:S02]  /*4c400*/  PRMT R15, RZ, 0x7610, R15 ;  /* 0x00007610ff0f7816 */ /* 0x001fe4000000000f */
[----:B------:R-:W-:-:S06]  /*4c410*/  PRMT R13, RZ, 0x7610, R13 ;  /* 0x00007610ff0d7816 */ /* 0x000fcc000000000d */
[----:B------:R0:W3:Y:S02]  /*4c420*/  @!P0 LDG.E.U8 R13, desc[UR32][R16.64] ;  /* 0x00000020100d8981 */ /* 0x0000e4000c1e1100 */
[----:B0-----:R-:W-:Y:S02]  /*4c430*/  @!P1 IMAD.MOV.U32 R16, RZ, RZ, R22 ;  /* 0x000000ffff109224 */ /* 0x001fe400078e0016 */
[----:B------:R-:W-:Y:S01]  /*4c440*/  @!P1 IMAD.MOV.U32 R17, RZ, RZ, R23 ;  /* 0x000000ffff119224 */ /* 0x000fe200078e0017 */
[----:B------:R-:W3:Y:S04]  /*4c450*/  LDL R22, [R1+0x1c88] ;  /* 0x001c880001167983 */ /* 0x000ee80000100800 */
[----:B------:R-:W3:Y:S04]  /*4c460*/  LDL R23, [R1+0x1c84] ;  /* 0x001c840001177983 */ /* 0x000ee80000100800 */
[----:B----4-:R0:W4:Y:S02]  /*4c470*/  @!P2 LDG.E.U8 R15, desc[UR32][R18.64] ;  /* 0x00000020120fa981 */ /* 0x010124000c1e1100 */
[----:B0-----:R-:W-:-:S02]  /*4c480*/  @!P0 IMAD.MOV.U32 R18, RZ, RZ, R24 ;  /* 0x000000ffff128224 */ /* 0x001fc400078e0018 */
[----:B------:R-:W-:Y:S01]  /*4c490*/  @!P0 IMAD.MOV.U32 R19, RZ, RZ, R25 ;  /* 0x000000ffff138224 */ /* 0x000fe200078e0019 */
[----:B------:R-:W4:Y:S04]  /*4c4a0*/  LDL R24, [R1+0x1c78] ;  /* 0x001c780001187983 */ /* 0x000f280000100800 */
[----:B------:R-:W4:Y:S01]  /*4c4b0*/  LDL R25, [R1+0x1c74] ;  /* 0x001c740001197983 */ /* 0x000f220000100800 */
[----:B------:R-:W-:-:S06]  /*4c4c0*/  PRMT R14, RZ, 0x7610, R14 ;  /* 0x00007610ff0e7816 */ /* 0x000fcc000000000e */
[----:B------:R0:W4:Y:S02]  /*4c4d0*/  @!P1 LDG.E.U8 R14, desc[UR32][R16.64] ;  /* 0x00000020100e9981 */ /* 0x000124000c1e1100 */
[----:B0-----:R-:W-:Y:S02]  /*4c4e0*/  PRMT R16, RZ, 0x7610, R16 ;  /* 0x00007610ff107816 */ /* 0x001fe40000000010 */
[----:B------:R-:W-:-:S04]  /*4c4f0*/  PRMT R17, RZ, 0x7610, R17 ;  /* 0x00007610ff117816 */ /* 0x000fc80000000011 */
[----:B------:R0:W4:Y:S04]  /*4c500*/  @!P0 LDG.E.U8 R16, desc[UR32][R18.64] ;  /* 0x0000002012108981 */ /* 0x000128000c1e1100 */
[----:B--2---:R1:W2:Y:S01]  /*4c510*/  @!P1 LDG.E.U8 R17, desc[UR32][R20.64] ;  /* 0x0000002014119981 */ /* 0x0042a2000c1e1100 */
[----:B0-----:R-:W-:Y:S01]  /*4c520*/  PRMT R18, RZ, 0x7610, R18 ;  /* 0x00007610ff127816 */ /* 0x001fe20000000012 */
[----:B-1----:R-:W-:Y:S02]  /*4c530*/  @!P2 IMAD.MOV.U32 R20, RZ, RZ, R26 ;  /* 0x000000ffff14a224 */ /* 0x002fe400078e001a */
[----:B------:R-:W-:Y:S01]  /*4c540*/  @!P2 IMAD.MOV.U32 R21, RZ, RZ, R27 ;  /* 0x000000ffff15a224 */ /* 0x000fe200078e001b */
[----:B------:R-:W2:Y:S04]  /*4c550*/  LDL R26, [R1+0x1c60] ;  /* 0x001c6000011a7983 */ /* 0x000ea80000100800 */
[----:B------:R-:W2:Y:S04]  /*4c560*/  LDL R27, [R1+0x1c5c] ;  /* 0x001c5c00011b7983 */ /* 0x000ea80000100800 */
[----:B------:R0:W2:Y:S02]  /*4c570*/  @!P2 LDG.E.U8 R18, desc[UR32][R20.64] ;  /* 0x000000201412a981 */ /* 0x0000a4000c1e1100 */
[----:B0-----:R-:W-:-:S02]  /*4c580*/  PRMT R21, RZ, 0x7610, R21 ;  /* 0x00007610ff157816 */ /* 0x001fc40000000015 */
[----:B------:R-:W-:-:S06]  /*4c590*/  PRMT R19, RZ, 0x7610, R19 ;  /* 0x00007610ff137816 */ /* 0x000fcc0000000013 */
[----:B---3--:R0:W3:Y:S02]  /*4c5a0*/  @!P0 LDG.E.U8 R19, desc[UR32][R22.64] ;  /* 0x0000002016138981 */ /* 0x0080e4000c1e1100 */
        /* <DEDUP_REMOVED lines=18> */
[----:B------:R-:W-:Y:S01]  /*4c6d0*/  PRMT R25, RZ, 0x7610, R25 ;  /* 0x00007610ff197816 */ /* 0x000fe20000000019 */
[----:B------:R-:W2:Y:S04]  /*4c6e0*/  LDL R59, [R1+0x1c14] ;  /* 0x001c1400013b7983 */ /* 0x000ea80000100800 */
[----:B------:R0:W2:Y:S04]  /*4c6f0*/  @!P2 LDG.E.U8 R24, desc[UR32][R26.64] ;  /* 0x000000201a18a981 */ /* 0x0000a8000c1e1100 */
[----:B------:R-:W2:Y:S01]  /*4c700*/  LDL R58, [R1+0x1c18] ;  /* 0x001c1800013a7983 */ /* 0x000ea20000100800 */
[----:B0-----:R-:W-:-:S03]  /*4c710*/  PRMT R27, RZ, 0x7610, R27 ;  /* 0x00007610ff1b7816 */ /* 0x001fc6000000001b */
[----:B---3--:R0:W3:Y:S02]  /*4c720*/  @!P0 LDG.E.U8 R25, desc[UR32][R28.64] ;  /* 0x000000201c198981 */ /* 0x0080e4000c1e1100 */
[----:B0-----:R-:W-:Y:S02]  /*4c730*/  @!P1 IMAD.MOV.U32 R28, RZ, RZ, R56 ;  /* 0x000000ffff1c9224 */ /* 0x001fe400078e0038 */
[----:B------:R-:W-:Y:S01]  /*4c740*/  @!P1 IMAD.MOV.U32 R29, RZ, RZ, R57 ;  /* 0x000000ffff1d9224 */ /* 0x000fe200078e0039 */
[----:B------:R-:W3:Y:S04]  /*4c750*/  LDL R56, [R1+0x1c08] ;  /* 0x001c080001387983 */ /* 0x000ee80000100800 */
[----:B------:R-:W3:Y:S04]  /*4c760*/  LDL R57, [R1+0x1c04] ;  /* 0x001c040001397983 */ /* 0x000ee80000100800 */
[----:B----4-:R-:W4:Y:S04]  /*4c770*/  @!P2 LDG.E.U8 R27, desc[UR32][R30.64] ;  /* 0x000000201e1ba981 */ /* 0x010f28000c1e1100 */
[----:B------:R-:W2:Y:S04]  /*4c780*/  LDL R30, [R1+0x1c24] ;  /* 0x001c2400011e7983 */ /* 0x000ea80000100800 */
[----:B------:R-:W2:Y:S01]  /*4c790*/  LDL R31, [R1+0x1c28] ;  /* 0x001c2800011f7983 */ /* 0x000ea20000100800 */
[----:B------:R-:W-:-:S06]  /*4c7a0*/  PRMT R26, RZ, 0x7610, R26 ;  /* 0x00007610ff1a7816 */ /* 0x000fcc000000001a */
[----:B------:R0:W4:Y:S02]  /*4c7b0*/  @!P1 LDG.E.U8 R26, desc[UR32][R28.64] ;  /* 0x000000201c1a9981 */ /* 0x000124000c1e1100 */
[----:B0-----:R-:W-:Y:S02]  /*4c7c0*/  PRMT R28, RZ, 0x7610, R28 ;  /* 0x00007610ff1c7816 */ /* 0x001fe4000000001c */
[----:B------:R-:W-:Y:S02]  /*4c7d0*/  PRMT R29, RZ, 0x7610, R29 ;  /* 0x00007610ff1d7816 */ /* 0x000fe4000000001d */
[----:B------:R-:W-:Y:S02]  /*4c7e0*/  PRMT R33, RZ, 0x7610, R33 ;  /* 0x00007610ff217816 */ /* 0x000fe40000000021 */
[----:B------:R-:W-:Y:S02]  /*4c7f0*/  PRMT R35, RZ, 0x7610, R35 ;  /* 0x00007610ff237816 */ /* 0x000fe40000000023 */
[----:B--2---:R-:W-:-:S04]  /*4c800*/  @!P0 LOP3.LUT R31, R31, R30, RZ, 0x3c, !PT ;  /* 0x0000001e1f1f8212 */ /* 0x004fc800078e3cff */
[----:B------:R-:W-:-:S04]  /*4c810*/  @!P0 LOP3.LUT R30, R31, R30, RZ, 0x3c, !PT ;  /* 0x0000001e1f1e8212 */ /* 0x000fc800078e3cff */
[----:B------:R-:W-:-:S05]  /*4c820*/  @!P0 LOP3.LUT R31, R31, R30, RZ, 0x3c, !PT ;  /* 0x0000001e1f1f8212 */ /* 0x000fca00078e3cff */
[----:B------:R0:W2:Y:S02]  /*4c830*/  @!P0 LDG.E.U8 R28, desc[UR32][R30.64] ;  /* 0x000000201e1c8981 */ /* 0x0000a4000c1e1100 */
[----:B0-----:R-:W-:Y:S02]  /*4c840*/  @!P1 IMAD.MOV.U32 R30, RZ, RZ, R60 ;  /* 0x000000ffff1e9224 */ /* 0x001fe400078e003c */
[----:B------:R-:W-:Y:S01]  /*4c850*/  @!P1 IMAD.MOV.U32 R31, RZ, RZ, R61 ;  /* 0x000000ffff1f9224 */ /* 0x000fe200078e003d */
[----:B------:R-:W-:Y:S02]  /*4c860*/  PRMT R37, RZ, 0x7610, R37 ;  /* 0x00007610ff257816 */ /* 0x000fe40000000025 */
[----:B------:R-:W-:Y:S01]  /*4c870*/  PRMT R39, RZ, 0x7610, R39 ;  /* 0x00007610ff277816 */ /* 0x000fe20000000027 */
[----:B------:R-:W4:Y:S04]  /*4c880*/  LDL R61, [R1+0x1bdc] ;  /* 0x001bdc00013d7983 */ /* 0x000f280000100800 */
[----:B------:R0:W2:Y:S04]  /*4c890*/  @!P1 LDG.E.U8 R29, desc[UR32][R30.64] ;  /* 0x000000201e1d9981 */ /* 0x0000a8000c1e1100 */
[----:B------:R-:W4:Y:S01]  /*4c8a0*/  LDL R60, [R1+0x1be0] ;  /* 0x001be000013c7983 */ /* 0x000f220000100800 */
[----:B0-----:R-:W-:-:S02]  /*4c8b0*/  @!P2 IMAD.MOV.U32 R30, RZ, RZ, R58 ;  /* 0x000000ffff1ea224 */ /* 0x001fc400078e003a */
[----:B------:R-:W-:Y:S01]  /*4c8c0*/  @!P2 IMAD.MOV.U32 R31, RZ, RZ, R59 ;  /* 0x000000ffff1fa224 */ /* 0x000fe200078e003b */
[----:B------:R-:W2:Y:S04]  /*4c8d0*/  LDL R58, [R1+0x1bd8] ;  /* 0x001bd800013a7983 */ /* 0x000ea80000100800 */
[----:B------:R-:W2:Y:S04]  /*4c8e0*/  LDL R59, [R1+0x1bd4] ;  /* 0x001bd400013b7983 */ /* 0x000ea80000100800 */
[----:B------:R3:W2:Y:S02]  /*4c8f0*/  @!P2 LDG.E.U8 R33, desc[UR32][R30.64] ;  /* 0x000000201e21a981 */ /* 0x0006a4000c1e1100 */
[----:B---3--:R-:W-:-:S02]  /*4c900*/  @!P0 IMAD.MOV.U32 R30, RZ, RZ, R56 ;  /* 0x000000ffff1e8224 */ /* 0x008fc400078e0038 */
[----:B------:R-:W-:Y:S01]  /*4c910*/  @!P0 IMAD.MOV.U32 R31, RZ, RZ, R57 ;  /* 0x000000ffff1f8224 */ /* 0x000fe200078e0039 */
[----:B------:R-:W3:Y:S04]  /*4c920*/  LDL R56, [R1+0x1bc8] ;  /* 0x001bc80001387983 */ /* 0x000ee80000100800 */
[----:B------:R-:W3:Y:S04]  /*4c930*/  LDL R57, [R1+0x1bc4] ;  /* 0x001bc40001397983 */ /* 0x000ee80000100800 */
[----:B------:R0:W3:Y:S04]  /*4c940*/  @!P0 LDG.E.U8 R35, desc[UR32][R30.64] ;  /* 0x000000201e238981 */ /* 0x0000e8000c1e1100 */
[----:B------:R-:W0:Y:S04]  /*4c950*/  LDL R30, [R1+0x1bfc] ;  /* 0x001bfc00011e7983 */ /* 0x000e280000100800 */
[----:B------:R-:W0:Y:S02]  /*4c960*/  LDL R31, [R1+0x1c00] ;  /* 0x001c0000011f7983 */ /* 0x000e240000100800 */
[----:B0-----:R-:W-:-:S04]  /*4c970*/  @!P1 LOP3.LUT R31, R31, R30, RZ, 0x3c, !PT ;  /* 0x0000001e1f1f9212 */ /* 0x001fc800078e3cff */
[----:B------:R-:W-:-:S04]  /*4c980*/  @!P1 LOP3.LUT R30, R31, R30, RZ, 0x3c, !PT ;  /* 0x0000001e1f1e9212 */ /* 0x000fc800078e3cff */
[----:B------:R-:W-:-:S05]  /*4c990*/  @!P1 LOP3.LUT R31, R31, R30, RZ, 0x3c, !PT ;  /* 0x0000001e1f1f9212 */ /* 0x000fca00078e3cff */
        /* <DEDUP_REMOVED lines=8> */
[----:B------:R-:W0:Y:S01]  /*4ca20*/  LDL R31, [R1+0x1be8] ;  /* 0x001be800011f7983 */ /* 0x000e220000100800 */
[----:B------:R-:W-:Y:S02]  /*4ca30*/  PRMT R41, RZ, 0x7610, R41 ;  /* 0x00007610ff297816 */ /* 0x000fe40000000029 */
[----:B------:R-:W-:-:S02]  /*4ca40*/  PRMT R43, RZ, 0x7610, R43 ;  /* 0x00007610ff2b7816 */ /* 0x000fc4000000002b */
[----:B------:R-:W-:Y:S02]  /*4ca50*/  PRMT R45, RZ, 0x7610, R45 ;  /* 0x00007610ff2d7816 */ /* 0x000fe4000000002d */
[----:B------:R-:W-:Y:S02]  /*4ca60*/  PRMT R47, RZ, 0x7610, R47 ;  /* 0x00007610ff2f7816 */ /* 0x000fe4000000002f */
[----:B0-----:R-:W-:-:S04]  /*4ca70*/  @!P0 LOP3.LUT R31, R31, R30, RZ, 0x3c, !PT ;  /* 0x0000001e1f1f8212 */ /* 0x001fc800078e3cff */
[----:B------:R-:W-:-:S04]  /*4ca80*/  @!P0 LOP3.LUT R30, R31, R30, RZ, 0x3c, !PT ;  /* 0x0000001e1f1e8212 */ /* 0x000fc800078e3cff */
[----:B------:R-:W-:-:S05]  /*4ca90*/  @!P0 LOP3.LUT R31, R31, R30, RZ, 0x3c, !PT ;  /* 0x0000001e1f1f8212 */ /* 0x000fca00078e3cff */
[----:B------:R4:W3:Y:S02]  /*4caa0*/  @!P0 LDG.E.U8 R41, desc[UR32][R30.64] ;  /* 0x000000201e298981 */ /* 0x0008e4000c1e1100 */
[----:B----4-:R-:W-:Y:S02]  /*4cab0*/  @!P1 IMAD.MOV.U32 R30, RZ, RZ, R60 ;  /* 0x000000ffff1e9224 */ /* 0x010fe400078e003c */
[----:B------:R-:W-:Y:S01]  /*4cac0*/  @!P1 IMAD.MOV.U32 R31, RZ, RZ, R61 ;  /* 0x000000ffff1f9224 */ /* 0x000fe200078e003d */
[----:B------:R-:W-:Y:S02]  /*4cad0*/  PRMT R49, RZ, 0x7610, R49 ;  /* 0x00007610ff317816 */ /* 0x000fe40000000031 */
[----:B------:R-:W-:Y:S01]  /*4cae0*/  PRMT R51, RZ, 0x7610, R51 ;  /* 0x00007610ff337816 */ /* 0x000fe20000000033 */
[----:B------:R-:W4:Y:S04]  /*4caf0*/  LDL R61, [R1+0x1b9c] ;  /* 0x001b9c00013d7983 */ /* 0x000f280000100800 */
[----:B------:R2:W4:Y:S04]  /*4cb00*/  @!P1 LDG.E.U8 R43, desc[UR32][R30.64] ;  /* 0x000000201e2b9981 */ /* 0x000528000c1e1100 */
[----:B------:R-:W4:Y:S01]  /*4cb10*/  LDL R60, [R1+0x1ba0] ;  /* 0x001ba000013c7983 */ /* 0x000f220000100800 */
[----:B--2---:R-:W-:-:S02]  /*4cb20*/  @!P2 IMAD.MOV.U32 R30, RZ, RZ, R58 ;  /* 0x000000ffff1ea224 */ /* 0x004fc400078e003a */
        /* <DEDUP_REMOVED lines=32> */
[----:B------:R-:W-:-:S05]  /*4cd30*/  @!P1 IMAD.MOV.U32 R31, RZ, RZ, R61 ;  /* 0x000000ffff1f9224 */ /* 0x000fca00078e003d */
[----:B------:R2:W4:Y:S02]  /*4cd40*/  @!P1 LDG.E.U8 R53, desc[UR32][R30.64] ;  /* 0x000000201e359981 */ /* 0x000524000c1e1100 */
[----:B--2---:R-:W-:Y:S02]  /*4cd50*/  @!P2 IMAD.MOV.U32 R30, RZ, RZ, R58 ;  /* 0x000000ffff1ea224 */ /* 0x004fe400078e003a */
[----:B------:R-:W-:-:S05]  /*4cd60*/  @!P2 IMAD.MOV.U32 R31, RZ, RZ, R59 ;  /* 0x000000ffff1fa224 */ /* 0x000fca00078e003b */
[----:B------:R3:W2:Y:S02]  /*4cd70*/  @!P2 LDG.E.U8 R54, desc[UR32][R30.64] ;  /* 0x000000201e36a981 */ /* 0x0006a4000c1e1100 */
[----:B---3--:R-:W-:Y:S02]  /*4cd80*/  @!P0 IMAD.MOV.U32 R30, RZ, RZ, R56 ;  /* 0x000000ffff1e8224 */ /* 0x008fe400078e0038 */
[----:B------:R-:W-:-:S05]  /*4cd90*/  @!P0 IMAD.MOV.U32 R31, RZ, RZ, R57 ;  /* 0x000000ffff1f8224 */ /* 0x000fca00078e0039 */
[----:B------:R-:W3:Y:S04]  /*4cda0*/  @!P0 LDG.E.U8 R55, desc[UR32][R30.64] ;  /* 0x000000201e378981 */ /* 0x000ee8000c1e1100 */
[----:B------:R-:W-:Y:S04]  /*4cdb0*/  STL [R1+0x5408], R52 ;  /* 0x0054083401007387 */ /* 0x000fe80000100800 */
[----:B----4-:R-:W-:Y:S04]  /*4cdc0*/  STL [R1+0x5404], R53 ;  /* 0x0054043501007387 */ /* 0x010fe80000100800 */
[----:B--2---:R-:W-:Y:S04]  /*4cdd0*/  STL [R1+0x5400], R54 ;  /* 0x0054003601007387 */ /* 0x004fe80000100800 */
[----:B------:R-:W-:Y:S04]  /*4cde0*/  STL [R1+0x53fc], R6 ;  /* 0x0053fc0601007387 */ /* 0x000fe80000100800 */
[----:B---3--:R-:W-:Y:S04]  /*4cdf0*/  STL [R1+0x53f8], R55 ;  /* 0x0053f83701007387 */ /* 0x008fe80000100800 */
        /* <DEDUP_REMOVED lines=26> */
[----:B------:R-:W0:Y:S04]  /*4cfa0*/  LDS.U8 R3, [R0+UR4+0x110] ;  /* 0x0001100400037984 */ /* 0x000e280008000000 */
[----:B------:R-:W1:Y:S04]  /*4cfb0*/  LDS.U8 R2, [R0+UR4+0x198] ;  /* 0x0001980400027984 */ /* 0x000e680008000000 */
[----:B------:R-:W-:Y:S04]  /*4cfc0*/  LDS.U8 R4, [R0+UR4+0x918] ;  /* 0x0009180400047984 */ /* 0x000fe80008000000 */
[----:B------:R-:W-:Y:S04]  /*4cfd0*/  LDS.U8 R30, [R0+UR4] ;  /* 0x00000004001e7984 */ /* 0x000fe80008000000 */
[----:B------:R-:W-:Y:S04]  /*4cfe0*/  LDS.U8 R31, [R0+UR4+0x88] ;  /* 0x00008804001f7984 */ /* 0x000fe80008000000 */
[----:B------:R-:W-:Y:S04]  /*4cff0*/  LDS.U8 R56, [R0+UR4+0x8] ;  /* 0x0000080400387984 */ /* 0x000fe80008000000 */
[----:B------:R-:W-:Y:S04]  /*4d000*/  LDS.U8 R57, [R0+UR4+0x80] ;  /* 0x0000800400397984 */ /* 0x000fe80008000000 */
[----:B------:R-:W-:Y:S04]  /*4d010*/  LDS.U8 R58, [R0+UR4+0x800] ;  /* 0x00080004003a7984 */ /* 0x000fe80008000000 */
[----:B------:R-:W-:Y:S04]  /*4d020*/  LDS.U8 R59, [R0+UR4+0x888] ;  /* 0x00088804003b7984 */ /* 0x000fe80008000000 */
[----:B------:R-:W-:Y:S04]  /*4d030*/  LDS.U8 R60, [R0+UR4+0x808] ;  /* 0x00080804003c7984 */ /* 0x000fe80008000000 */
[----:B0-----:R-:W-:Y:S04]  /*4d040*/  STL [R1+0x1058], R3 ;  /* 0x0010580301007387 */ /* 0x001fe80000100800 */
[----:B-1----:R-:W-:Y:S04]  /*4d050*/  STL [R1+0x1054], R2 ;  /* 0x0010540201007387 */ /* 0x002fe80000100800 */
[----:B------:R-:W0:Y:S04]  /*4d060*/  LDS.U8 R3, [R0+UR4+0x118] ;  /* 0x0001180400037984 */ /* 0x000e280008000000 */
[----:B------:R-:W1:Y:S04]  /*4d070*/  LDS.U8 R2, [R0+UR4+0x190] ;  /* 0x0001900400027984 */ /* 0x000e680008000000 */
[----:B------:R-:W-:Y:S01]  /*4d080*/  LDS.U8 R61, [R0+UR4+0x880] ;  /* 0x00088004003d7984 */ /* 0x000fe20008000000 */
[----:B------:R-:W2:Y:S01]  /*4d090*/  S2R R52, SR_TID.X ;  /* 0x0000000000347919 */ /* 0x000ea20000002100 */
[----:B------:R-:W3:Y:S02]  /*4d0a0*/  S2R R32, SR_TID.X ;  /* 0x0000000000207919 */ /* 0x000ee40000002100 */
[----:B0-----:R-:W-:Y:S04]  /*4d0b0*/  STL [R1+0x1060], R3 ;  /* 0x0010600301007387 */ /* 0x001fe80000100800 */
[----:B-1----:R-:W-:Y:S04]  /*4d0c0*/  STL [R1+0x105c], R2 ;  /* 0x00105c0201007387 */ /* 0x002fe80000100800 */
[----:B------:R-:W0:Y:S04]  /*4d0d0*/  LDS.U8 R3, [R0+UR4+0x910] ;  /* 0x0009100400037984 */ /* 0x000e280008000000 */
[----:B------:R-:W1:Y:S04]  /*4d0e0*/  LDS.U8 R2, [R0+UR4+0x998] ;  /* 0x0009980400027984 */ /* 0x000e680008000000 */
[----:B0-----:R-:W-:Y:S04]  /*4d0f0*/  STL [R1+0x1068], R3 ;  /* 0x0010680301007387 */ /* 0x001fe80000100800 */
[----:B-1----:R-:W-:Y:S04]  /*4d100*/  STL [R1+0x1064], R2 ;  /* 0x0010640201007387 */ /* 0x002fe80000100800 */
[----:B------:R-:W0:Y:S04]  /*4d110*/  LDS.U8 R2, [R0+UR4+0x990] ;  /* 0x0009900400027984 */ /* 0x000e280008000000 */
[----:B------:R-:W1:Y:S04]  /*4d120*/  LDS.U8 R3, [R0+UR4+0x1000] ;  /* 0x0010000400037984 */ /* 0x000e680008000000 */
[----:B------:R-:W-:Y:S04]  /*4d130*/  STL [R1+0x1070], R4 ;  /* 0x0010700401007387 */ /* 0x000fe80000100800 */
[----:B------:R-:W4:Y:S04]  /*4d140*/  LDS.U8 R4, [R0+UR4+0x1088] ;  /* 0x0010880400047984 */ /* 0x000f280008000000 */
[----:B0-----:R-:W-:Y:S04]  /*4d150*/  STL [R1+0x106c], R2 ;  /* 0x00106c0201007387 */ /* 0x001fe80000100800 */
[----:B------:R-:W0:Y:S04]  /*4d160*/  LDS.U8 R2, [R0+UR4+0x1110] ;  /* 0x0011100400027984 */ /* 0x000e280008000000 */
[----:B-1----:R-:W-:Y:S04]  /*4d170*/  STL [R1+0x1168], R3 ;  /* 0x0011680301007387 */ /* 0x002fe80000100800 */
[----:B------:R-:W1:Y:S04]  /*4d180*/  LDS.U8 R3, [R0+UR4+0x1198] ;  /* 0x0011980400037984 */ /* 0x000e680008000000 */
[----:B----4-:R-:W-:Y:S04]  /*4d190*/  STL [R1+0x1164], R4 ;  /* 0x0011640401007387 */ /* 0x010fe80000100800 */
        /* <DEDUP_REMOVED lines=211> */
[----:B0-----:R0:W-:Y:S04]  /*4ded0*/  STL [R1+0x3688], R2 ;  /* 0x0036880201007387 */ /* 0x0011e80000100800 */
[----:B-1----:R-:W-:Y:S01]  /*4dee0*/  STL [R1+0x3594], R3 ;  /* 0x0035940301007387 */ /* 0x002fe20000100800 */
[----:B0-----:R-:W-:-:S03]  /*4def0*/  LOP3.LUT R2, R0, 0x20, RZ, 0x3c, !PT ;  /* 0x0000002000027812 */ /* 0x001fc600078e3cff */
[----:B------:R-:W0:Y:S04]  /*4df00*/  LDS.U8 R3, [R0+UR4+0x3908] ;  /* 0x0039080400037984 */ /* 0x000e280008000000 */
[----:B----4-:R-:W-:Y:S04]  /*4df10*/  STL [R1+0x3590], R4 ;  /* 0x0035900401007387 */ /* 0x010fe80000100800 */
[----:B------:R-:W-:Y:S04]  /*4df20*/  STL [R1+0x3780], R0 ;  /* 0x0037800001007387 */ /* 0x000fe80000100800 */
[----:B------:R-:W1:Y:S04]  /*4df30*/  LDS.U8 R4, [R0+UR4+0x3980] ;  /* 0x0039800400047984 */ /* 0x000e680008000000 */
[----:B------:R-:W-:Y:S04]  /*4df40*/  LDS.U8 R0, [R2+UR4+0x88] ;  /* 0x0000880402007984 */ /* 0x000fe80008000000 */
[----:B------:R-:W-:Y:S04]  /*4df50*/  LDS.U8 R5, [R2+UR4+0x3908] ;  /* 0x0039080402057984 */ /* 0x000fe80008000000 */
[----:B0-----:R-:W-:Y:S04]  /*4df60*/  STL [R1+0x3694], R3 ;  /* 0x0036940301007387 */ /* 0x001fe80000100800 */
[----:B------:R-:W0:Y:S04]  /*4df70*/  LDS.U8 R3, [R2+UR4] ;  /* 0x0000000402037984 */ /* 0x000e280008000000 */
[----:B-1----:R-:W-:Y:S04]  /*4df80*/  STL [R1+0x3690], R4 ;  /* 0x0036900401007387 */ /* 0x002fe80000100800 */
[----:B------:R-:W1:Y:S04]  /*4df90*/  LDS.U8 R4, [R2+UR4+0x110] ;  /* 0x0001100402047984 */ /* 0x000e680008000000 */
[----:B0-----:R-:W-:Y:S04]  /*4dfa0*/  STL [R1+0xda8], R3 ;  /* 0x000da80301007387 */ /* 0x001fe80000100800 */
[----:B------:R-:W0:Y:S04]  /*4dfb0*/  LDS.U8 R3, [R2+UR4+0x198] ;  /* 0x0001980402037984 */ /* 0x000e280008000000 */
[----:B------:R-:W-:Y:S04]  /*4dfc0*/  STL [R1+0xda0], R0 ;  /* 0x000da00001007387 */ /* 0x000fe80000100800 */
[----:B------:R-:W4:Y:S04]  /*4dfd0*/  LDS.U8 R0, [R2+UR4+0x8] ;  /* 0x0000080402007984 */ /* 0x000f280008000000 */
[----:B-1----:R-:W-:Y:S04]  /*4dfe0*/  STL [R1+0x1098], R4 ;  /* 0x0010980401007387 */ /* 0x002fe80000100800 */
[----:B------:R-:W1:Y:S04]  /*4dff0*/  LDS.U8 R4, [R2+UR4+0x80] ;  /* 0x0000800402047984 */ /* 0x000e680008000000 */
[----:B0-----:R-:W-:Y:S04]  /*4e000*/  STL [R1+0x1094], R3 ;  /* 0x0010940301007387 */ /* 0x001fe80000100800 */
[----:B------:R-:W0:Y:S04]  /*4e010*/  LDS.U8 R3, [R2+UR4+0x118] ;  /* 0x0001180402037984 */ /* 0x000e280008000000 */
[----:B----4-:R-:W-:Y:S04]  /*4e020*/  STL [R1+0xdb4], R0 ;  /* 0x000db40001007387 */ /* 0x010fe80000100800 */
        /* <DEDUP_REMOVED lines=230> */
[----:B------:R-:W-:Y:S04]  /*4ee90*/  LDS.U8 R4, [R2+UR4+0x3988] ;  /* 0x0039880402047984 */ /* 0x000fe80008000000 */
[----:B0-----:R-:W-:Y:S04]  /*4eea0*/  STL [R1+0x35cc], R3 ;  /* 0x0035cc0301007387 */ /* 0x001fe80000100800 */
[----:B------:R-:W0:Y:S04]  /*4eeb0*/  LDS.U8 R3, [R2+UR4+0x3900] ;  /* 0x0039000402037984 */ /* 0x000e280008000000 */
[----:B----4-:R-:W-:Y:S04]  /*4eec0*/  STL [R1+0x35c8], R0 ;  /* 0x0035c80001007387 */ /* 0x010fe80000100800 */
[----:B------:R-:W1:Y:S04]  /*4eed0*/  LDS.U8 R0, [R2+UR4+0x3818] ;  /* 0x0038180402007984 */ /* 0x000e680008000000 */
[----:B0-----:R2:W-:Y:S04]  /*4eee0*/  STL [R1+0x36cc], R3 ;  /* 0x0036cc0301007387 */ /* 0x0015e80000100800 */
[----:B------:R-:W-:Y:S04]  /*4eef0*/  STL [R1+0x36c8], R4 ;  /* 0x0036c80401007387 */ /* 0x000fe80000100800 */
[----:B-1----:R0:W-:Y:S01]  /*4ef00*/  STL [R1+0x35d4], R0 ;  /* 0x0035d40001007387 */ /* 0x0021e20000100800 */
[----:B--2---:R-:W-:-:S03]  /*4ef10*/  SHF.R.U32.HI R3, RZ, 0x2, R52 ;  /* 0x00000002ff037819 */ /* 0x004fc60000011634 */
[----:B------:R-:W-:Y:S01]  /*4ef20*/  LDS.U8 R4, [R2+UR4+0x3980] ;  /* 0x0039800402047984 */ /* 0x000fe20008000000 */
[----:B------:R-:W-:Y:S02]  /*4ef30*/  SGXT.U32 R3, R3, 0x3 ;  /* 0x000000030303781a */ /* 0x000fe40000000000 */
[----:B0-----:R-:W-:-:S05]  /*4ef40*/  LOP3.LUT R0, R52, 0x3, RZ, 0xc0, !PT ;  /* 0x0000000334007812 */ /* 0x001fca00078ec0ff */
[----:B------:R-:W-:-:S05]  /*4ef50*/  IMAD R0, R0, 0x220, RZ ;  /* 0x0000022000007824 */ /* 0x000fca00078e02ff */
[----:B------:R-:W-:Y:S02]  /*4ef60*/  LOP3.LUT R0, R0, R3, RZ, 0xfc, !PT ;  /* 0x0000000300007212 */ /* 0x000fe400078efcff */
[----:B------:R-:W0:Y:S02]  /*4ef70*/  LDS.U8 R3, [R2+UR4+0x3890] ;  /* 0x0038900402037984 */ /* 0x000e240008000000 */
[----:B------:R-:W-:-:S05]  /*4ef80*/  LOP3.LUT R0, R0, 0x40, RZ, 0x3c, !PT ;  /* 0x0000004000007812 */ /* 0x000fca00078e3cff */
[----:B------:R-:W-:Y:S04]  /*4ef90*/  LDS.U8 R2, [R0+UR4+0x88] ;  /* 0x0000880400027984 */ /* 0x000fe80008000000 */
[----:B0-----:R-:W-:Y:S04]  /*4efa0*/  STL [R1+0x35d0], R3 ;  /* 0x0035d00301007387 */ /* 0x001fe80000100800 */
[----:B------:R-:W0:Y:S04]  /*4efb0*/  LDS.U8 R3, [R0+UR4] ;  /* 0x0000000400037984 */ /* 0x000e280008000000 */
[----:B------:R-:W-:Y:S04]  /*4efc0*/  STL [R1+0x36d4], R5 ;  /* 0x0036d40501007387 */ /* 0x000fe80000100800 */
[----:B------:R-:W-:Y:S04]  /*4efd0*/  STL [R1+0x36d0], R4 ;  /* 0x0036d00401007387 */ /* 0x000fe80000100800 */
[----:B------:R-:W1:Y:S04]  /*4efe0*/  LDS.U8 R4, [R0+UR4+0x110] ;  /* 0x0001100400047984 */ /* 0x000e680008000000 */
[----:B0-----:R-:W-:Y:S04]  /*4eff0*/  STL [R1+0xfb8], R3 ;  /* 0x000fb80301007387 */ /* 0x001fe80000100800 */
[----:B------:R-:W0:Y:S04]  /*4f000*/  LDS.U8 R3, [R0+UR4+0x198] ;  /* 0x0001980400037984 */ /* 0x000e280008000000 */
[----:B------:R-:W-:Y:S04]  /*4f010*/  STL [R1+0xfb4], R2 ;  /* 0x000fb40201007387 */ /* 0x000fe80000100800 */
[----:B------:R-:W2:Y:S04]  /*4f020*/  LDS.U8 R2, [R0+UR4+0x8] ;  /* 0x0000080400027984 */ /* 0x000ea80008000000 */
[----:B-1----:R-:W-:Y:S04]  /*4f030*/  STL [R1+0x10dc], R4 ;  /* 0x0010dc0401007387 */ /* 0x002fe80000100800 */
[----:B------:R-:W1:Y:S04]  /*4f040*/  LDS.U8 R4, [R0+UR4+0x80] ;  /* 0x0000800400047984 */ /* 0x000e680008000000 */
[----:B0-----:R-:W-:Y:S04]  /*4f050*/  STL [R1+0x10d8], R3 ;  /* 0x0010d80301007387 */ /* 0x001fe80000100800 */
[----:B------:R-:W0:Y:S04]  /*4f060*/  LDS.U8 R3, [R0+UR4+0x118] ;  /* 0x0001180400037984 */ /* 0x000e280008000000 */
[----:B--2---:R-:W-:Y:S04]  /*4f070*/  STL [R1+0xfc0], R2 ;  /* 0x000fc00201007387 */ /* 0x004fe80000100800 */
        /* <DEDUP_REMOVED lines=235> */
[----:B-1----:R3:W-:Y:S02]  /*4ff30*/  STL [R1+0x370c], R4 ;  /* 0x00370c0401007387 */ /* 0x0027e40000100800 */
[----:B---3--:R-:W-:-:S04]  /*4ff40*/  SHF.R.U32.HI R4, RZ, 0x2, R32 ;  /* 0x00000002ff047819 */ /* 0x008fc80000011620 */
[----:B------:R-:W-:Y:S01]  /*4ff50*/  SGXT.U32 R4, R4, 0x3 ;  /* 0x000000030404781a */ /* 0x000fe20000000000 */
[----:B0-----:R-:W-:Y:S04]  /*4ff60*/  STL [R1+0x3708], R3 ;  /* 0x0037080301007387 */ /* 0x001fe80000100800 */
[----:B------:R-:W-:Y:S04]  /*4ff70*/  LDS.U8 R3, [R0+UR4+0x3908] ;  /* 0x0039080400037984 */ /* 0x000fe80008000000 */
[----:B--2---:R0:W-:Y:S02]  /*4ff80*/  STL [R1+0x3614], R2 ;  /* 0x0036140201007387 */ /* 0x0041e40000100800 */
[----:B0-----:R-:W-:-:S05]  /*4ff90*/  LOP3.LUT R2, R32, 0x3, RZ, 0xc0, !PT ;  /* 0x0000000320027812 */ /* 0x001fca00078ec0ff */
[----:B------:R-:W-:-:S05]  /*4ffa0*/  IMAD R2, R2, 0x220, RZ ;  /* 0x0000022002027824 */ /* 0x000fca00078e02ff */
[----:B------:R-:W-:Y:S02]  /*4ffb0*/  LOP3.LUT R2, R2, R4, RZ, 0xfc, !PT ;  /* 0x0000000402027212 */ /* 0x000fe400078efcff */
[----:B------:R-:W0:Y:S02]  /*4ffc0*/  LDS.U8 R4, [R0+UR4+0x3890] ;  /* 0x0038900400047984 */ /* 0x000e240008000000 */
[----:B------:R-:W-:Y:S02]  /*4ffd0*/  LOP3.LUT R2, R2, 0x60, RZ, 0x3c, !PT ;  /* 0x0000006002027812 */ /* 0x000fe400078e3cff */
[----:B------:R-:W1:Y:S04]  /*4ffe0*/  LDS.U8 R0, [R0+UR4+0x3980] ;  /* 0x0039800400007984 */ /* 0x000e680008000000 */
[----:B------:R-:W-:Y:S04]  /*4fff0*/  LDS.U8 R5, [R2+UR4+0x908] ;  /* 0x0009080402057984 */ /* 0x000fe80008000000 */
[----:B0-----:R-:W-:Y:S04]  /*50000*/  STL [R1+0x3610], R4 ;  /* 0x0036100401007387 */ /* 0x001fe80000100800 */
[----:B------:R-:W0:Y:S04]  /*50010*/  LDS.U8 R4, [R2+UR4] ;  /* 0x0000000402047984 */ /* 0x000e280008000000 */
        /* <DEDUP_REMOVED lines=153> */
[----:B------:R-:W-:Y:S04]  /*509b0*/  LDS.U8 R0, [R2+UR4+0x890] ;  /* 0x0008900402007984 */ /* 0x000fe80008000000 */
[----:B0-----:R-:W-:Y:S04]  /*509c0*/  STL [R1+0x1154], R4 ;  /* 0x0011540401007387 */ /* 0x001fe80000100800 */
[----:B------:R-:W0:Y:S04]  /*509d0*/  LDS.U8 R4, [R2+UR4+0x980] ;  /* 0x0009800402047984 */ /* 0x000e280008000000 */
[----:B--2---:R-:W-:Y:S04]  /*509e0*/  STL [R1+0x1050], R3 ;  /* 0x0010500301007387 */ /* 0x004fe80000100800 */
[----:B------:R-:W1:Y:S04]  /*509f0*/  LDS.U8 R3, [R2+UR4+0x1010] ;  /* 0x0010100402037984 */ /* 0x000e680008000000 */
[----:B------:R-:W-:Y:S04]  /*50a00*/  STL [R1+0x1160], R5 ;  /* 0x0011600501007387 */ /* 0x000fe80000100800 */
[----:B------:R-:W2:Y:S04]  /*50a10*/  LDS.U8 R5, [R2+UR4+0x1098] ;  /* 0x0010980402057984 */ /* 0x000ea80008000000 */
[----:B0-----:R-:W-:Y:S04]  /*50a20*/  STL [R1+0x115c], R4 ;  /* 0x00115c0401007387 */ /* 0x001fe80000100800 */
[----:B------:R-:W0:Y:S04]  /*50a30*/  LDS.U8 R4, [R2+UR4+0x1100] ;  /* 0x0011000402047984 */ /* 0x000e280008000000 */
[----:B-1----:R-:W-:Y:S04]  /*50a40*/  STL [R1+0x1248], R3 ;  /* 0x0012480301007387 */ /* 0x002fe80000100800 */
[----:B------:R-:W1:Y:S04]  /*50a50*/  LDS.U8 R3, [R2+UR4+0x1188] ;  /* 0x0011880402037984 */ /* 0x000e680008000000 */
[----:B--2---:R-:W-:Y:S04]  /*50a60*/  STL [R1+0x1244], R5 ;  /* 0x0012440501007387 */ /* 0x004fe80000100800 */
        /* <DEDUP_REMOVED lines=48> */
[----:B------:R-:W2:Y:S04]  /*50d70*/  LDL.LU R34, [R1+0xb58] ;  /* 0x000b580001227983 */ /* 0x000ea80000300800 */
[----:B------:R-:W-:Y:S04]  /*50d80*/  LDS.U8 R5, [R2+UR4+0x2908] ;  /* 0x0029080402057984 */ /* 0x000fe80008000000 */
[----:B0-----:R-:W-:Y:S04]  /*50d90*/  STL [R1+0x354c], R4 ;  /* 0x00354c0401007387 */ /* 0x001fe80000100800 */
[----:B------:R-:W3:Y:S04]  /*50da0*/  LDL.LU R42, [R1+0xb54] ;  /* 0x000b5400012a7983 */ /* 0x000ee80000300800 */
[----:B-1----:R-:W-:Y:S04]  /*50db0*/  STL [R1+0x3548], R3 ;  /* 0x0035480301007387 */ /* 0x002fe80000100800 */
[----:B------:R-:W4:Y:S04]  /*50dc0*/  LDL.LU R44, [R1+0xf1c] ;  /* 0x000f1c00012c7983 */ /* 0x000f280000300800 */
[----:B------:R-:W4:Y:S04]  /*50dd0*/  LDL.LU R46, [R1+0xfb0] ;  /* 0x000fb000012e7983 */ /* 0x000f280000300800 */
[----:B------:R-:W4:Y:S04]  /*50de0*/  LDL.LU R55, [R1+0xb48] ;  /* 0x000b480001377983 */ /* 0x000f280000300800 */
[----:B------:R-:W4:Y:S04]  /*50df0*/  LDL.LU R6, [R1+0xb44] ;  /* 0x000b440001067983 */ /* 0x000f280000300800 */
[----:B------:R-:W4:Y:S04]  /*50e00*/  LDL.LU R54, [R1+0xf24] ;  /* 0x000f240001367983 */ /* 0x000f280000300800 */
[----:B------:R-:W4:Y:S04]  /*50e10*/  LDL.LU R52, [R1+0xd44] ;  /* 0x000d440001347983 */ /* 0x000f280000300800 */
[----:B------:R-:W0:Y:S04]  /*50e20*/  LDS.U8 R4, [R2+UR4+0x2818] ;  /* 0x0028180402047984 */ /* 0x000e280008000000 */
[----:B------:R-:W1:Y:S04]  /*50e30*/  LDS.U8 R3, [R2+UR4+0x2890] ;  /* 0x0028900402037984 */ /* 0x000e680008000000 */
[----:B0-----:R-:W-:Y:S04]  /*50e40*/  STL [R1+0x1470], R4 ;  /* 0x0014700401007387 */ /* 0x001fe80000100800 */
[----:B------:R-:W0:Y:S04]  /*50e50*/  LDS.U8 R4, [R2+UR4+0x2980] ;  /* 0x0029800402047984 */ /* 0x000e280008000000 */
[----:B-1----:R-:W-:Y:S04]  /*50e60*/  STL [R1+0x146c], R3 ;  /* 0x00146c0301007387 */ /* 0x002fe80000100800 */
[----:B------:R-:W1:Y:S04]  /*50e70*/  LDS.U8 R3, [R2+UR4+0x3010] ;  /* 0x0030100402037984 */ /* 0x000e680008000000 */
[----:B------:R-:W-:Y:S04]  /*50e80*/  STL [R1+0x3554], R5 ;  /* 0x0035540501007387 */ /* 0x000fe80000100800 */
        /* <DEDUP_REMOVED lines=12> */
[----:B------:R-:W4:Y:S04]  /*50f50*/  LDL.LU R53, [R1+0xb38] ;  /* 0x000b380001357983 */ /* 0x000f280000300800 */
[----:B------:R-:W1:Y:S04]  /*50f60*/  LDS.U8 R5, [R2+UR4+0x3180] ;  /* 0x0031800402057984 */ /* 0x000e680008000000 */
[----:B0-----:R-:W-:Y:S04]  /*50f70*/  STL [R1+0x3640], R4 ;  /* 0x0036400401007387 */ /* 0x001fe80000100800 */
[----:B------:R-:W-:Y:S04]  /*50f80*/  LDS.U8 R4, [R2+UR4+0x3898] ;  /* 0x0038980402047984 */ /* 0x000fe80008000000 */
[----:B-1----:R-:W-:Y:S04]  /*50f90*/  STL [R1+0x3744], R3 ;  /* 0x0037440301007387 */ /* 0x002fe80000100800 */
[----:B------:R-:W0:Y:S04]  /*50fa0*/  LDS.U8 R3, [R2+UR4+0x3810] ;  /* 0x0038100402037984 */ /* 0x000e280008000000 */
        /* <DEDUP_REMOVED lines=8> */
[----:B0-----:R0:W-:Y:S04]  /*51030*/  STL [R1+0x3748], R3 ;  /* 0x0037480301007387 */ /* 0x0011e80000100800 */
[----:B--2---:R-:W-:Y:S01]  /*51040*/  STL [R1+0x3654], R4 ;  /* 0x0036540401007387 */ /* 0x004fe20000100800 */
[----:B0-----:R-:W-:-:S03]  /*51050*/  LOP3.LUT R3, R32, 0x1f, RZ, 0xc0, !PT ;  /* 0x0000001f20037812 */ /* 0x001fc600078ec0ff */
[----:B------:R-:W0:Y:S04]  /*51060*/  LDS.U8 R4, [R2+UR4+0x3908] ;  /* 0x0039080402047984 */ /* 0x000e280008000000 */
[----:B------:R-:W2:Y:S01]  /*51070*/  LDS.U8 R2, [R2+UR4+0x3980] ;  /* 0x0039800402027984 */ /* 0x000ea20008000000 */
[----:B------:R-:W-:Y:S06]  /*51080*/  BAR.SYNC.DEFER_BLOCKING 0x0 ;  /* 0x0000000000007b1d */ /* 0x000fec0000010000 */
[----:B-1----:R-:W-:Y:S04]  /*51090*/  STL [R1+0x3650], R5 ;  /* 0x0036500501007387 */ /* 0x002fe80000100800 */
[----:B------:R-:W-:Y:S04]  /*510a0*/  STS.U8 [R3+UR4], R34 ;  /* 0x0000002203007988 */ /* 0x000fe80008000004 */
[----:B---3--:R-:W-:Y:S04]  /*510b0*/  STS.U8 [R3+UR4+0x20], R42 ;  /* 0x0000202a03007988 */ /* 0x008fe80008000004 */
[----:B0-----:R-:W-:Y:S04]  /*510c0*/  STL [R1+0x3754], R4 ;  /* 0x0037540401007387 */ /* 0x001fe80000100800 */
[----:B--2---:R0:W-:Y:S04]  /*510d0*/  STL [R1+0x3750], R2 ;  /* 0x0037500201007387 */ /* 0x0041e80000100800 */
[----:B----4-:R-:W-:Y:S04]  /*510e0*/  STS.U8 [R3+UR4+0x40], R44 ;  /* 0x0000402c03007988 */ /* 0x010fe80008000004 */
[----:B------:R-:W-:Y:S04]  /*510f0*/  STS.U8 [R3+UR4+0x60], R46 ;  /* 0x0000602e03007988 */ /* 0x000fe80008000004 */
[----:B0-----:R-:W2:Y:S04]  /*51100*/  LDL.LU R2, [R1+0xb34] ;  /* 0x000b340001027983 */ /* 0x001ea80000300800 */
[----:B------:R-:W3:Y:S04]  /*51110*/  LDL.LU R4, [R1+0xf2c] ;  /* 0x000f2c0001047983 */ /* 0x000ee80000300800 */
[----:B------:R-:W4:Y:S04]  /*51120*/  LDL.LU R5, [R1+0xd4c] ;  /* 0x000d4c0001057983 */ /* 0x000f280000300800 */
[----:B------:R-:W4:Y:S04]  /*51130*/  LDL.LU R7, [R1+0xb28] ;  /* 0x000b280001077983 */ /* 0x000f280000300800 */
[----:B------:R-:W4:Y:S04]  /*51140*/  LDL.LU R51, [R1+0xb24] ;  /* 0x000b240001337983 */ /* 0x000f280000300800 */
[----:B------:R-:W4:Y:S04]  /*51150*/  LDL.LU R49, [R1+0xf3c] ;  /* 0x000f3c0001317983 */ /* 0x000f280000300800 */
[----:B------:R-:W-:Y:S04]  /*51160*/  STS.U8 [R3+UR4+0x120], R55 ;  /* 0x0001203703007988 */ /* 0x000fe80008000004 */
[----:B------:R-:W4:Y:S04]  /*51170*/  LDL.LU R47, [R1+0xd54] ;  /* 0x000d5400012f7983 */ /* 0x000f280000300800 */
[----:B------:R-:W-:Y:S04]  /*51180*/  STS.U8 [R3+UR4+0x100], R6 ;  /* 0x0001000603007988 */ /* 0x000fe80008000004 */
[----:B------:R-:W4:Y:S04]  /*51190*/  LDL.LU R39, [R1+0xb18] ;  /* 0x000b180001277983 */ /* 0x000f280000300800 */
[----:B------:R-:W-:Y:S04]  /*511a0*/  STS.U8 [R3+UR4+0x160], R54 ;  /* 0x0001603603007988 */ /* 0x000fe80008000004 */
[----:B------:R-:W4:Y:S04]  /*511b0*/  LDL.LU R37, [R1+0xb14] ;  /* 0x000b140001257983 */ /* 0x000f280000300800 */
[----:B------:R0:W-:Y:S04]  /*511c0*/  STS.U8 [R3+UR4+0x140], R52 ;  /* 0x0001403403007988 */ /* 0x0001e80008000004 */
[----:B------:R-:W4:Y:S04]  /*511d0*/  LDL.LU R35, [R1+0xf4c] ;  /* 0x000f4c0001237983 */ /* 0x000f280000300800 */
        /* <DEDUP_REMOVED lines=43> */
[----:B------:R-:W3:Y:S04]  /*51490*/  LDL.LU R2, [R1+0xab8] ;  /* 0x000ab80001027983 */ /* 0x000ee80000300800 */
[----:B------:R-:W-:Y:S04]  /*514a0*/  STS.U8 [R3+UR4+0x720], R32 ;  /* 0x0007202003007988 */ /* 0x000fe80008000004 */
[----:B------:R-:W4:Y:S04]  /*514b0*/  LDL.LU R4, [R1+0xab4] ;  /* 0x000ab40001047983 */ /* 0x000f280000300800 */
        /* <DEDUP_REMOVED lines=48> */
[----:B------:R-:W-:Y:S04]  /*517c0*/  STS.U8 [R3+UR4+0xc60], R27 ;  /* 0x000c601b03007988 */ /* 0x000fe80008000004 */
[----:B------:R-:W-:Y:S04]  /*517d0*/  STS.U8 [R3+UR4+0xd20], R26 ;  /* 0x000d201a03007988 */ /* 0x000fe80008000004 */
[----:B0-----:R-:W3:Y:S04]  /*517e0*/  LDL.LU R53, [R1+0x47c] ;  /* 0x00047c0001357983 */ /* 0x001ee80000300800 */
        /* <DEDUP_REMOVED lines=25> */
[----:B------:R-:W4:Y:S04]  /*51980*/  LDL.LU R35, [R1+0x35c] ;  /* 0x00035c0001237983 */ /* 0x000f280000300800 */
[----:B--2---:R0:W-:Y:S04]  /*51990*/  STS.U8 [R3+UR4+0x1100], R52 ;  /* 0x0011003403007988 */ /* 0x0041e80008000004 */
[----:B0-----:R-:W2:Y:S04]  /*519a0*/  LDL.LU R52, [R1+0x358] ;  /* 0x0003580001347983 */ /* 0x001ea80000300800 */
[----:B------:R-:W2:Y:S04]  /*519b0*/  LDL.LU R27, [R1+0x354] ;  /* 0x00035400011b7983 */ /* 0x000ea80000300800 */
        /* <DEDUP_REMOVED lines=79> */
[----:B--2---:R0:W-:Y:S04]  /*51eb0*/  STS.U8 [R3+UR4+0x1900], R52 ;  /* 0x0019003403007988 */ /* 0x0041e80008000004 */
[----:B0-----:R-:W2:Y:S04]  /*51ec0*/  LDL.LU R52, [R1+0xe70] ;  /* 0x000e700001347983 */ /* 0x001ea80000300800 */
        /* <DEDUP_REMOVED lines=10> */
[----:B---3--:R0:W-:Y:S04]  /*51f70*/  STS.U8 [R3+UR4+0x1c00], R53 ;  /* 0x001c003503007988 */ /* 0x0081e80008000004 */
        /* <DEDUP_REMOVED lines=8> */
[----:B0-----:R-:W3:Y:S04]  /*52000*/  LDL.LU R53, [R1+0x224] ;  /* 0x0002240001357983 */ /* 0x001ee80000300800 */
        /* <DEDUP_REMOVED lines=53> */
[----:B------:R-:W-:Y:S04]  /*52360*/  STS.U8 [R3+UR4+0x2400], R27 ;  /* 0x0024001b03007988 */ /* 0x000fe80008000004 */
[----:B------:R-:W-:Y:S04]  /*52370*/  STS.U8 [R3+UR4+0x2420], R26 ;  /* 0x0024201a03007988 */ /* 0x000fe80008000004 */
[----:B0-----:R-:W2:Y:S04]  /*52380*/  LDL.LU R52, [R1+0xeb0] ;  /* 0x000eb00001347983 */ /* 0x001ea80000300800 */
        /* <DEDUP_REMOVED lines=29> */
[----:B------:R1:W-:Y:S04]  /*52560*/  STS.U8 [R3+UR4+0x2620], R34 ;  /* 0x0026202203007988 */ /* 0x0003e80008000004 */
[----:B0-----:R-:W4:Y:S04]  /*52570*/  LDL.LU R32, [R1+0xec] ;  /* 0x0000ec0001207983 */ /* 0x001f280000300800 */
[----:B------:R0:W-:Y:S04]  /*52580*/  STS.U8 [R3+UR4+0x2760], R42 ;  /* 0x0027602a03007988 */ /* 0x0001e80008000004 */
[----:B-1----:R-:W4:Y:S04]  /*52590*/  LDL.LU R34, [R1+0xe8] ;  /* 0x0000e80001227983 */ /* 0x002f280000300800 */
        /* <DEDUP_REMOVED lines=10> */
[----:B---3--:R0:W-:Y:S04]  /*52640*/  STS.U8 [R3+UR4+0x2840], R53 ;  /* 0x0028403503007988 */ /* 0x0081e80008000004 */
[----:B-1----:R-:W3:Y:S04]  /*52650*/  LDL.LU R54, [R1+0xee8] ;  /* 0x000ee80001367983 */ /* 0x002ee80000300800 */
[----:B0-----:R-:W3:Y:S04]  /*52660*/  LDL.LU R53, [R1+0xbc] ;  /* 0x0000bc0001357983 */ /* 0x001ee80000300800 */
[----:B--2---:R0:W-:Y:S04]  /*52670*/  STS.U8 [R3+UR4+0x2860], R52 ;  /* 0x0028603403007988 */ /* 0x0041e80008000004 */
[----:B----4-:R-:W-:Y:S04]  /*52680*/  STS.U8 [R3+UR4+0x2920], R2 ;  /* 0x0029200203007988 */ /* 0x010fe80008000004 */
[----:B------:R-:W-:Y:S04]  /*52690*/  STS.U8 [R3+UR4+0x2900], R4 ;  /* 0x0029000403007988 */ /* 0x000fe80008000004 */
        /* <DEDUP_REMOVED lines=10> */
[----:B0-----:R-:W4:Y:S04]  /*52740*/  LDL.LU R9, [R1+0xb4] ;  /* 0x0000b40001097983 */ /* 0x001f280000300800 */
        /* <DEDUP_REMOVED lines=18> */
[----:B--2---:R0:W-:Y:S04]  /*52870*/  STS.U8 [R3+UR4+0x3020], R52 ;  /* 0x0030203403007988 */ /* 0x0041e80008000004 */
[----:B0-----:R-:W2:Y:S04]  /*52880*/  LDL.LU R52, [R1+0xef0] ;  /* 0x000ef00001347983 */ /* 0x001ea80000300800 */
        /* <DEDUP_REMOVED lines=10> */
[----:B----4-:R0:W-:Y:S04]  /*52930*/  STS.U8 [R3+UR4+0x3040], R9 ;  /* 0x0030400903007988 */ /* 0x0101e80008000004 */
        /* <DEDUP_REMOVED lines=18> */
[----:B------:R-:W4:Y:S04]  /*52a60*/  LDL.LU R4, [R1] ;  /* 0x0000000001047983 */ /* 0x000f280000300800 */
[----:B--2---:R0:W-:Y:S04]  /*52a70*/  STS.U8 [R3+UR4+0x3060], R52 ;  /* 0x0030603403007988 */ /* 0x0041e80008000004 */
[----:B---3--:R1:W-:Y:S04]  /*52a80*/  STS.U8 [R3+UR4+0x3120], R53 ;  /* 0x0031203503007988 */ /* 0x0083e80008000004 */
[----:B------:R2:W-:Y:S04]  /*52a90*/  STS.U8 [R3+UR4+0x3100], R54 ;  /* 0x0031003603007988 */ /* 0x0005e80008000004 */
[----:B0-----:R-:W3:Y:S04]  /*52aa0*/  LDL.LU R52, [R1+0x5408] ;  /* 0x0054080001347983 */ /* 0x001ee80000300800 */
[----:B-1----:R-:W3:Y:S04]  /*52ab0*/  LDL.LU R53, [R1+0x5404] ;  /* 0x0054040001357983 */ /* 0x002ee80000300800 */
[----:B--2---:R-:W2:Y:S04]  /*52ac0*/  LDL.LU R54, [R1+0x5400] ;  /* 0x0054000001367983 */ /* 0x004ea80000300800 */
[----:B------:R0:W-:Y:S04]  /*52ad0*/  STS.U8 [R3+UR4+0x3160], R6 ;  /* 0x0031600603007988 */ /* 0x0001e80008000004 */
[----:B------:R1:W-:Y:S04]  /*52ae0*/  STS.U8 [R3+UR4+0x3140], R55 ;  /* 0x0031403703007988 */ /* 0x0003e80008000004 */
[----:B------:R1:W-:Y:S04]  /*52af0*/  STS.U8 [R3+UR4+0x3240], R46 ;  /* 0x0032402e03007988 */ /* 0x0003e80008000004 */
[----:B0-----:R-:W2:Y:S04]  /*52b00*/  LDL.LU R6, [R1+0x53fc] ;  /* 0x0053fc0001067983 */ /* 0x001ea80000300800 */
[----:B-1----:R-:W2:Y:S04]  /*52b10*/  LDL.LU R55, [R1+0x53f8] ;  /* 0x0053f80001377983 */ /* 0x002ea80000300800 */
[----:B------:R-:W2:Y:S04]  /*52b20*/  LDL.LU R46, [R1+0x53f4] ;  /* 0x0053f400012e7983 */ /* 0x000ea80000300800 */
        /* <DEDUP_REMOVED lines=8> */
[----:B----4-:R4:W-:Y:S04]  /*52bb0*/  STS.U8 [R3+UR4+0x3320], R9 ;  /* 0x0033200903007988 */ /* 0x0109e80008000004 */
[----:B0-----:R-:W2:Y:S04]  /*52bc0*/  LDL.LU R32, [R1+0x53e4] ;  /* 0x0053e40001207983 */ /* 0x001ea80000300800 */
[----:B-1----:R-:W3:Y:S04]  /*52bd0*/  LDL.LU R2, [R1+0xd10] ;  /* 0x000d100001027983 */ /* 0x002ee80000300800 */
[----:B----4-:R-:W4:Y:S04]  /*52be0*/  LDL.LU R9, [R1+0x53e0] ;  /* 0x0053e00001097983 */ /* 0x010f280000300800 */
[----:B------:R0:W-:Y:S04]  /*52bf0*/  STS.U8 [R3+UR4+0x3300], R13 ;  /* 0x0033000d03007988 */ /* 0x0001e80008000004 */
[----:B------:R1:W-:Y:S04]  /*52c00*/  STS.U8 [R3+UR4+0x3400], R14 ;  /* 0x0034000e03007988 */ /* 0x0003e80008000004 */
[----:B------:R1:W-:Y:S04]  /*52c10*/  STS.U8 [R3+UR4+0x3420], R15 ;  /* 0x0034200f03007988 */ /* 0x0003e80008000004 */
[----:B0-----:R-:W4:Y:S04]  /*52c20*/  LDL.LU R13, [R1+0x53dc] ;  /* 0x0053dc00010d7983 */ /* 0x001f280000300800 */
[----:B-1----:R-:W4:Y:S04]  /*52c30*/  LDL.LU R14, [R1+0x53d8] ;  /* 0x0053d800010e7983 */ /* 0x002f280000300800 */
[----:B------:R-:W4:Y:S04]  /*52c40*/  LDL.LU R15, [R1+0x53d4] ;  /* 0x0053d400010f7983 */ /* 0x000f280000300800 */
        /* <DEDUP_REMOVED lines=31> */
[----:B0-----:R-:W2:Y:S04]  /*52e40*/  LDL.LU R50, [R1+0xd18] ;  /* 0x000d180001327983 */ /* 0x001ea80000300800 */
[----:B------:R0:W-:Y:S04]  /*52e50*/  STS.U8 [R3+UR4+0x3840], R48 ;  /* 0x0038403003007988 */ /* 0x0001e80008000004 */
[----:B0-----:R-:W4:Y:S04]  /*52e60*/  LDL.LU R48, [R1+0xcf8] ;  /* 0x000cf80001307983 */ /* 0x001f280000300800 */
[----:B--2---:R0:W-:Y:S04]  /*52e70*/  STS.U8 [R3+UR4+0x3860], R50 ;  /* 0x0038603203007988 */ /* 0x0041e80008000004 */
[----:B------:R1:W-:Y:S04]  /*52e80*/  STS.U8 [R3+UR4+0x3920], R40 ;  /* 0x0039202803007988 */ /* 0x0003e80008000004 */
[----:B0-----:R-:W2:Y:S01]  /*52e90*/  LDL.LU R50, [R1+0xcf0] ;  /* 0x000cf00001327983 */ /* 0x001ea20000300800 */
[----:B-1----:R-:W0:Y:S03]  /*52ea0*/  S2R R40, SR_TID.X ;  /* 0x0000000000287919 */ /* 0x002e260000002100 */
[----:B------:R-:W2:Y:S01]  /*52eb0*/  LDL.LU R3, [R1+0x5394] ;  /* 0x0053940001037983 */ /* 0x000ea20000300800 */
[----:B0-----:R-:W-:-:S05]  /*52ec0*/  LOP3.LUT R40, R40, 0x1f, RZ, 0xc0, !PT ;  /* 0x0000001f28287812 */ /* 0x001fca00078ec0ff */
[----:B------:R0:W-:Y:S04]  /*52ed0*/  STS.U8 [R40+UR4+0x3900], R38 ;  /* 0x0039002628007988 */ /* 0x0001e80008000004 */
[----:B------:R1:W-:Y:S04]  /*52ee0*/  STS.U8 [R40+UR4+0x3960], R36 ;  /* 0x0039602428007988 */ /* 0x0003e80008000004 */
[----:B0-----:R-:W4:Y:S04]  /*52ef0*/  LDL.LU R38, [R1+0xd00] ;  /* 0x000d000001267983 */ /* 0x001f280000300800 */
[----:B-1----:R-:W2:Y:S04]  /*52f00*/  LDL.LU R36, [R1+0xd08] ;  /* 0x000d080001247983 */ /* 0x002ea80000300800 */
[----:B---3--:R0:W-:Y:S04]  /*52f10*/  STS.U8 [R40+UR4+0x3940], R2 ;  /* 0x0039400228007988 */ /* 0x0081e80008000004 */
[----:B------:R-:W-:Y:S04]  /*52f20*/  STS.U8 [R40+UR4+0x3a40], R10 ;  /* 0x003a400a28007988 */ /* 0x000fe80008000004 */
[----:B------:R-:W-:Y:S04]  /*52f30*/  STS.U8 [R40+UR4+0x3a60], R11 ;  /* 0x003a600b28007988 */ /* 0x000fe80008000004 */
[----:B------:R1:W-:Y:S04]  /*52f40*/  STS.U8 [R40+UR4+0x3a00], R12 ;  /* 0x003a000c28007988 */ /* 0x0003e80008000004 */
[----:B0-----:R-:W3:Y:S04]  /*52f50*/  LDL.LU R2, [R1+0x5390] ;  /* 0x0053900001027983 */ /* 0x001ee80000300800 */
[----:B-1----:R-:W3:Y:S04]  /*52f60*/  LDL.LU R12, [R1+0xb3c] ;  /* 0x000b3c00010c7983 */ /* 0x002ee80000300800 */
[----:B--2---:R-:W-:Y:S04]  /*52f70*/  STS.U8 [R40+UR4+0x3a20], R36 ;  /* 0x003a202428007988 */ /* 0x004fe80008000004 */
[----:B------:R-:W-:Y:S04]  /*52f80*/  STS.U8 [R40+UR4+0x3b60], R16 ;  /* 0x003b601028007988 */ /* 0x000fe80008000004 */
[----:B------:R0:W-:Y:S04]  /*52f90*/  STS.U8 [R40+UR4+0x3b40], R17 ;  /* 0x003b401128007988 */ /* 0x0001e80008000004 */
[----:B------:R1:W-:Y:S04]  /*52fa0*/  STS.U8 [R40+UR4+0x3b20], R18 ;  /* 0x003b201228007988 */ /* 0x0003e80008000004 */
[----:B----4-:R-:W-:Y:S04]  /*52fb0*/  STS.U8 [R40+UR4+0x3b00], R38 ;  /* 0x003b002628007988 */ /* 0x010fe80008000004 */
[----:B0-----:R-:W2:Y:S04]  /*52fc0*/  LDL.LU R17, [R1+0xb40] ;  /* 0x000b400001117983 */ /* 0x001ea80000300800 */
[----:B------:R0:W-:Y:S04]  /*52fd0*/  STS.U8 [R40+UR4+0x3c00], R22 ;  /* 0x003c001628007988 */ /* 0x0001e80008000004 */
[----:B-1----:R-:W4:Y:S04]  /*52fe0*/  LDL.LU R18, [R1+0xd40] ;  /* 0x000d400001127983 */ /* 0x002f280000300800 */
[----:B------:R1:W-:Y:S04]  /*52ff0*/  STS.U8 [R40+UR4+0x3c20], R23 ;  /* 0x003c201728007988 */ /* 0x0003e80008000004 */
[----:B------:R-:W3:Y:S04]  /*53000*/  LDL.LU R11, [R1+0xf28] ;  /* 0x000f2800010b7983 */ /* 0x000ee80000300800 */
[----:B------:R1:W-:Y:S04]  /*53010*/  STS.U8 [R40+UR4+0x3c40], R24 ;  /* 0x003c401828007988 */ /* 0x0003e80008000004 */
[----:B0-----:R-:W2:Y:S04]  /*53020*/  LDL.LU R22, [R1+0xf20] ;  /* 0x000f200001167983 */ /* 0x001ea80000300800 */
[----:B------:R0:W-:Y:S04]  /*53030*/  STS.U8 [R40+UR4+0x3c60], R48 ;  /* 0x003c603028007988 */ /* 0x0001e80008000004 */
[----:B-1----:R-:W4:Y:S04]  /*53040*/  LDL.LU R23, [R1+0xb4c] ;  /* 0x000b4c0001177983 */ /* 0x002f280000300800 */
[----:B------:R-:W3:Y:S01]  /*53050*/  LDL.LU R24, [R1+0xb50] ;  /* 0x000b500001187983 */ /* 0x000ee20000300800 */
[----:B0-----:R-:W0:Y:S03]  /*53060*/  S2R R48, SR_TID.X ;  /* 0x0000000000307919 */ /* 0x001e260000002100 */
[----:B------:R-:W2:Y:S04]  /*53070*/  LDL.LU R16, [R1+0xd48] ;  /* 0x000d480001107983 */ /* 0x000ea80000300800 */
[----:B------:R-:W2:Y:S04]  /*53080*/  LDL.LU R10, [R1+0xb30] ;  /* 0x000b3000010a7983 */ /* 0x000ea80000300800 */
[----:B------:R-:W2:Y:S04]  /*53090*/  LDL.LU R36, [R1+0xb2c] ;  /* 0x000b2c0001247983 */ /* 0x000ea80000300800 */
[----:B------:R-:W2:Y:S04]  /*530a0*/  LDL.LU R38, [R1+0xf34] ;  /* 0x000f340001267983 */ /* 0x000ea80000300800 */
[----:B------:R1:W-:Y:S04]  /*530b0*/  STS.U8 [R40+UR4+0x3d20], R28 ;  /* 0x003d201c28007988 */ /* 0x0003e80008000004 */
[----:B-1----:R-:W2:Y:S01]  /*530c0*/  LDL.LU R40, [R1+0xd50] ;  /* 0x000d500001287983 */ /* 0x002ea20000300800 */
[----:B0-----:R-:W-:-:S03]  /*530d0*/  LOP3.LUT R28, R48, 0x1f, RZ, 0xc0, !PT ;  /* 0x0000001f301c7812 */ /* 0x001fc600078ec0ff */
[----:B------:R-:W2:Y:S04]  /*530e0*/  LDL.LU R48, [R1+0xb20] ;  /* 0x000b200001307983 */ /* 0x000ea80000300800 */
[----:B------:R-:W-:Y:S04]  /*530f0*/  STS.U8 [R28+UR4+0x3d00], R29 ;  /* 0x003d001d1c007988 */ /* 0x000fe80008000004 */
[----:B------:R-:W-:Y:S04]  /*53100*/  STS.U8 [R28+UR4+0x3d60], R33 ;  /* 0x003d60211c007988 */ /* 0x000fe80008000004 */
[----:B------:R0:W-:Y:S04]  /*53110*/  STS.U8 [R28+UR4+0x3d40], R50 ;  /* 0x003d40321c007988 */ /* 0x0001e80008000004 */
[----:B------:R-:W-:Y:S04]  /*53120*/  STS.U8 [R28+UR4+0x3e40], R41 ;  /* 0x003e40291c007988 */ /* 0x000fe80008000004 */
[----:B------:R-:W-:Y:S01]  /*53130*/  STS.U8 [R28+UR4+0x3e60], R43 ;  /* 0x003e602b1c007988 */ /* 0x000fe20008000004 */
[----:B0-----:R-:W-:-:S03]  /*53140*/  LOP3.LUT R50, R28, 0x10, RZ, 0x3c, !PT ;  /* 0x000000101c327812 */ /* 0x001fc600078e3cff */
[----:B------:R-:W-:Y:S04]  /*53150*/  STS.U8 [R28+UR4+0x3e00], R45 ;  /* 0x003e002d1c007988 */ /* 0x000fe80008000004 */
[----:B------:R-:W-:Y:S04]  /*53160*/  STS.U8 [R28+UR4+0x3e20], R8 ;  /* 0x003e20081c007988 */ /* 0x000fe80008000004 */
[----:B------:R-:W-:Y:S04]  /*53170*/  STS.U8 [R28+UR4+0x3f60], R52 ;  /* 0x003f60341c007988 */ /* 0x000fe80008000004 */
[----:B------:R-:W-:Y:S04]  /*53180*/  STS.U8 [R28+UR4+0x3f40], R53 ;  /* 0x003f40351c007988 */ /* 0x000fe80008000004 */
[----:B------:R-:W-:Y:S04]  /*53190*/  STS.U8 [R28+UR4+0x3f20], R54 ;  /* 0x003f20361c007988 */ /* 0x000fe80008000004 */
[----:B------:R0:W-:Y:S04]  /*531a0*/  STS.U8 [R28+UR4+0x3f00], R6 ;  /* 0x003f00061c007988 */ /* 0x0001e80008000004 */
[----:B0-----:R-:W2:Y:S04]  /*531b0*/  LDL.LU R6, [R1+0xb1c] ;  /* 0x000b1c0001067983 */ /* 0x001ea80000300800 */
[----:B------:R-:W2:Y:S04]  /*531c0*/  LDL.LU R54, [R1+0xf48] ;  /* 0x000f480001367983 */ /* 0x000ea80000300800 */
[----:B---3--:R-:W-:Y:S04]  /*531d0*/  STS.U8 [R50+UR4+0x80], R24 ;  /* 0x0000801832007988 */ /* 0x008fe80008000004 */
[----:B----4-:R-:W-:Y:S04]  /*531e0*/  STS.U8 [R50+UR4+0xa0], R23 ;  /* 0x0000a01732007988 */ /* 0x010fe80008000004 */
[----:B--2---:R-:W-:Y:S04]  /*531f0*/  STS.U8 [R50+UR4+0xc0], R22 ;  /* 0x0000c01632007988 */ /* 0x004fe80008000004 */
[----:B------:R-:W-:Y:S04]  /*53200*/  STS.U8 [R50+UR4+0xe0], R18 ;  /* 0x0000e01232007988 */ /* 0x000fe80008000004 */
[----:B------:R-:W-:Y:S04]  /*53210*/  STS.U8 [R50+UR4+0x1a0], R17 ;  /* 0x0001a01132007988 */ /* 0x000fe80008000004 */
[----:B------:R0:W-:Y:S04]  /*53220*/  STS.U8 [R50+UR4+0x180], R12 ;  /* 0x0001800c32007988 */ /* 0x0001e80008000004 */
[----:B------:R1:W-:Y:S04]  /*53230*/  STS.U8 [R50+UR4+0x1e0], R11 ;  /* 0x0001e00b32007988 */ /* 0x0003e80008000004 */
[----:B0-----:R-:W2:Y:S04]  /*53240*/  LDL.LU R12, [R1+0xd58] ;  /* 0x000d5800010c7983 */ /* 0x001ea80000300800 */
[----:B------:R-:W3:Y:S04]  /*53250*/  LDL.LU R17, [R1+0xb10] ;  /* 0x000b100001117983 */ /* 0x000ee80000300800 */
[----:B-1----:R-:W4:Y:S04]  /*53260*/  LDL.LU R11, [R1+0xb0c] ;  /* 0x000b0c00010b7983 */ /* 0x002f280000300800 */
[----:B------:R-:W-:Y:S04]  /*53270*/  STS.U8 [R50+UR4+0x1c0], R16 ;  /* 0x0001c01032007988 */ /* 0x000fe80008000004 */
[----:B------:R-:W4:Y:S04]  /*53280*/  LDL.LU R53, [R1+0xf50] ;  /* 0x000f500001357983 */ /* 0x000f280000300800 */
[----:B------:R0:W-:Y:S04]  /*53290*/  STS.U8 [R50+UR4+0x2c0], R10 ;  /* 0x0002c00a32007988 */ /* 0x0001e80008000004 */
[----:B------:R-:W4:Y:S04]  /*532a0*/  LDL.LU R52, [R1+0xd60] ;  /* 0x000d600001347983 */ /* 0x000f280000300800 */
[----:B0-----:R-:W4:Y:S04]  /*532b0*/  LDL.LU R10, [R1+0xb00] ;  /* 0x000b0000010a7983 */ /* 0x001f280000300800 */
        /* <DEDUP_REMOVED lines=20> */
[----:B------:R-:W-:Y:S04]  /*53400*/  STS.U8 [R50+UR4+0x3c0], R6 ;  /* 0x0003c00632007988 */ /* 0x000fe80008000004 */
[----:B------:R-:W-:Y:S04]  /*53410*/  STS.U8 [R50+UR4+0x3a0], R54 ;  /* 0x0003a03632007988 */ /* 0x000fe80008000004 */
[----:B--2---:R0:W-:Y:S04]  /*53420*/  STS.U8 [R50+UR4+0x380], R12 ;  /* 0x0003800c32007988 */ /* 0x0041e80008000004 */
[----:B---3--:R1:W-:Y:S04]  /*53430*/  STS.U8 [R50+UR4+0x480], R17 ;  /* 0x0004801132007988 */ /* 0x0083e80008000004 */
[----:B0-----:R-:W2:Y:S04]  /*53440*/  LDL.LU R12, [R1+0xabc] ;  /* 0x000abc00010c7983 */ /* 0x001ea80000300800 */
[----:B----4-:R0:W-:Y:S04]  /*53450*/  STS.U8 [R50+UR4+0x4a0], R11 ;  /* 0x0004a00b32007988 */ /* 0x0101e80008000004 */
[----:B-1----:R-:W3:Y:S04]  /*53460*/  LDL.LU R17, [R1+0xf78] ;  /* 0x000f780001117983 */ /* 0x002ee80000300800 */
[----:B------:R-:W-:Y:S04]  /*53470*/  STS.U8 [R50+UR4+0x4c0], R53 ;  /* 0x0004c03532007988 */ /* 0x000fe80008000004 */
[----:B0-----:R-:W4:Y:S04]  /*53480*/  LDL.LU R11, [R1+0xd88] ;  /* 0x000d8800010b7983 */ /* 0x001f280000300800 */
[----:B------:R-:W-:Y:S04]  /*53490*/  STS.U8 [R50+UR4+0x4e0], R52 ;  /* 0x0004e03432007988 */ /* 0x000fe80008000004 */
[----:B------:R0:W-:Y:S04]  /*534a0*/  STS.U8 [R50+UR4+0x5a0], R10 ;  /* 0x0005a00a32007988 */ /* 0x0001e80008000004 */
[----:B------:R-:W-:Y:S04]  /*534b0*/  STS.U8 [R50+UR4+0x580], R8 ;  /* 0x0005800832007988 */ /* 0x000fe80008000004 */
[----:B------:R-:W-:Y:S04]  /*534c0*/  STS.U8 [R50+UR4+0x5e0], R45 ;  /* 0x0005e02d32007988 */ /* 0x000fe80008000004 */
[----:B0-----:R-:W4:Y:S04]  /*534d0*/  LDL.LU R10, [R1+0xab0] ;  /* 0x000ab000010a7983 */ /* 0x001f280000300800 */
[----:B------:R0:W-:Y:S04]  /*534e0*/  STS.U8 [R50+UR4+0x5c0], R36 ;  /* 0x0005c02432007988 */ /* 0x0001e80008000004 */
[----:B------:R-:W-:Y:S04]  /*534f0*/  STS.U8 [R50+UR4+0x6c0], R43 ;  /* 0x0006c02b32007988 */ /* 0x000fe80008000004 */
[----:B0-----:R-:W4:Y:S04]  /*53500*/  LDL.LU R36, [R1+0xaac] ;  /* 0x000aac0001247983 */ /* 0x001f280000300800 */
[----:B------:R-:W-:Y:S04]  /*53510*/  STS.U8 [R50+UR4+0x6e0], R41 ;  /* 0x0006e02932007988 */ /* 0x000fe80008000004 */
[----:B------:R0:W-:Y:S04]  /*53520*/  STS.U8 [R50+UR4+0x680], R38 ;  /* 0x0006802632007988 */ /* 0x0001e80008000004 */
[----:B------:R-:W-:Y:S04]  /*53530*/  STS.U8 [R50+UR4+0x6a0], R33 ;  /* 0x0006a02132007988 */ /* 0x000fe80008000004 */
[----:B0-----:R-:W4:Y:S04]  /*53540*/  LDL.LU R38, [R1+0xf80] ;  /* 0x000f800001267983 */ /* 0x001f280000300800 */
[----:B------:R-:W-:Y:S04]  /*53550*/  STS.U8 [R50+UR4+0x7e0], R29 ;  /* 0x0007e01d32007988 */ /* 0x000fe80008000004 */
[----:B------:R0:W-:Y:S04]  /*53560*/  STS.U8 [R50+UR4+0x7c0], R40 ;  /* 0x0007c02832007988 */ /* 0x0001e80008000004 */
[----:B------:R-:W-:Y:S04]  /*53570*/  STS.U8 [R50+UR4+0x7a0], R28 ;  /* 0x0007a01c32007988 */ /* 0x000fe80008000004 */
[----:B------:R-:W-:Y:S04]  /*53580*/  STS.U8 [R50+UR4+0x780], R24 ;  /* 0x0007801832007988 */ /* 0x000fe80008000004 */
[----:B------:R-:W-:Y:S04]  /*53590*/  STS.U8 [R50+UR4+0x880], R23 ;  /* 0x0008801732007988 */ /* 0x000fe80008000004 */
[----:B0-----:R-:W4:Y:S04]  /*535a0*/  LDL.LU R40, [R1+0xd90] ;  /* 0x000d900001287983 */ /* 0x001f280000300800 */
[----:B------:R-:W-:Y:S04]  /*535b0*/  STS.U8 [R50+UR4+0x8a0], R22 ;  /* 0x0008a01632007988 */ /* 0x000fe80008000004 */
[----:B------:R-:W-:Y:S04]  /*535c0*/  STS.U8 [R50+UR4+0x8c0], R18 ;  /* 0x0008c01232007988 */ /* 0x000fe80008000004 */
[----:B------:R-:W-:Y:S04]  /*535d0*/  STS.U8 [R50+UR4+0x8e0], R16 ;  /* 0x0008e01032007988 */ /* 0x000fe80008000004 */
[----:B------:R-:W4:Y:S04]  /*535e0*/  LDL.LU R6, [R1+0xaa0] ;  /* 0x000aa00001067983 */ /* 0x000f280000300800 */
[----:B------:R0:W-:Y:S04]  /*535f0*/  STS.U8 [R50+UR4+0x9a0], R48 ;  /* 0x0009a03032007988 */ /* 0x0001e80008000004 */
[----:B------:R-:W4:Y:S04]  /*53600*/  LDL.LU R54, [R1+0xa9c] ;  /* 0x000a9c0001367983 */ /* 0x000f280000300800 */
[----:B0-----:R-:W4:Y:S04]  /*53610*/  LDL.LU R48, [R1+0xf88] ;  /* 0x000f880001307983 */ /* 0x001f280000300800 */
[----:B------:R-:W4:Y:S04]  /*53620*/  LDL.LU R16, [R1+0xd98] ;  /* 0x000d980001107983 */ /* 0x000f280000300800 */
[----:B--2---:R0:W-:Y:S04]  /*53630*/  STS.U8 [R50+UR4+0x980], R12 ;  /* 0x0009800c32007988 */ /* 0x0041e80008000004 */
[----:B---3--:R-:W-:Y:S04]  /*53640*/  STS.U8 [R50+UR4+0x9e0], R17 ;  /* 0x0009e01132007988 */ /* 0x008fe80008000004 */
[----:B0-----:R-:W2:Y:S04]  /*53650*/  LDL.LU R12, [R1+0xa90] ;  /* 0x000a9000010c7983 */ /* 0x001ea80000300800 */
[----:B------:R-:W3:Y:S04]  /*53660*/  LDL.LU R53, [R1+0xa8c] ;  /* 0x000a8c0001357983 */ /* 0x000ee80000300800 */
[----:B----4-:R0:W-:Y:S04]  /*53670*/  STS.U8 [R50+UR4+0x9c0], R11 ;  /* 0x0009c00b32007988 */ /* 0x0101e80008000004 */
        /* <DEDUP_REMOVED lines=21> */
[----:B------:R-:W-:Y:S04]  /*537d0*/  STS.U8 [R50+UR4+0xbe0], R6 ;  /* 0x000be00632007988 */ /* 0x000fe80008000004 */
[----:B0-----:R-:W4:Y:S04]  /*537e0*/  LDL.LU R40, [R1+0xde0] ;  /* 0x000de00001287983 */ /* 0x001f280000300800 */
[----:B------:R-:W-:Y:S04]  /*537f0*/  STS.U8 [R50+UR4+0xbc0], R54 ;  /* 0x000bc03632007988 */ /* 0x000fe80008000004 */
[----:B------:R0:W-:Y:S04]  /*53800*/  STS.U8 [R50+UR4+0xba0], R48 ;  /* 0x000ba03032007988 */ /* 0x0001e80008000004 */
[----:B0-----:R-:W4:Y:S04]  /*53810*/  LDL.LU R48, [R1+0x478] ;  /* 0x0004780001307983 */ /* 0x001f280000300800 */
[----:B------:R0:W-:Y:S04]  /*53820*/  STS.U8 [R50+UR4+0xb80], R16 ;  /* 0x000b801032007988 */ /* 0x0001e80008000004 */
[----:B0-----:R-:W4:Y:S04]  /*53830*/  LDL.LU R16, [R1+0x474] ;  /* 0x0004740001107983 */ /* 0x001f280000300800 */
[----:B--2---:R0:W-:Y:S04]  /*53840*/  STS.U8 [R50+UR4+0xc80], R12 ;  /* 0x000c800c32007988 */ /* 0x0041e80008000004 */
[----:B---3--:R-:W-:Y:S04]  /*53850*/  STS.U8 [R50+UR4+0xca0], R53 ;  /* 0x000ca03532007988 */ /* 0x008fe80008000004 */
[----:B0-----:R-:W2:Y:S04]  /*53860*/  LDL.LU R12, [R1+0x470] ;  /* 0x00047000010c7983 */ /* 0x001ea80000300800 */
[----:B----4-:R-:W-:Y:S04]  /*53870*/  STS.U8 [R50+UR4+0xcc0], R52 ;  /* 0x000cc03432007988 */ /* 0x010fe80008000004 */
[----:B------:R0:W-:Y:S04]  /*53880*/  STS.U8 [R50+UR4+0xce0], R11 ;  /* 0x000ce00b32007988 */ /* 0x0001e80008000004 */
[----:B------:R-:W-:Y:S04]  /*53890*/  STS.U8 [R50+UR4+0xda0], R8 ;  /* 0x000da00832007988 */ /* 0x000fe80008000004 */
[----:B0-----:R-:W3:Y:S04]  /*538a0*/  LDL.LU R11, [R1+0xdf0] ;  /* 0x000df000010b7983 */ /* 0x001ee80000300800 */
[----:B------:R-:W-:Y:S04]  /*538b0*/  STS.U8 [R50+UR4+0xd80], R45 ;  /* 0x000d802d32007988 */ /* 0x000fe80008000004 */
        /* <DEDUP_REMOVED lines=21> */
[----:B------:R0:W-:Y:S04]  /*53a10*/  STS.U8 [R50+UR4+0x11a0], R48 ;  /* 0x0011a03032007988 */ /* 0x0001e80008000004 */
[----:B0-----:R-:W4:Y:S04]  /*53a20*/  LDL.LU R48, [R1+0xe00] ;  /* 0x000e000001307983 */ /* 0x001f280000300800 */
[----:B------:R-:W-:Y:S04]  /*53a30*/  STS.U8 [R50+UR4+0x1180], R16 ;  /* 0x0011801032007988 */ /* 0x000fe80008000004 */
[----:B------:R-:W4:Y:S04]  /*53a40*/  LDL.LU R53, [R1+0x350] ;  /* 0x0003500001357983 */ /* 0x000f280000300800 */
[----:B------:R-:W4:Y:S04]  /*53a50*/  LDL.LU R52, [R1+0x34c] ;  /* 0x00034c0001347983 */ /* 0x000f280000300800 */
[----:B--2---:R0:W-:Y:S04]  /*53a60*/  STS.U8 [R50+UR4+0x11e0], R12 ;  /* 0x0011e00c32007988 */ /* 0x0041e80008000004 */
[----:B0-----:R-:W2:Y:S04]  /*53a70*/  LDL.LU R12, [R1+0x348] ;  /* 0x00034800010c7983 */ /* 0x001ea80000300800 */
[----:B------:R-:W2:Y:S04]  /*53a80*/  LDL.LU R8, [R1+0xe08] ;  /* 0x000e080001087983 */ /* 0x000ea80000300800 */
[----:B---3--:R0:W-:Y:S04]  /*53a90*/  STS.U8 [R50+UR4+0x11c0], R11 ;  /* 0x0011c00b32007988 */ /* 0x0081e80008000004 */
[----:B------:R-:W3:Y:S04]  /*53aa0*/  LDL.LU R45, [R1+0x338] ;  /* 0x00033800012d7983 */ /* 0x000ee80000300800 */
[----:B0-----:R-:W3:Y:S04]  /*53ab0*/  LDL.LU R11, [R1+0x334] ;  /* 0x00033400010b7983 */ /* 0x001ee80000300800 */
        /* <DEDUP_REMOVED lines=19> */
[----:B------:R1:W-:Y:S04]  /*53bf0*/  STS.U8 [R50+UR4+0x13a0], R17 ;  /* 0x0013a01132007988 */ /* 0x0003e80008000004 */
[----:B0-----:R-:W4:Y:S04]  /*53c00*/  LDL.LU R40, [R1+0xe28] ;  /* 0x000e280001287983 */ /* 0x001f280000300800 */
[----:B-1----:R-:W4:Y:S04]  /*53c10*/  LDL.LU R17, [R1+0x2d8] ;  /* 0x0002d80001117983 */ /* 0x002f280000300800 */
[----:B------:R0:W-:Y:S04]  /*53c20*/  STS.U8 [R50+UR4+0x1380], R48 ;  /* 0x0013803032007988 */ /* 0x0001e80008000004 */
[----:B0-----:R-:W4:Y:S04]  /*53c30*/  LDL.LU R48, [R1+0x2d4] ;  /* 0x0002d40001307983 */ /* 0x001f280000300800 */
[----:B------:R-:W-:Y:S04]  /*53c40*/  STS.U8 [R50+UR4+0x1480], R53 ;  /* 0x0014803532007988 */ /* 0x000fe80008000004 */
[----:B------:R-:W-:Y:S04]  /*53c50*/  STS.U8 [R50+UR4+0x14a0], R52 ;  /* 0x0014a03432007988 */ /* 0x000fe80008000004 */
[----:B--2---:R0:W-:Y:S04]  /*53c60*/  STS.U8 [R50+UR4+0x14c0], R12 ;  /* 0x0014c00c32007988 */ /* 0x0041e80008000004 */
[----:B------:R-:W-:Y:S04]  /*53c70*/  STS.U8 [R50+UR4+0x14e0], R8 ;  /* 0x0014e00832007988 */ /* 0x000fe80008000004 */
[----:B0-----:R-:W2:Y:S04]  /*53c80*/  LDL.LU R12, [R1+0x2d0] ;  /* 0x0002d000010c7983 */ /* 0x001ea80000300800 */
[----:B---3--:R-:W-:Y:S04]  /*53c90*/  STS.U8 [R50+UR4+0x15a0], R45 ;  /* 0x0015a02d32007988 */ /* 0x008fe80008000004 */
[----:B------:R0:W-:Y:S04]  /*53ca0*/  STS.U8 [R50+UR4+0x1580], R11 ;  /* 0x0015800b32007988 */ /* 0x0001e80008000004 */
[----:B------:R-:W-:Y:S04]  /*53cb0*/  STS.U8 [R50+UR4+0x15e0], R43 ;  /* 0x0015e02b32007988 */ /* 0x000fe80008000004 */
[----:B0-----:R-:W3:Y:S04]  /*53cc0*/  LDL.LU R11, [R1+0xe30] ;  /* 0x000e3000010b7983 */ /* 0x001ee80000300800 */
[----:B----4-:R-:W-:Y:S04]  /*53cd0*/  STS.U8 [R50+UR4+0x15c0], R41 ;  /* 0x0015c02932007988 */ /* 0x010fe80008000004 */
        /* <DEDUP_REMOVED lines=18> */
[----:B------:R-:W-:Y:S04]  /*53e00*/  STS.U8 [R50+UR4+0x19a0], R17 ;  /* 0x0019a01132007988 */ /* 0x000fe80008000004 */
[----:B0-----:R-:W4:Y:S04]  /*53e10*/  LDL.LU R40, [R1+0x2a0] ;  /* 0x0002a00001287983 */ /* 0x001f280000300800 */
[----:B------:R-:W4:Y:S04]  /*53e20*/  LDL.LU R53, [R1+0xe40] ;  /* 0x000e400001357983 */ /* 0x000f280000300800 */
[----:B------:R0:W-:Y:S04]  /*53e30*/  STS.U8 [R50+UR4+0x1980], R48 ;  /* 0x0019803032007988 */ /* 0x0001e80008000004 */
[----:B------:R-:W4:Y:S04]  /*53e40*/  LDL.LU R52, [R1+0x290] ;  /* 0x0002900001347983 */ /* 0x000f280000300800 */
[----:B0-----:R-:W4:Y:S04]  /*53e50*/  LDL.LU R48, [R1+0x28c] ;  /* 0x00028c0001307983 */ /* 0x001f280000300800 */
        /* <DEDUP_REMOVED lines=27> */
[----:B------:R-:W-:Y:S04]  /*54010*/  STS.U8 [R50+UR4+0x1b80], R53 ;  /* 0x001b803532007988 */ /* 0x000fe80008000004 */
[----:B0-----:R-:W4:Y:S04]  /*54020*/  LDL.LU R40, [R1+0x218] ;  /* 0x0002180001287983 */ /* 0x001f280000300800 */
[----:B------:R-:W-:Y:S04]  /*54030*/  STS.U8 [R50+UR4+0x1c80], R52 ;  /* 0x001c803432007988 */ /* 0x000fe80008000004 */
        /* <DEDUP_REMOVED lines=45> */
[----:B------:R-:W3:Y:S04]  /*54310*/  LDL.LU R24, [R1+0xea4] ;  /* 0x000ea40001187983 */ /* 0x000ee80000300800 */
[----:B------:R-:W3:Y:S04]  /*54320*/  LDL.LU R23, [R1+0x188] ;  /* 0x0001880001177983 */ /* 0x000ee80000300800 */
[----:B------:R-:W3:Y:S04]  /*54330*/  LDL.LU R22, [R1+0x184] ;  /* 0x0001840001167983 */ /* 0x000ee80000300800 */
[----:B------:R-:W3:Y:S04]  /*54340*/  LDL.LU R18, [R1+0x180] ;  /* 0x0001800001127983 */ /* 0x000ee80000300800 */
[----:B----4-:R0:W-:Y:S04]  /*54350*/  STS.U8 [R50+UR4+0x22c0], R10 ;  /* 0x0022c00a32007988 */ /* 0x0101e80008000004 */
        /* <DEDUP_REMOVED lines=26> */
[----:B------:R-:W-:Y:S04]  /*54500*/  STS.U8 [R50+UR4+0x26a0], R24 ;  /* 0x0026a01832007988 */ /* 0x000fe80008000004 */
[----:B------:R-:W-:Y:S04]  /*54510*/  STS.U8 [R50+UR4+0x27e0], R23 ;  /* 0x0027e01732007988 */ /* 0x000fe80008000004 */
[----:B0-----:R-:W3:Y:S04]  /*54520*/  LDL.LU R11, [R1+0xebc] ;  /* 0x000ebc00010b7983 */ /* 0x001ee80000300800 */
[----:B------:R-:W-:Y:S04]  /*54530*/  STS.U8 [R50+UR4+0x27c0], R22 ;  /* 0x0027c01632007988 */ /* 0x000fe80008000004 */
[----:B------:R-:W-:Y:S04]  /*54540*/  STS.U8 [R50+UR4+0x27a0], R18 ;  /* 0x0027a01232007988 */ /* 0x000fe80008000004 */
[----:B----4-:R-:W-:Y:S04]  /*54550*/  STS.U8 [R50+UR4+0x2780], R16 ;  /* 0x0027801032007988 */ /* 0x010fe80008000004 */
        /* <DEDUP_REMOVED lines=29> */
[----:B---3--:R0:W-:Y:S04]  /*54730*/  STS.U8 [R50+UR4+0x29c0], R11 ;  /* 0x0029c00b32007988 */ /* 0x0081e80008000004 */
[----:B------:R-:W3:Y:S04]  /*54740*/  LDL.LU R17, [R1+0xc0] ;  /* 0x0000c00001117983 */ /* 0x000ee80000300800 */
[----:B----4-:R-:W-:Y:S04]  /*54750*/  STS.U8 [R50+UR4+0x2ac0], R6 ;  /* 0x002ac00632007988 */ /* 0x010fe80008000004 */
        /* <DEDUP_REMOVED lines=24> */
[----:B------:R-:W-:Y:S04]  /*548e0*/  STS.U8 [R50+UR4+0x2e80], R24 ;  /* 0x002e801832007988 */ /* 0x000fe80008000004 */
[----:B------:R-:W-:Y:S04]  /*548f0*/  STS.U8 [R50+UR4+0x2ea0], R23 ;  /* 0x002ea01732007988 */ /* 0x000fe80008000004 */
[----:B0-----:R-:W2:Y:S04]  /*54900*/  LDL.LU R12, [R1+0x90] ;  /* 0x00009000010c7983 */ /* 0x001ea80000300800 */
[----:B------:R-:W-:Y:S04]  /*54910*/  STS.U8 [R50+UR4+0x2fe0], R22 ;  /* 0x002fe01632007988 */ /* 0x000fe80008000004 */
[----:B------:R-:W-:Y:S04]  /*54920*/  STS.U8 [R50+UR4+0x2fc0], R18 ;  /* 0x002fc01232007988 */ /* 0x000fe80008000004 */
[----:B---3--:R-:W-:Y:S04]  /*54930*/  STS.U8 [R50+UR4+0x2fa0], R17 ;  /* 0x002fa01132007988 */ /* 0x008fe80008000004 */
[----:B------:R-:W3:Y:S04]  /*54940*/  LDL.LU R6, [R1+0xefc] ;  /* 0x000efc0001067983 */ /* 0x000ee80000300800 */
[----:B----4-:R0:W-:Y:S04]  /*54950*/  STS.U8 [R50+UR4+0x2f80], R11 ;  /* 0x002f800b32007988 */ /* 0x0101e80008000004 */
        /* <DEDUP_REMOVED lines=32> */
[----:B------:R0:W-:Y:S04]  /*54b60*/  STS.U8 [R50+UR4+0x32e0], R11 ;  /* 0x0032e00b32007988 */ /* 0x0001e80008000004 */
[----:B------:R-:W-:Y:S04]  /*54b70*/  STS.U8 [R50+UR4+0x3280], R53 ;  /* 0x0032803532007988 */ /* 0x000fe80008000004 */
[----:B0-----:R-:W3:Y:S04]  /*54b80*/  LDL.LU R11, [R1+0xd14] ;  /* 0x000d1400010b7983 */ /* 0x001ee80000300800 */
[----:B------:R0:W-:Y:S04]  /*54b90*/  STS.U8 [R50+UR4+0x32a0], R10 ;  /* 0x0032a00a32007988 */ /* 0x0001e80008000004 */
[----:B------:R-:W-:Y:S04]  /*54ba0*/  STS.U8 [R50+UR4+0x33e0], R55 ;  /* 0x0033e03732007988 */ /* 0x000fe80008000004 */
        /* <DEDUP_REMOVED lines=23> */
[----:B--2---:R-:W-:Y:S04]  /*54d20*/  STS.U8 [R50+UR4+0x3780], R12 ;  /* 0x0037800c32007988 */ /* 0x004fe80008000004 */
        /* <DEDUP_REMOVED lines=23> */
[----:B------:R0:W-:Y:S02]  /*54ea0*/  STS.U8 [R50+UR4+0x3dc0], R48 ;  /* 0x003dc03032007988 */ /* 0x0001e40008000004 */
[----:B0-----:R-:W0:Y:S02]  /*54eb0*/  S2R R48, SR_TID.X ;  /* 0x0000000000307919 */ /* 0x001e240000002100 */
[----:B------:R-:W-:Y:S04]  /*54ec0*/  STS.U8 [R50+UR4+0x3ec0], R47 ;  /* 0x003ec02f32007988 */ /* 0x000fe80008000004 */
[----:B------:R-:W-:Y:S04]  /*54ed0*/  STS.U8 [R50+UR4+0x3ee0], R49 ;  /* 0x003ee03132007988 */ /* 0x000fe80008000004 */
[----:B------:R-:W-:Y:S04]  /*54ee0*/  STS.U8 [R50+UR4+0x3e80], R51 ;  /* 0x003e803332007988 */ /* 0x000fe80008000004 */
[----:B------:R-:W-:Y:S04]  /*54ef0*/  STS.U8 [R50+UR4+0x3ea0], R7 ;  /* 0x003ea00732007988 */ /* 0x000fe80008000004 */
[----:B------:R-:W-:Y:S04]  /*54f00*/  STS.U8 [R50+UR4+0x3fe0], R5 ;  /* 0x003fe00532007988 */ /* 0x000fe80008000004 */
[----:B------:R-:W-:Y:S04]  /*54f10*/  STS.U8 [R50+UR4+0x3fc0], R4 ;  /* 0x003fc00432007988 */ /* 0x000fe80008000004 */
[----:B------:R-:W-:Y:S04]  /*54f20*/  STS.U8 [R50+UR4+0x3fa0], R3 ;  /* 0x003fa00332007988 */ /* 0x000fe80008000004 */
[----:B------:R-:W-:Y:S01]  /*54f30*/  STS.U8 [R50+UR4+0x3f80], R2 ;  /* 0x003f800232007988 */ /* 0x000fe20008000004 */
[C---:B0-----:R-:W-:Y:S01]  /*54f40*/  LOP3.LUT R28, R48.reuse, 0x7, RZ, 0xc0, !PT ;  /* 0x00000007301c7812 */ /* 0x041fe200078ec0ff */
[----:B------:R-:W-:-:S04]  /*54f50*/  IMAD.SHL.U32 R29, R48, 0x2, RZ ;  /* 0x00000002301d7824 */ /* 0x000fc800078e00ff */
[----:B------:R-:W-:-:S05]  /*54f60*/  IMAD R28, R28, 0x90, RZ ;  /* 0x000000901c1c7824 */ /* 0x000fca00078e02ff */
[----:B------:R-:W-:Y:S01]  /*54f70*/  LOP3.LUT R28, R28, 0x30, R29, 0x78, !PT ;  /* 0x000000301c1c7812 */ /* 0x000fe200078e781d */
[----:B------:R-:W-:Y:S06]  /*54f80*/  BAR.SYNC.DEFER_BLOCKING 0x0 ;  /* 0x0000000000007b1d */ /* 0x000fec0000010000 */
[----:B------:R-:W0:Y:S04]  /*54f90*/  LDSM.16.M88.4 R4, [R28+UR4] ;  /* 0x000000041c04783b */ /* 0x000e280008000200 */
[----:B------:R-:W-:Y:S04]  /*54fa0*/  LDSM.16.M88.4 R8, [R28+UR4+0xc00] ;  /* 0x000c00041c08783b */ /* 0x000fe80008000200 */
[----:B------:R-:W-:Y:S04]  /*54fb0*/  LDSM.16.M88.4 R12, [R28+UR4+0x1000] ;  /* 0x001000041c0c783b */ /* 0x000fe80008000200 */
[----:B------:R-:W-:Y:S04]  /*54fc0*/  LDSM.16.M88.4 R16, [R28+UR4+0x1800] ;  /* 0x001800041c10783b */ /* 0x000fe80008000200 */
[----:B------:R-:W-:Y:S04]  /*54fd0*/  LDSM.16.M88.4 R36, [R28+UR4+0x2000] ;  /* 0x002000041c24783b */ /* 0x000fe80008000200 */
[----:B------:R-:W-:Y:S01]  /*54fe0*/  LDSM.16.M88.4 R44, [R28+UR4+0x2400] ;  /* 0x002400041c2c783b */ /* 0x000fe20008000200 */
[----:B0-----:R-:W-:-:S03]  /*54ff0*/  IMAD.MOV.U32 R42, RZ, RZ, R4 ;  /* 0x000000ffff2a7224 */ /* 0x001fc600078e0004 */
[----:B------:R-:W-:Y:S01]  /*55000*/  STL.64 [R1+0xa68], R6 ;  /* 0x000a680601007387 */ /* 0x000fe20000100a00 */
[----:B------:R-:W-:-:S03]  /*55010*/  IMAD.MOV.U32 R43, RZ, RZ, R5 ;  /* 0x000000ffff2b7224 */ /* 0x000fc600078e0005 */
[----:B------:R-:W0:Y:S04]  /*55020*/  LDSM.16.M88.4 R4, [R28+UR4+0x400] ;  /* 0x000400041c04783b */ /* 0x000e280008000200 */
[----:B0-----:R-:W-:Y:S01]  /*55030*/  STL.64 [R1+0xa70], R4 ;  /* 0x000a700401007387 */ /* 0x001fe20000100a00 */
[----:B------:R-:W-:Y:S02]  /*55040*/  IMAD.MOV.U32 R21, RZ, RZ, R4 ;  /* 0x000000ffff157224 */ /* 0x000fe400078e0004 */
[----:B------:R-:W-:Y:S01]  /*55050*/  IMAD.MOV.U32 R20, RZ, RZ, R5 ;  /* 0x000000ffff147224 */ /* 0x000fe200078e0005 */
[----:B------:R-:W-:Y:S04]  /*55060*/  STL.64 [R1+0xa78], R6 ;  /* 0x000a780601007387 */ /* 0x000fe80000100a00 */
[----:B------:R-:W0:Y:S04]  /*55070*/  LDSM.16.M88.4 R4, [R28+UR4+0x800] ;  /* 0x000800041c04783b */ /* 0x000e280008000200 */
[----:B0-----:R-:W-:Y:S04]  /*55080*/  STL.64 [R1+0xa80], R4 ;  /* 0x000a800401007387 */ /* 0x001fe80000100a00 */
[----:B------:R0:W-:Y:S04]  /*55090*/  STL.64 [R1+0xa88], R6 ;  /* 0x000a880601007387 */ /* 0x0001e80000100a00 */
[----:B------:R1:W-:Y:S04]  /*550a0*/  STL.64 [R1+0xaa0], R8 ;  /* 0x000aa00801007387 */ /* 0x0003e80000100a00 */
[----:B------:R-:W-:Y:S01]  /*550b0*/  STL.64 [R1+0xaa8], R10 ;  /* 0x000aa80a01007387 */ /* 0x000fe20000100a00 */
[----:B0-----:R-:W-:-:S03]  /*550c0*/  IMAD.MOV.U32 R6, RZ, RZ, R8 ;  /* 0x000000ffff067224 */ /* 0x001fc600078e0008 */
[----:B------:R-:W-:Y:S01]  /*550d0*/  STL.64 [R1+0xad0], R12 ;  /* 0x000ad00c01007387 */ /* 0x000fe20000100a00 */
[----:B------:R-:W-:Y:S02]  /*550e0*/  IMAD.MOV.U32 R7, RZ, RZ, R9 ;  /* 0x000000ffff077224 */ /* 0x000fe400078e0009 */
[----:B-1----:R-:W-:Y:S01]  /*550f0*/  IMAD.MOV.U32 R8, RZ, RZ, R12 ;  /* 0x000000ffff087224 */ /* 0x002fe200078e000c */
[----:B------:R-:W-:Y:S01]  /*55100*/  STL.64 [R1+0xad8], R14 ;  /* 0x000ad80e01007387 */ /* 0x000fe20000100a00 */
[----:B------:R-:W-:-:S03]  /*55110*/  IMAD.MOV.U32 R9, RZ, RZ, R13 ;  /* 0x000000ffff097224 */ /* 0x000fc600078e000d */
[----:B------:R-:W0:Y:S04]  /*55120*/  LDSM.16.M88.4 R12, [R28+UR4+0x1400] ;  /* 0x001400041c0c783b */ /* 0x000e280008000200 */
[----:B0-----:R0:W-:Y:S01]  /*55130*/  STL.64 [R1+0xaf0], R12 ;  /* 0x000af00c01007387 */ /* 0x0011e20000100a00 */
[----:B------:R-:W-:-:S03]  /*55140*/  IMAD.MOV.U32 R10, RZ, RZ, R12 ;  /* 0x000000ffff0a7224 */ /* 0x000fc600078e000c */
[----:B------:R-:W-:Y:S01]  /*55150*/  STL.64 [R1+0xaf8], R14 ;  /* 0x000af80e01007387 */ /* 0x000fe20000100a00 */
[----:B------:R-:W-:-:S03]  /*55160*/  IMAD.MOV.U32 R11, RZ, RZ, R13 ;  /* 0x000000ffff0b7224 */ /* 0x000fc600078e000d */
[----:B------:R-:W-:Y:S04]  /*55170*/  STL.64 [R1+0xac0], R16 ;  /* 0x000ac01001007387 */ /* 0x000fe80000100a00 */
[----:B------:R-:W-:Y:S01]  /*55180*/  STL.64 [R1+0xac8], R18 ;  /* 0x000ac81201007387 */ /* 0x000fe20000100a00 */
[----:B0-----:R-:W-:Y:S02]  /*55190*/  IMAD.MOV.U32 R12, RZ, RZ, R16 ;  /* 0x000000ffff0c7224 */ /* 0x001fe400078e0010 */
[----:B------:R-:W-:Y:S01]  /*551a0*/  IMAD.MOV.U32 R13, RZ, RZ, R17 ;  /* 0x000000ffff0d7224 */ /* 0x000fe200078e0011 */
[----:B------:R-:W2:Y:S04]  /*551b0*/  LDL.LU.64 R24, [R1+0x770] ;  /* 0x0007700001187983 */ /* 0x000ea80000300a00 */
[----:B------:R-:W2:Y:S04]  /*551c0*/  LDL.LU.64 R26, [R1+0x778] ;  /* 0x00077800011a7983 */ /* 0x000ea80000300a00 */
[----:B------:R-:W0:Y:S04]  /*551d0*/  LDSM.16.M88.4 R16, [R28+UR4+0x1c00] ;  /* 0x001c00041c10783b */ /* 0x000e280008000200 */
[----:B0-----:R-:W-:Y:S04]  /*551e0*/  STL.64 [R1+0xa90], R16 ;  /* 0x000a901001007387 */ /* 0x001fe80000100a00 */
[----:B------:R-:W-:Y:S04]  /*551f0*/  STL.64 [R1+0xa98], R18 ;  /* 0x000a981201007387 */ /* 0x000fe80000100a00 */
[----:B------:R-:W-:Y:S04]  /*55200*/  STL.64 [R1+0xab0], R36 ;  /* 0x000ab02401007387 */ /* 0x000fe80000100a00 */
[----:B------:R0:W-:Y:S04]  /*55210*/  STL.64 [R1+0xab8], R38 ;  /* 0x000ab82601007387 */ /* 0x0001e80000100a00 */
[----:B------:R-:W3:Y:S04]  /*55220*/  LDL.LU.64 R48, [R1+0x760] ;  /* 0x0007600001307983 */ /* 0x000ee80000300a00 */
[----:B------:R-:W3:Y:S01]  /*55230*/  LDL.LU.64 R50, [R1+0x768] ;  /* 0x0007680001327983 */ /* 0x000ee20000300a00 */
[----:B------:R-:W-:-:S03]  /*55240*/  IMAD.MOV.U32 R23, RZ, RZ, R4 ;  /* 0x000000ffff177224 */ /* 0x000fc600078e0004 */
[----:B------:R-:W-:Y:S01]  /*55250*/  STL [R1+0x5144], R42 ;  /* 0x0051442a01007387 */ /* 0x000fe20000100800 */
[----:B0-----:R-:W-:Y:S01]  /*55260*/  F2FP.F16.E5M2.UNPACK_B R38, R42 ;  /* 0x0000002aff26723e */ /* 0x001fe200020004ff */
[----:B------:R-:W-:Y:S01]  /*55270*/  IMAD.MOV.U32 R22, RZ, RZ, R5 ;  /* 0x000000ffff167224 */ /* 0x000fe200078e0005 */
[----:B------:R-:W-:Y:S01]  /*55280*/  F2FP.F16.E5M2.UNPACK_B R39, R43 ;  /* 0x0000002bff27723e */ /* 0x000fe200020004ff */
[----:B------:R-:W-:Y:S01]  /*55290*/  STL [R1+0x5148], R43 ;  /* 0x0051482b01007387 */ /* 0x000fe20000100800 */
[----:B------:R-:W-:Y:S02]  /*552a0*/  IMAD R3, R31, 0x100, R30 ;  /* 0x000001001f037824 */ /* 0x000fe400078e021e */
[----:B------:R-:W-:Y:S01]  /*552b0*/  IMAD R4, R57, 0x100, R56 ;  /* 0x0000010039047824 */ /* 0x000fe200078e0238 */
[----:B------:R-:W0:Y:S01]  /*552c0*/  LDSM.16.M88.4 R40, [R28+UR4+0x2800] ;  /* 0x002800041c28783b */ /* 0x000e220008000200 */
[----:B------:R-:W-:Y:S02]  /*552d0*/  IMAD R5, R59, 0x100, R58 ;  /* 0x000001003b057824 */ /* 0x000fe400078e023a */
[----:B------:R-:W-:Y:S01]  /*552e0*/  IMAD R2, R61, 0x100, R60 ;  /* 0x000001003d027824 */ /* 0x000fe200078e023c */
[----:B------:R-:W-:-:S02]  /*552f0*/  F2FP.F16.E5M2.UNPACK_B R32, R3 ;  /* 0x00000003ff20723e */ /* 0x000fc400020004ff */
[----:B------:R-:W-:Y:S02]  /*55300*/  F2FP.F16.E5M2.UNPACK_B R33, R4 ;  /* 0x00000004ff21723e */ /* 0x000fe400020004ff */
[----:B------:R-:W-:Y:S02]  /*55310*/  F2FP.F16.E5M2.UNPACK_B R34, R5 ;  /* 0x00000005ff22723e */ /* 0x000fe400020004ff */
[----:B------:R-:W-:Y:S01]  /*55320*/  F2FP.F16.E5M2.UNPACK_B R35, R2 ;  /* 0x00000002ff23723e */ /* 0x000fe200020004ff */
[----:B------:R-:W-:Y:S01]  /*55330*/  STL.64 [R1+0xae0], R44 ;  /* 0x000ae02c01007387 */ /* 0x000fe20000100a00 */
[----:B------:R-:W-:Y:S02]  /*55340*/  IMAD.MOV.U32 R18, RZ, RZ, R44 ;  /* 0x000000ffff127224 */ /* 0x000fe400078e002c */
[----:B------:R-:W-:Y:S01]  /*55350*/  IMAD.MOV.U32 R19, RZ, RZ, R45 ;  /* 0x000000ffff137224 */ /* 0x000fe200078e002d */
[----:B------:R2:W-:Y:S01]  /*55360*/  STL.64 [R1+0xae8], R46 ;  /* 0x000ae82e01007387 */ /* 0x0005e20000100a00 */
[----:B------:R-:W-:-:S02]  /*55370*/  F2FP.F16.E5M2.UNPACK_B R2, R21 ;  /* 0x00000015ff02723e */ /* 0x000fc400020004ff */
[----:B------:R-:W-:Y:S01]  /*55380*/  F2FP.F16.E5M2.UNPACK_B R3, R20 ;  /* 0x00000014ff03723e */ /* 0x000fe200020004ff */
[----:B0-----:R-:W-:Y:S02]  /*55390*/  IMAD.MOV.U32 R20, RZ, RZ, R40 ;  /* 0x000000ffff147224 */ /* 0x001fe400078e0028 */
[----:B------:R-:W-:Y:S01]  /*553a0*/  IMAD.MOV.U32 R21, RZ, RZ, R41 ;  /* 0x000000ffff157224 */ /* 0x000fe200078e0029 */
[----:B------:R-:W-:Y:S02]  /*553b0*/  F2FP.F16.E5M2.UNPACK_B R4, R23 ;  /* 0x00000017ff04723e */ /* 0x000fe400020004ff */
[----:B------:R-:W-:Y:S01]  /*553c0*/  F2FP.F16.E5M2.UNPACK_B R5, R22 ;  /* 0x00000016ff05723e */ /* 0x000fe200020004ff */
[----:B--2---:R-:W-:Y:S01]  /*553d0*/  HMMA.16816.F32 R44, R32, R38, R24 ;  /* 0x00000026202c723c */ /* 0x004fe20000001818 */
[----:B------:R-:W2:Y:S04]  /*553e0*/  LDL.LU.64 R24, [R1+0x750] ;  /* 0x0007500001187983 */ /* 0x000ea80000300a00 */
[----:B------:R-:W2:-:S15]  /*553f0*/  LDL.LU.64 R26, [R1+0x758] ;  /* 0x00075800011a7983 */ /* 0x000e9e0000300a00 */
[----:B------:R-:W-:-:S03]  /*55400*/  NOP ;  /* 0x0000000000007918 */ /* 0x000fc60000000000 */
[----:B------:R-:W-:Y:S04]  /*55410*/  STL [R1+0x514c], R46 ;  /* 0x00514c2e01007387 */ /* 0x000fe80000100800 */
[----:B------:R-:W-:Y:S04]  /*55420*/  STL [R1+0x5140], R47 ;  /* 0x0051402f01007387 */ /* 0x000fe80000100800 */
[----:B------:R-:W-:Y:S04]  /*55430*/  STL.64 [R1+0xb00], R40 ;  /* 0x000b002801007387 */ /* 0x000fe80000100a00 */
[----:B------:R-:W-:Y:S04]  /*55440*/  STL.64 [R1+0xb08], R42 ;  /* 0x000b082a01007387 */ /* 0x000fe80000100a00 */
[----:B------:R-:W4:Y:S04]  /*55450*/  LDL.LU.64 R56, [R1+0x740] ;  /* 0x0007400001387983 */ /* 0x000f280000300a00 */
[----:B------:R-:W4:Y:S04]  /*55460*/  LDL.LU.64 R58, [R1+0x748] ;  /* 0x00074800013a7983 */ /* 0x000f280000300a00 */
[----:B------:R-:W0:Y:S01]  /*55470*/  LDSM.16.M88.4 R40, [R28+UR4+0x2c00] ;  /* 0x002c00041c28783b */ /* 0x000e220008000200 */
[----:B---3--:R-:W-:-:S15]  /*55480*/  HMMA.16816.F32 R48, R32, R2, R48 ;  /* 0x000000022030723c */ /* 0x008fde0000001830 */
[----:B------:R-:W-:-:S08]  /*55490*/  NOP ;  /* 0x0000000000007918 */ /* 0x000fd00000000000 */
[----:B------:R-:W-:Y:S01]  /*554a0*/  STL.64 [R1+0x5158], R50 ;  /* 0x0051583201007387 */ /* 0x000fe20000100a00 */
[----:B0-----:R-:W-:-:S03]  /*554b0*/  IMAD.MOV.U32 R22, RZ, RZ, R40 ;  /* 0x000000ffff167224 */ /* 0x001fc600078e0028 */
[----:B------:R-:W-:Y:S01]  /*554c0*/  STL.64 [R1+0x5150], R48 ;  /* 0x0051503001007387 */ /* 0x000fe20000100a00 */
[----:B------:R-:W-:-:S03]  /*554d0*/  IMAD.MOV.U32 R23, RZ, RZ, R41 ;  /* 0x000000ffff177224 */ /* 0x000fc600078e0029 */
[----:B------:R0:W-:Y:S04]  /*554e0*/  STL.64 [R1+0xb10], R40 ;  /* 0x000b102801007387 */ /* 0x0001e80000100a00 */
[----:B------:R1:W-:Y:S04]  /*554f0*/  STL.64 [R1+0xb18], R42 ;  /* 0x000b182a01007387 */ /* 0x0003e80000100a00 */
[----:B------:R-:W3:Y:S04]  /*55500*/  LDSM.16.M88.4 R48, [R28+UR4+0x3000] ;  /* 0x003000041c30783b */ /* 0x000ee80008000200 */
[----:B0-----:R-:W4:Y:S04]  /*55510*/  LDL.LU.64 R40, [R1+0x7c0] ;  /* 0x0007c00001287983 */ /* 0x001f280000300a00 */
[----:B-1----:R-:W4:Y:S01]  /*55520*/  LDL.LU.64 R42, [R1+0x7c8] ;  /* 0x0007c800012a7983 */ /* 0x002f220000300a00 */
[----:B------:R-:W-:-:S02]  /*55530*/  F2FP.F16.E5M2.UNPACK_B R6, R6 ;  /* 0x00000006ff06723e */ /* 0x000fc400020004ff */
[----:B------:R-:W-:Y:S02]  /*55540*/  F2FP.F16.E5M2.UNPACK_B R7, R7 ;  /* 0x00000007ff07723e */ /* 0x000fe400020004ff */
[----:B------:R-:W-:Y:S02]  /*55550*/  F2FP.F16.E5M2.UNPACK_B R8, R8 ;  /* 0x00000008ff08723e */ /* 0x000fe400020004ff */
[----:B------:R-:W-:Y:S01]  /*55560*/  F2FP.F16.E5M2.UNPACK_B R9, R9 ;  /* 0x00000009ff09723e */ /* 0x000fe200020004ff */
[----:B------:R-:W-:Y:S02]  /*55570*/  IMAD.MOV.U32 R14, RZ, RZ, R16 ;  /* 0x000000ffff0e7224 */ /* 0x000fe400078e0010 */
[----:B------:R-:W-:Y:S02]  /*55580*/  IMAD.MOV.U32 R15, RZ, RZ, R17 ;  /* 0x000000ffff0f7224 */ /* 0x000fe400078e0011 */
[----:B------:R-:W-:Y:S02]  /*55590*/  IMAD.MOV.U32 R16, RZ, RZ, R36 ;  /* 0x000000ffff107224 */ /* 0x000fe400078e0024 */
[----:B------:R-:W-:Y:S01]  /*555a0*/  IMAD.MOV.U32 R17, RZ, RZ, R37 ;  /* 0x000000ffff117224 */ /* 0x000fe200078e0025 */
[----:B--2---:R-:W-:-:S15]  /*555b0*/  HMMA.16816.F32 R52, R32, R4, R24 ;  /* 0x000000042034723c */ /* 0x004fde0000001818 */
[----:B------:R-:W-:-:S08]  /*555c0*/  NOP ;  /* 0x0000000000007918 */ /* 0x000fd00000000000 */
[----:B------:R-:W-:Y:S04]  /*555d0*/  STL.64 [R1+0x5168], R54 ;  /* 0x0051683601007387 */ /* 0x000fe80000100a00 */
[----:B------:R-:W-:Y:S04]  /*555e0*/  STL.64 [R1+0x5160], R52 ;  /* 0x0051603401007387 */ /* 0x000fe80000100a00 */
[----:B---3--:R-:W-:Y:S04]  /*555f0*/  STL.64 [R1+0xb20], R48 ;  /* 0x000b203001007387 */ /* 0x008fe80000100a00 */
[----:B------:R-:W-:Y:S01]  /*55600*/  STL.64 [R1+0xb28], R50 ;  /* 0x000b283201007387 */ /* 0x000fe20000100a00 */
[----:B----4-:R-:W-:Y:S06]  /*55610*/  HMMA.16816.F32 R56, R32, R6, R56 ;  /* 0x000000062038723c */ /* 0x010fec0000001838 */
[----:B------:R-:W-:Y:S04]  /*55620*/  STL.64 [R1+0x5388], R6 ;  /* 0x0053880601007387 */ /* 0x000fe80000100a00 */
[----:B------:R-:W0:Y:S04]  /*55630*/  LDSM.16.M88.4 R52, [R28+UR4+0x3400] ;  /* 0x003400041c34783b */ /* 0x000e280008000200 */
[----:B------:R-:W-:Y:S04]  /*55640*/  STL.64 [R1+0x5380], R4 ;  /* 0x0053800401007387 */ /* 0x000fe80000100a00 */
[----:B------:R-:W1:Y:S04]  /*55650*/  LDSM.16.M88.4 R4, [R28+UR4+0x3800] ;  /* 0x003800041c04783b */ /* 0x000e680008000200 */
[----:B------:R-:W2:Y:S04]  /*55660*/  LDSM.16.M88.4 R28, [R28+UR4+0x3c00] ;  /* 0x003c00041c1c783b */ /* 0x000ea80008000200 */
[----:B------:R-:W-:Y:S04]  /*55670*/  STL.64 [R1+0x5178], R58 ;  /* 0x0051783a01007387 */ /* 0x000fe80000100a00 */
[----:B------:R-:W-:Y:S04]  /*55680*/  STL.64 [R1+0x5170], R56 ;  /* 0x0051703801007387 */ /* 0x000fe80000100a00 */
[----:B0-----:R-:W-:Y:S04]  /*55690*/  STL.64 [R1+0xb30], R52 ;  /* 0x000b303401007387 */ /* 0x001fe80000100a00 */
[----:B------:R-:W-:Y:S04]  /*556a0*/  STL.64 [R1+0xb38], R54 ;  /* 0x000b383601007387 */ /* 0x000fe80000100a00 */
[----:B-1----:R-:W-:Y:S01]  /*556b0*/  STL.64 [R1+0xb40], R4 ;  /* 0x000b400401007387 */ /* 0x002fe20000100a00 */
[----:B------:R-:W-:-:S02]  /*556c0*/  IMAD.MOV.U32 R36, RZ, RZ, R4 ;  /* 0x000000ffff247224 */ /* 0x000fc400078e0004 */
[----:B------:R-:W-:Y:S01]  /*556d0*/  IMAD.MOV.U32 R37, RZ, RZ, R5 ;  /* 0x000000ffff257224 */ /* 0x000fe200078e0005 */
[----:B------:R0:W-:Y:S02]  /*556e0*/  STL.64 [R1+0xb48], R6 ;  /* 0x000b480601007387 */ /* 0x0001e40000100a00 */
[----:B0-----:R-:W-:-:S15]  /*556f0*/  HMMA.16816.F32 R4, R32, R8, R40 ;  /* 0x000000082004723c */ /* 0x001fde0000001828 */
[----:B------:R-:W-:-:S09]  /*55700*/  NOP ;  /* 0x0000000000007918 */ /* 0x000fd20000000000 */
[----:B------:R-:W-:Y:S02]  /*55710*/  IMAD.MOV.U32 R46, RZ, RZ, R4 ;  /* 0x000000ffff2e7224 */ /* 0x000fe400078e0004 */
[----:B------:R-:W-:Y:S02]  /*55720*/  IMAD.MOV.U32 R43, RZ, RZ, R5 ;  /* 0x000000ffff2b7224 */ /* 0x000fe400078e0005 */
[----:B------:R-:W-:Y:S01]  /*55730*/  IMAD.MOV.U32 R42, RZ, RZ, R6 ;  /* 0x000000ffff2a7224 */ /* 0x000fe200078e0006 */
[----:B------:R-:W3:Y:S01]  /*55740*/  LDL.LU.64 R4, [R1+0xb60] ;  /* 0x000b600001047983 */ /* 0x000ee20000300a00 */
[----:B------:R-:W-:-:S03]  /*55750*/  IMAD.MOV.U32 R47, RZ, RZ, R7 ;  /* 0x000000ffff2f7224 */ /* 0x000fc600078e0007 */
[----:B------:R-:W3:Y:S04]  /*55760*/  LDL.LU.64 R6, [R1+0xb68] ;  /* 0x000b680001067983 */ /* 0x000ee80000300a00 */
[----:B------:R-:W-:Y:S04]  /*55770*/  STL.64 [R1+0x5188], R46 ;  /* 0x0051882e01007387 */ /* 0x000fe80000100a00 */
[----:B------:R0:W-:Y:S04]  /*55780*/  STL.64 [R1+0x5180], R44 ;  /* 0x0051802c01007387 */ /* 0x0001e80000100a00 */
[----:B--2---:R-:W-:Y:S04]  /*55790*/  STL.64 [R1+0xb50], R28 ;  /* 0x000b501c01007387 */ /* 0x004fe80000100a00 */
[----:B------:R1:W-:Y:S04]  /*557a0*/  STL.64 [R1+0xb58], R30 ;  /* 0x000b581e01007387 */ /* 0x0003e80000100a00 */
[----:B------:R-:W2:Y:S04]  /*557b0*/  LDL.LU.64 R56, [R1+0xa50] ;  /* 0x000a500001387983 */ /* 0x000ea80000300a00 */
[----:B------:R-:W2:Y:S04]  /*557c0*/  LDL.LU.64 R58, [R1+0xa58] ;  /* 0x000a5800013a7983 */ /* 0x000ea80000300a00 */
[----:B0-----:R-:W4:Y:S04]  /*557d0*/  LDL.LU.64 R44, [R1+0xa40] ;  /* 0x000a4000012c7983 */ /* 0x001f280000300a00 */
[----:B------:R-:W4:Y:S01]  /*557e0*/  LDL.LU.64 R46, [R1+0xa48] ;  /* 0x000a4800012e7983 */ /* 0x000f220000300a00 */
[----:B------:R-:W-:-:S02]  /*557f0*/  F2FP.F16.E5M2.UNPACK_B R10, R10 ;  /* 0x0000000aff0a723e */ /* 0x000fc400020004ff */
[----:B------:R-:W-:Y:S01]  /*55800*/  F2FP.F16.E5M2.UNPACK_B R11, R11 ;  /* 0x0000000bff0b723e */ /* 0x000fe200020004ff */
[----:B------:R-:W4:Y:S01]  /*55810*/  LDL.LU R61, [R1+0xcd4] ;  /* 0x000cd400013d7983 */ /* 0x000f220000300800 */
[----:B------:R-:W-:-:S03]  /*55820*/  IMAD.MOV.U32 R24, RZ, RZ, R48 ;  /* 0x000000ffff187224 */ /* 0x000fc600078e0030 */
[----:B------:R-:W4:Y:S01]  /*55830*/  LDL.LU R26, [R1+0xcd0] ;  /* 0x000cd000011a7983 */ /* 0x000f220000300800 */
[----:B------:R-:W-:-:S03]  /*55840*/  IMAD.MOV.U32 R25, RZ, RZ, R49 ;  /* 0x000000ffff197224 */ /* 0x000fc600078e0031 */
[----:B------:R-:W4:Y:S01]  /*55850*/  LDL.LU R60, [R1+0xcdc] ;  /* 0x000cdc00013c7983 */ /* 0x000f220000300800 */
[----:B------:R-:W-:-:S03]  /*55860*/  IMAD.MOV.U32 R49, RZ, RZ, R52 ;  /* 0x000000ffff317224 */ /* 0x000fc600078e0034 */
[----:B------:R-:W4:Y:S01]  /*55870*/  LDL.LU R27, [R1+0xcd8] ;  /* 0x000cd800011b7983 */ /* 0x000f220000300800 */
[----:B------:R-:W-:-:S03]  /*55880*/  IMAD.MOV.U32 R48, RZ, RZ, R53 ;  /* 0x000000ffff307224 */ /* 0x000fc600078e0035 */
[----:B-1----:R-:W4:Y:S04]  /*55890*/  LDL.LU R31, [R1+0xce4] ;  /* 0x000ce400011f7983 */ /* 0x002f280000300800 */
[----:B------:R-:W4:Y:S04]  /*558a0*/  LDL.LU R30, [R1+0xce0] ;  /* 0x000ce000011e7983 */ /* 0x000f280000300800 */
[----:B------:R-:W4:Y:S04]  /*558b0*/  LDL.LU.64 R52, [R1+0xa30] ;  /* 0x000a300001347983 */ /* 0x000f280000300a00 */
[----:B------:R-:W4:Y:S01]  /*558c0*/  LDL.LU.64 R54, [R1+0xa38] ;  /* 0x000a380001367983 */ /* 0x000f220000300a00 */
[----:B---3--:R-:W-:-:S15]  /*558d0*/  HMMA.16816.F32 R4, R32, R10, R4 ;  /* 0x0000000a2004723c */ /* 0x008fde0000001804 */
[----:B------:R-:W-:-:S08]  /*558e0*/  NOP ;  /* 0x0000000000007918 */ /* 0x000fd00000000000 */
[----:B------:R0:W-:Y:S04]  /*558f0*/  STL.64 [R1+0x10], R4 ;  /* 0x0000100401007387 */ /* 0x0001e80000100a00 */
[----:B------:R1:W-:Y:S04]  /*55900*/  STL.64 [R1+0x18], R6 ;  /* 0x0000180601007387 */ /* 0x0003e80000100a00 */
[----:B0-----:R-:W3:Y:S04]  /*55910*/  LDL.LU.64 R4, [R1+0xa20] ;  /* 0x000a200001047983 */ /* 0x001ee80000300a00 */
[----:B-1----:R-:W3:Y:S01]  /*55920*/  LDL.LU.64 R6, [R1+0xa28] ;  /* 0x000a280001067983 */ /* 0x002ee20000300a00 */
[----:B------:R-:W-:-:S02]  /*55930*/  F2FP.F16.E5M2.UNPACK_B R12, R12 ;  /* 0x0000000cff0c723e */ /* 0x000fc400020004ff */
[----:B------:R-:W-:Y:S01]  /*55940*/  F2FP.F16.E5M2.UNPACK_B R13, R13 ;  /* 0x0000000dff0d723e */ /* 0x000fe200020004ff */
[----:B------:R-:W-:Y:S02]  /*55950*/  IMAD.MOV.U32 R41, RZ, RZ, R29 ;  /* 0x000000ffff297224 */ /* 0x000fe400078e001d */
[----:B------:R-:W-:Y:S01]  /*55960*/  IMAD.MOV.U32 R40, RZ, RZ, R28 ;  /* 0x000000ffff287224 */ /* 0x000fe200078e001c */
[----:B------:R-:W3:Y:S04]  /*55970*/  LDL.LU R29, [R1+0xcec] ;  /* 0x000cec00011d7983 */ /* 0x000ee80000300800 */
[----:B------:R-:W3:Y:S04]  /*55980*/  LDL.LU R28, [R1+0xce8] ;  /* 0x000ce800011c7983 */ /* 0x000ee80000300800 */
[----:B------:R-:W-:Y:S04]  /*55990*/  STL.64 [R1+0x5378], R10 ;  /* 0x0053780a01007387 */ /* 0x000fe80000100a00 */
[----:B------:R2:W-:Y:S02]  /*559a0*/  STL.64 [R1+0x5370], R8 ;  /* 0x0053700801007387 */ /* 0x0005e40000100a00 */
[----:B--2---:R-:W-:Y:S01]  /*559b0*/  HMMA.16816.F32 R8, R32, R12, R56 ;  /* 0x0000000c2008723c */ /* 0x004fe20000001838 */
[----:B------:R-:W-:-:S02]  /*559c0*/  F2FP.F16.E5M2.UNPACK_B R14, R14 ;  /* 0x0000000eff0e723e */ /* 0x000fc400020004ff */
[----:B------:R-:W-:-:S15]  /*559d0*/  F2FP.F16.E5M2.UNPACK_B R15, R15 ;  /* 0x0000000fff0f723e */ /* 0x000fde00020004ff */
[----:B------:R-:W-:-:S05]  /*559e0*/  NOP ;  /* 0x0000000000007918 */ /* 0x000fca0000000000 */
[----:B------:R-:W-:Y:S04]  /*559f0*/  STL.64 [R1+0x20], R8 ;  /* 0x0000200801007387 */ /* 0x000fe80000100a00 */
[----:B------:R4:W-:Y:S02]  /*55a00*/  STL.64 [R1+0x28], R10 ;  /* 0x0000280a01007387 */ /* 0x0009e40000100a00 */
[----:B----4-:R-:W-:Y:S01]  /*55a10*/  HMMA.16816.F32 R8, R32, R14, R44 ;  /* 0x0000000e2008723c */ /* 0x010fe2000000182c */
[----:B------:R-:W-:Y:S01]  /*55a20*/  F2FP.F16.E5M2.UNPACK_B R16, R16 ;  /* 0x00000010ff10723e */ /* 0x000fe200020004ff */
[----:B------:R-:W2:Y:S01]  /*55a30*/  LDL.LU.64 R44, [R1+0xa10] ;  /* 0x000a1000012c7983 */ /* 0x000ea20000300a00 */
[----:B------:R-:W-:-:S03]  /*55a40*/  F2FP.F16.E5M2.UNPACK_B R17, R17 ;  /* 0x00000011ff11723e */ /* 0x000fc600020004ff */
[----:B------:R-:W2:-:S15]  /*55a50*/  LDL.LU.64 R46, [R1+0xa18] ;  /* 0x000a1800012e7983 */ /* 0x000e9e0000300a00 */
[----:B------:R-:W-:-:S02]  /*55a60*/  NOP ;  /* 0x0000000000007918 */ /* 0x000fc40000000000 */
[----:B------:R0:W-:Y:S04]  /*55a70*/  STL.64 [R1+0x30], R8 ;  /* 0x0000300801007387 */ /* 0x0001e80000100a00 */
[----:B------:R1:W-:Y:S04]  /*55a80*/  STL.64 [R1+0x38], R10 ;  /* 0x0000380a01007387 */ /* 0x0003e80000100a00 */
[----:B------:R-:W-:Y:S04]  /*55a90*/  STL.64 [R1+0x5358], R14 ;  /* 0x0053580e01007387 */ /* 0x000fe80000100a00 */
[----:B------:R4:W-:Y:S01]  /*55aa0*/  STL.64 [R1+0x5350], R12 ;  /* 0x0053500c01007387 */ /* 0x0009e20000100a00 */
[----:B------:R-:W-:-:S02]  /*55ab0*/  F2FP.F16.E5M2.UNPACK_B R18, R18 ;  /* 0x00000012ff12723e */ /* 0x000fc400020004ff */
[----:B------:R-:W-:Y:S01]  /*55ac0*/  F2FP.F16.E5M2.UNPACK_B R19, R19 ;  /* 0x00000013ff13723e */ /* 0x000fe200020004ff */
[----:B0-----:R-:W2:Y:S04]  /*55ad0*/  LDL.LU.64 R8, [R1+0xca0] ;  /* 0x000ca00001087983 */ /* 0x001ea80000300a00 */
[----:B-1----:R-:W2:Y:S01]  /*55ae0*/  LDL.LU.64 R10, [R1+0xca8] ;  /* 0x000ca800010a7983 */ /* 0x002ea20000300a00 */
[----:B----4-:R-:W-:-:S15]  /*55af0*/  HMMA.16816.F32 R12, R32, R16, R52 ;  /* 0x00000010200c723c */ /* 0x010fde0000001834 */
[----:B------:R-:W-:-:S08]  /*55b00*/  NOP ;  /* 0x0000000000007918 */ /* 0x000fd00000000000 */
[----:B------:R-:W-:Y:S04]  /*55b10*/  STL.64 [R1+0x40], R12 ;  /* 0x0000400c01007387 */ /* 0x000fe80000100a00 */
[----:B------:R3:W-:Y:S02]  /*55b20*/  STL.64 [R1+0x48], R14 ;  /* 0x0000480e01007387 */ /* 0x0007e40000100a00 */
[----:B---3--:R-:W-:Y:S02]  /*55b30*/  HMMA.16816.F32 R12, R32, R18, R4 ;  /* 0x00000012200c723c */ /* 0x008fe40000001804 */
[----:B------:R-:W3:Y:S04]  /*55b40*/  LDL.LU.64 R4, [R1+0xcb0] ;  /* 0x000cb00001047983 */ /* 0x000ee80000300a00 */
[----:B------:R-:W3:Y:S01]  /*55b50*/  LDL.LU.64 R6, [R1+0xcb8] ;  /* 0x000cb80001067983 */ /* 0x000ee20000300a00 */
[----:B------:R-:W-:-:S02]  /*55b60*/  F2FP.F16.E5M2.UNPACK_B R20, R20 ;  /* 0x00000014ff14723e */ /* 0x000fc400020004ff */
[----:B------:R-:W-:Y:S02]  /*55b70*/  F2FP.F16.E5M2.UNPACK_B R21, R21 ;  /* 0x00000015ff15723e */ /* 0x000fe400020004ff */
[----:B------:R-:W-:Y:S02]  /*55b80*/  F2FP.F16.E5M2.UNPACK_B R22, R22 ;  /* 0x00000016ff16723e */ /* 0x000fe400020004ff */
[----:B------:R-:W-:Y:S02]  /*55b90*/  F2FP.F16.E5M2.UNPACK_B R23, R23 ;  /* 0x00000017ff17723e */ /* 0x000fe400020004ff */
[----:B------:R-:W-:-:S08]  /*55ba0*/  F2FP.F16.E5M2.UNPACK_B R24, R24 ;  /* 0x00000018ff18723e */ /* 0x000fd000020004ff */
[----:B------:R-:W-:Y:S04]  /*55bb0*/  STL.64 [R1+0x50], R12 ;  /* 0x0000500c01007387 */ /* 0x000fe80000100a00 */
[----:B------:R2:W-:Y:S01]  /*55bc0*/  STL.64 [R1+0x58], R14 ;  /* 0x0000580e01007387 */ /* 0x0005e20000100a00 */
[----:B------:R-:W-:-:S03]  /*55bd0*/  F2FP.F16.E5M2.UNPACK_B R25, R25 ;  /* 0x00000019ff19723e */ /* 0x000fc600020004ff */
[----:B------:R-:W-:Y:S04]  /*55be0*/  STL.64 [R1+0x5338], R18 ;  /* 0x0053381201007387 */ /* 0x000fe80000100a00 */
[----:B------:R0:W-:Y:S01]  /*55bf0*/  STL.64 [R1+0x5330], R16 ;  /* 0x0053301001007387 */ /* 0x0001e20000100a00 */
[C---:B--2---:R-:W-:Y:S06]  /*55c00*/  HMMA.16816.F32 R12, R32.reuse, R20, R44 ;  /* 0x00000014200c723c */ /* 0x044fec000000182c */
[----:B------:R-:W-:-:S15]  /*55c10*/  HMMA.16816.F32 R8, R32, R22, R8 ;  /* 0x000000162008723c */ /* 0x000fde0000001808 */
[----:B------:R-:W-:-:S02]  /*55c20*/  NOP ;  /* 0x0000000000007918 */ /* 0x000fc40000000000 */
[----:B------:R1:W-:Y:S04]  /*55c30*/  STL.64 [R1+0x60], R12 ;  /* 0x0000600c01007387 */ /* 0x0003e80000100a00 */
[----:B------:R2:W-:Y:S04]  /*55c40*/  STL.64 [R1+0x68], R14 ;  /* 0x0000680e01007387 */ /* 0x0005e80000100a00 */
[----:B0-----:R-:W4:Y:S04]  /*55c50*/  LDL.LU.64 R16, [R1+0xc90] ;  /* 0x000c900001107983 */ /* 0x001f280000300a00 */
[----:B------:R-:W4:Y:S04]  /*55c60*/  LDL.LU.64 R18, [R1+0xc98] ;  /* 0x000c980001127983 */ /* 0x000f280000300a00 */
[----:B------:R0:W-:Y:S04]  /*55c70*/  STL.64 [R1+0x70], R8 ;  /* 0x0000700801007387 */ /* 0x0001e80000100a00 */
[----:B------:R0:W-:Y:S04]  /*55c80*/  STL.64 [R1+0x78], R10 ;  /* 0x0000780a01007387 */ /* 0x0001e80000100a00 */
[----:B------:R-:W-:Y:S04]  /*55c90*/  STL.64 [R1+0x5348], R22 ;  /* 0x0053481601007387 */ /* 0x000fe80000100a00 */
[----:B------:R-:W-:Y:S04]  /*55ca0*/  STL.64 [R1+0x5340], R20 ;  /* 0x0053401401007387 */ /* 0x000fe80000100a00 */
[----:B-1----:R-:W4:Y:S04]  /*55cb0*/  LDL.LU.64 R12, [R1+0xbc0] ;  /* 0x000bc000010c7983 */ /* 0x002f280000300a00 */
[----:B--2---:R-:W2:Y:S01]  /*55cc0*/  LDL.LU.64 R14, [R1+0xbc8] ;  /* 0x000bc800010e7983 */ /* 0x004ea20000300a00 */
[----:B---3--:R-:W-:-:S15]  /*55cd0*/  HMMA.16816.F32 R4, R32, R24, R4 ;  /* 0x000000182004723c */ /* 0x008fde0000001804 */
[----:B------:R-:W-:-:S08]  /*55ce0*/  NOP ;  /* 0x0000000000007918 */ /* 0x000fd00000000000 */
[----:B------:R1:W-:Y:S04]  /*55cf0*/  STL.64 [R1+0x80], R4 ;  /* 0x0000800401007387 */ /* 0x0003e80000100a00 */
[----:B------:R3:W-:Y:S04]  /*55d00*/  STL.64 [R1+0x88], R6 ;  /* 0x0000880601007387 */ /* 0x0007e80000100a00 */
[----:B0-----:R-:W2:Y:S04]  /*55d10*/  LDL.LU.64 R8, [R1+0xa00] ;  /* 0x000a000001087983 */ /* 0x001ea80000300a00 */
[----:B------:R-:W2:Y:S04]  /*55d20*/  LDL.LU.64 R10, [R1+0xa08] ;  /* 0x000a0800010a7983 */ /* 0x000ea80000300a00 */
[----:B-1----:R-:W2:Y:S04]  /*55d30*/  LDL.LU.64 R4, [R1+0x9f0] ;  /* 0x0009f00001047983 */ /* 0x002ea80000300a00 */
[----:B---3--:R-:W3:Y:S01]  /*55d40*/  LDL.LU.64 R6, [R1+0x9f8] ;  /* 0x0009f80001067983 */ /* 0x008ee20000300a00 */
[----:B------:R-:W-:-:S02]  /*55d50*/  IMAD R26, R26, 0x100, R61 ;  /* 0x000001001a1a7824 */ /* 0x000fc400078e023d */
[----:B------:R-:W-:Y:S02]  /*55d60*/  IMAD R27, R27, 0x100, R60 ;  /* 0x000001001b1b7824 */ /* 0x000fe400078e023c */
[----:B------:R-:W-:Y:S02]  /*55d70*/  IMAD R30, R30, 0x100, R31 ;  /* 0x000001001e1e7824 */ /* 0x000fe400078e021f */
[----:B------:R-:W-:Y:S01]  /*55d80*/  IMAD R31, R28, 0x100, R29 ;  /* 0x000001001c1f7824 */ /* 0x000fe200078e021d */
[----:B------:R-:W-:Y:S02]  /*55d90*/  F2FP.F16.E5M2.UNPACK_B R28, R26 ;  /* 0x0000001aff1c723e */ /* 0x000fe400020004ff */
[----:B------:R-:W-:Y:S02]  /*55da0*/  F2FP.F16.E5M2.UNPACK_B R29, R27 ;  /* 0x0000001bff1d723e */ /* 0x000fe400020004ff */
[----:B------:R-:W-:Y:S02]  /*55db0*/  F2FP.F16.E5M2.UNPACK_B R26, R49 ;  /* 0x00000031ff1a723e */ /* 0x000fe400020004ff */
[----:B------:R-:W-:-:S02]  /*55dc0*/  F2FP.F16.E5M2.UNPACK_B R27, R48 ;  /* 0x00000030ff1b723e */ /* 0x000fc400020004ff */
[----:B------:R-:W-:Y:S02]  /*55dd0*/  F2FP.F16.E5M2.UNPACK_B R36, R36 ;  /* 0x00000024ff24723e */ /* 0x000fe400020004ff */
[----:B------:R-:W-:Y:S02]  /*55de0*/  F2FP.F16.E5M2.UNPACK_B R37, R37 ;  /* 0x00000025ff25723e */ /* 0x000fe400020004ff */
[----:B------:R-:W-:Y:S02]  /*55df0*/  F2FP.F16.E5M2.UNPACK_B R40, R40 ;  /* 0x00000028ff28723e */ /* 0x000fe400020004ff */
[----:B------:R-:W-:Y:S01]  /*55e00*/  F2FP.F16.E5M2.UNPACK_B R41, R41 ;  /* 0x00000029ff29723e */ /* 0x000fe200020004ff */
[----:B------:R-:W-:Y:S04]  /*55e10*/  STL.64 [R1+0x5368], R26 ;  /* 0x0053681a01007387 */ /* 0x000fe80000100a00 */
[----:B------:R-:W-:Y:S01]  /*55e20*/  STL.64 [R1+0x5360], R24 ;  /* 0x0053601801007387 */ /* 0x000fe20000100a00 */
[----:B------:R-:W-:-:S02]  /*55e30*/  F2FP.F16.E5M2.UNPACK_B R30, R30 ;  /* 0x0000001eff1e723e */ /* 0x000fc400020004ff */
[----:B------:R-:W-:Y:S01]  /*55e40*/  F2FP.F16.E5M2.UNPACK_B R31, R31 ;  /* 0x0000001fff1f723e */ /* 0x000fe200020004ff */
[C---:B----4-:R-:W-:Y:S06]  /*55e50*/  HMMA.16816.F32 R16, R32.reuse, R26, R16 ;  /* 0x0000001a2010723c */ /* 0x050fec0000001810 */
[----:B--2---:R-:W-:-:S15]  /*55e60*/  HMMA.16816.F32 R12, R32, R36, R12 ;  /* 0x00000024200c723c */ /* 0x004fde000000180c */
[----:B------:R-:W-:-:S02]  /*55e70*/  NOP ;  /* 0x0000000000007918 */ /* 0x000fc40000000000 */
[----:B------:R-:W-:Y:S04]  /*55e80*/  STL.64 [R1+0x270], R16 ;  /* 0x0002701001007387 */ /* 0x000fe80000100a00 */
[----:B------:R-:W-:Y:S04]  /*55e90*/  STL.64 [R1+0x278], R18 ;  /* 0x0002781201007387 */ /* 0x000fe80000100a00 */
[----:B------:R-:W2:Y:S04]  /*55ea0*/  LDL.LU R54, [R1+0xda8] ;  /* 0x000da80001367983 */ /* 0x000ea80000300800 */
[----:B------:R-:W2:Y:S04]  /*55eb0*/  LDL.LU R55, [R1+0xda0] ;  /* 0x000da00001377983 */ /* 0x000ea80000300800 */
[----:B------:R-:W4:Y:S04]  /*55ec0*/  LDL.LU R48, [R1+0xdb4] ;  /* 0x000db40001307983 */ /* 0x000f280000300800 */
[----:B------:R-:W4:Y:S04]  /*55ed0*/  LDL.LU R49, [R1+0xdb0] ;  /* 0x000db00001317983 */ /* 0x000f280000300800 */
[----:B------:R-:W4:Y:S04]  /*55ee0*/  LDL.LU R50, [R1+0xddc] ;  /* 0x000ddc0001327983 */ /* 0x000f280000300800 */
[----:B------:R-:W4:Y:S04]  /*55ef0*/  LDL.LU R51, [R1+0xdd8] ;  /* 0x000dd80001337983 */ /* 0x000f280000300800 */
[----:B------:R-:W4:Y:S04]  /*55f00*/  LDL.LU R61, [R1+0xdec] ;  /* 0x000dec00013d7983 */ /* 0x000f280000300800 */
[----:B------:R-:W4:Y:S04]  /*55f10*/  LDL.LU R60, [R1+0xde4] ;  /* 0x000de400013c7983 */ /* 0x000f280000300800 */
[----:B------:R-:W-:Y:S04]  /*55f20*/  STL.64 [R1+0x5318], R42 ;  /* 0x0053182a01007387 */ /* 0x000fe80000100a00 */
[----:B------:R-:W-:Y:S04]  /*55f30*/  STL.64 [R1+0x260], R12 ;  /* 0x0002600c01007387 */ /* 0x000fe80000100a00 */
[----:B------:R-:W-:Y:S04]  /*55f40*/  STL.64 [R1+0x268], R14 ;  /* 0x0002680e01007387 */ /* 0x000fe80000100a00 */
[----:B------:R-:W-:Y:S01]  /*55f50*/  STL.64 [R1+0x5310], R40 ;  /* 0x0053102801007387 */ /* 0x000fe20000100a00 */
[----:B------:R-:W-:-:S15]  /*55f60*/  HMMA.16816.F32 R8, R32, R40, R8 ;  /* 0x000000282008723c */ /* 0x000fde0000001808 */
[----:B------:R-:W-:-:S08]  /*55f70*/  NOP ;  /* 0x0000000000007918 */ /* 0x000fd00000000000 */
[----:B------:R-:W-:Y:S04]  /*55f80*/  STL.64 [R1+0x230], R8 ;  /* 0x0002300801007387 */ /* 0x000fe80000100a00 */
[----:B------:R3:W-:Y:S02]  /*55f90*/  STL.64 [R1+0x238], R10 ;  /* 0x0002380a01007387 */ /* 0x0007e40000100a00 */
[----:B---3--:R-:W-:Y:S02]  /*55fa0*/  HMMA.16816.F32 R8, R28, R38, R4 ;  /* 0x000000261c08723c */ /* 0x008fe40000001804 */
[----:B------:R-:W3:Y:S04]  /*55fb0*/  LDL.LU.64 R4, [R1+0x9e0] ;  /* 0x0009e00001047983 */ /* 0x000ee80000300a00 */
[----:B------:R-:W3:-:S15]  /*55fc0*/  LDL.LU.64 R6, [R1+0x9e8] ;  /* 0x0009e80001067983 */ /* 0x000ede0000300a00 */
[----:B------:R-:W-:-:S02]  /*55fd0*/  NOP ;  /* 0x0000000000007918 */ /* 0x000fc40000000000 */
[----:B------:R0:W-:Y:S04]  /*55fe0*/  STL.64 [R1+0x220], R8 ;  /* 0x0002200801007387 */ /* 0x0001e80000100a00 */
[----:B------:R1:W-:Y:S04]  /*55ff0*/  STL.64 [R1+0x228], R10 ;  /* 0x0002280a01007387 */ /* 0x0003e80000100a00 */
[----:B0-----:R-:W2:Y:S04]  /*56000*/  LDL.LU.64 R8, [R1+0x9d0] ;  /* 0x0009d00001087983 */ /* 0x001ea80000300a00 */
[----:B-1----:R-:W2:Y:S04]  /*56010*/  LDL.LU.64 R10, [R1+0x9d8] ;  /* 0x0009d800010a7983 */ /* 0x002ea80000300a00 */
[----:B------:R-:W4:Y:S04]  /*56020*/  LDL.LU.64 R24, [R1+0x9b0] ;  /* 0x0009b00001187983 */ /* 0x000f280000300a00 */
        /* <DEDUP_REMOVED lines=15> */
[----:B------:R-:W-:Y:S04]  /*56120*/  STL.64 [R1+0x5328], R38 ;  /* 0x0053282601007387 */ /* 0x000fe80000100a00 */
[----:B------:R0:W-:Y:S04]  /*56130*/  STL.64 [R1+0x5320], R36 ;  /* 0x0053202401007387 */ /* 0x0001e80000100a00 */
[----:B0-----:R-:W4:Y:S04]  /*56140*/  LDL.LU.64 R36, [R1+0x9c0] ;  /* 0x0009c00001247983 */ /* 0x001f280000300a00 */
[----:B------:R-:W4:Y:S01]  /*56150*/  LDL.LU.64 R38, [R1+0x9c8] ;  /* 0x0009c80001267983 */ /* 0x000f220000300a00 */
[----:B---3--:R-:W-:-:S15]  /*56160*/  HMMA.16816.F32 R4, R28, R2, R4 ;  /* 0x000000021c04723c */ /* 0x008fde0000001804 */
[----:B------:R-:W-:-:S08]  /*56170*/  NOP ;  /* 0x0000000000007918 */ /* 0x000fd00000000000 */
[----:B------:R-:W-:Y:S04]  /*56180*/  STL.64 [R1+0x210], R4 ;  /* 0x0002100401007387 */ /* 0x000fe80000100a00 */
[----:B------:R0:W-:Y:S04]  /*56190*/  STL.64 [R1+0x218], R6 ;  /* 0x0002180601007387 */ /* 0x0001e80000100a00 */
[----:B0-----:R-:W4:Y:S04]  /*561a0*/  LDL.LU.64 R6, [R1+0x5388] ;  /* 0x0053880001067983 */ /* 0x001f280000300a00 */
[----:B------:R-:W2:Y:S02]  /*561b0*/  LDL.LU.64 R4, [R1+0x5380] ;  /* 0x0053800001047983 */ /* 0x000ea40000300a00 */
[----:B--2---:R-:W-:-:S15]  /*561c0*/  HMMA.16816.F32 R8, R28, R4, R8 ;  /* 0x000000041c08723c */ /* 0x004fde0000001808 */
[----:B------:R-:W-:-:S08]  /*561d0*/  NOP ;  /* 0x0000000000007918 */ /* 0x000fd00000000000 */
[----:B------:R-:W-:Y:S04]  /*561e0*/  STL.64 [R1+0x200], R8 ;  /* 0x0002000801007387 */ /* 0x000fe80000100a00 */
[----:B------:R0:W-:Y:S04]  /*561f0*/  STL.64 [R1+0x208], R10 ;  /* 0x0002080a01007387 */ /* 0x0001e80000100a00 */
[----:B0-----:R-:W2:Y:S04]  /*56200*/  LDL.LU.64 R10, [R1+0x5378] ;  /* 0x00537800010a7983 */ /* 0x001ea80000300a00 */
[----:B------:R-:W3:Y:S01]  /*56210*/  LDL.LU.64 R8, [R1+0x5370] ;  /* 0x0053700001087983 */ /* 0x000ee20000300a00 */
[----:B----4-:R-:W-:-:S15]  /*56220*/  HMMA.16816.F32 R36, R28, R6, R36 ;  /* 0x000000061c24723c */ /* 0x010fde0000001824 */
[----:B------:R-:W-:-:S08]  /*56230*/  NOP ;  /* 0x0000000000007918 */ /* 0x000fd00000000000 */
[----:B------:R0:W-:Y:S04]  /*56240*/  STL.64 [R1+0x1f0], R36 ;  /* 0x0001f02401007387 */ /* 0x0001e80000100a00 */
[----:B------:R1:W-:Y:S04]  /*56250*/  STL.64 [R1+0x1f8], R38 ;  /* 0x0001f82601007387 */ /* 0x0003e80000100a00 */
[----:B0-----:R-:W4:Y:S04]  /*56260*/  LDL.LU.64 R36, [R1+0xc80] ;  /* 0x000c800001247983 */ /* 0x001f280000300a00 */
[----:B-1----:R-:W4:Y:S01]  /*56270*/  LDL.LU.64 R38, [R1+0xc88] ;  /* 0x000c880001267983 */ /* 0x002f220000300a00 */
[C---:B--2---:R-:W-:Y:S06]  /*56280*/  HMMA.16816.F32 R12, R28.reuse, R10, R12 ;  /* 0x0000000a1c0c723c */ /* 0x044fec000000180c */
[----:B---3--:R-:W-:-:S15]  /*56290*/  HMMA.16816.F32 R24, R28, R8, R24 ;  /* 0x000000081c18723c */ /* 0x008fde0000001818 */
[----:B------:R-:W-:-:S08]  /*562a0*/  NOP ;  /* 0x0000000000007918 */ /* 0x000fd00000000000 */
[----:B------:R-:W-:Y:S04]  /*562b0*/  STL.64 [R1+0x1e0], R24 ;  /* 0x0001e01801007387 */ /* 0x000fe80000100a00 */
[----:B------:R0:W-:Y:S04]  /*562c0*/  STL.64 [R1+0x1e8], R26 ;  /* 0x0001e81a01007387 */ /* 0x0001e80000100a00 */
[----:B0-----:R-:W2:Y:S04]  /*562d0*/  LDL.LU.64 R26, [R1+0x5368] ;  /* 0x00536800011a7983 */ /* 0x001ea80000300a00 */
[----:B------:R-:W4:Y:S04]  /*562e0*/  LDL.LU.64 R24, [R1+0x5360] ;  /* 0x0053600001187983 */ /* 0x000f280000300a00 */
[----:B------:R-:W-:Y:S04]  /*562f0*/  STL.64 [R1+0x1d0], R12 ;  /* 0x0001d00c01007387 */ /* 0x000fe80000100a00 */
[----:B------:R0:W-:Y:S04]  /*56300*/  STL.64 [R1+0x1d8], R14 ;  /* 0x0001d80e01007387 */ /* 0x0001e80000100a00 */
[----:B0-----:R-:W3:Y:S04]  /*56310*/  LDL.LU.64 R14, [R1+0x5358] ;  /* 0x00535800010e7983 */ /* 0x001ee80000300a00 */
[----:B------:R-:W2:Y:S01]  /*56320*/  LDL.LU.64 R12, [R1+0x5350] ;  /* 0x00535000010c7983 */ /* 0x000ea20000300a00 */
[C---:B---3--:R-:W-:Y:S06]  /*56330*/  HMMA.16816.F32 R16, R28.reuse, R14, R16 ;  /* 0x0000000e1c10723c */ /* 0x048fec0000001810 */
[----:B--2---:R-:W-:-:S15]  /*56340*/  HMMA.16816.F32 R20, R28, R12, R20 ;  /* 0x0000000c1c14723c */ /* 0x004fde0000001814 */
[----:B------:R-:W-:-:S08]  /*56350*/  NOP ;  /* 0x0000000000007918 */ /* 0x000fd00000000000 */
[----:B------:R-:W-:Y:S04]  /*56360*/  STL.64 [R1+0x1c0], R20 ;  /* 0x0001c01401007387 */ /* 0x000fe80000100a00 */
[----:B------:R0:W-:Y:S04]  /*56370*/  STL.64 [R1+0x1c8], R22 ;  /* 0x0001c81601007387 */ /* 0x0001e80000100a00 */
[----:B0-----:R-:W2:Y:S04]  /*56380*/  LDL.LU.64 R22, [R1+0x5348] ;  /* 0x0053480001167983 */ /* 0x001ea80000300a00 */
[----:B------:R-:W3:Y:S04]  /*56390*/  LDL.LU.64 R20, [R1+0x5340] ;  /* 0x0053400001147983 */ /* 0x000ee80000300a00 */
[----:B------:R-:W-:Y:S04]  /*563a0*/  STL.64 [R1+0x1b0], R16 ;  /* 0x0001b01001007387 */ /* 0x000fe80000100a00 */
[----:B------:R0:W-:Y:S04]  /*563b0*/  STL.64 [R1+0x1b8], R18 ;  /* 0x0001b81201007387 */ /* 0x0001e80000100a00 */
[----:B0-----:R-:W4:Y:S04]  /*563c0*/  LDL.LU.64 R18, [R1+0x5338] ;  /* 0x0053380001127983 */ /* 0x001f280000300a00 */
[----:B------:R-:W2:Y:S04]  /*563d0*/  LDL.LU.64 R16, [R1+0x5330] ;  /* 0x0053300001107983 */ /* 0x000ea80000300a00 */
[----:B------:R-:W-:Y:S04]  /*563e0*/  STL.64 [R1+0x52f8], R14 ;  /* 0x0052f80e01007387 */ /* 0x000fe80000100a00 */
[----:B------:R4:W-:Y:S02]  /*563f0*/  STL.64 [R1+0x52f0], R12 ;  /* 0x0052f00c01007387 */ /* 0x0009e40000100a00 */
[C---:B----4-:R-:W-:Y:S06]  /*56400*/  HMMA.16816.F32 R12, R28.reuse, R18, R44 ;  /* 0x000000121c0c723c */ /* 0x050fec000000182c */
[----:B--2---:R-:W-:Y:S01]  /*56410*/  HMMA.16816.F32 R56, R28, R16, R56 ;  /* 0x000000101c38723c */ /* 0x004fe20000001838 */
[----:B------:R-:W-:-:S15]  /*56420*/  STL.64 [R1+0x52e8], R18 ;  /* 0x0052e81201007387 */ /* 0x000fde0000100a00 */
[----:B------:R-:W-:-:S07]  /*56430*/  NOP ;  /* 0x0000000000007918 */ /* 0x000fce0000000000 */
[----:B------:R-:W-:Y:S04]  /*56440*/  STL.64 [R1+0x1a0], R56 ;  /* 0x0001a03801007387 */ /* 0x000fe80000100a00 */
[----:B------:R-:W-:Y:S04]  /*56450*/  STL.64 [R1+0x1a8], R58 ;  /* 0x0001a83a01007387 */ /* 0x000fe80000100a00 */
[----:B------:R3:W-:Y:S04]  /*56460*/  STL.64 [R1+0x52e0], R16 ;  /* 0x0052e01001007387 */ /* 0x0007e80000100a00 */
[----:B------:R-:W-:Y:S04]  /*56470*/  STL.64 [R1+0x190], R12 ;  /* 0x0001900c01007387 */ /* 0x000fe80000100a00 */
[----:B------:R0:W-:Y:S01]  /*56480*/  STL.64 [R1+0x198], R14 ;  /* 0x0001980e01007387 */ /* 0x0001e20000100a00 */
[C---:B---3--:R-:W-:Y:S06]  /*56490*/  HMMA.16816.F32 R16, R28.reuse, R20, R40 ;  /* 0x000000141c10723c */ /* 0x048fec0000001828 */
[C---:B0-----:R-:W-:Y:S06]  /*564a0*/  HMMA.16816.F32 R12, R28.reuse, R22, R32 ;  /* 0x000000161c0c723c */ /* 0x041fec0000001820 */
[----:B------:R-:W-:Y:S11]  /*564b0*/  STL.64 [R1+0x5308], R22 ;  /* 0x0053081601007387 */ /* 0x000ff60000100a00 */
[----:B------:R-:W-:Y:S04]  /*564c0*/  STL.64 [R1+0x180], R16 ;  /* 0x0001801001007387 */ /* 0x000fe80000100a00 */
[----:B------:R-:W-:Y:S04]  /*564d0*/  STL.64 [R1+0x188], R18 ;  /* 0x0001881201007387 */ /* 0x000fe80000100a00 */
[----:B------:R-:W-:Y:S04]  /*564e0*/  STL.64 [R1+0x5300], R20 ;  /* 0x0053001401007387 */ /* 0x000fe80000100a00 */
[----:B------:R-:W-:Y:S04]  /*564f0*/  STL.64 [R1+0x170], R12 ;  /* 0x0001700c01007387 */ /* 0x000fe80000100a00 */
[----:B------:R0:W-:Y:S02]  /*56500*/  STL.64 [R1+0x178], R14 ;  /* 0x0001780e01007387 */ /* 0x0001e40000100a00 */
[----:B0-----:R-:W-:Y:S02]  /*56510*/  HMMA.16816.F32 R12, R28, R24, R36 ;  /* 0x000000181c0c723c */ /* 0x001fe40000001824 */
[----:B------:R-:W2:-:S15]  /*56520*/  LDL.LU.64 R36, [R1+0xc70] ;  /* 0x000c700001247983 */ /* 0x000e9e0000300a00 */
[----:B------:R-:W-:-:S06]  /*56530*/  NOP ;  /* 0x0000000000007918 */ /* 0x000fcc0000000000 */
[----:B------:R0:W-:Y:S04]  /*56540*/  STL.64 [R1+0x160], R12 ;  /* 0x0001600c01007387 */ /* 0x0001e80000100a00 */
[----:B------:R1:W-:Y:S04]  /*56550*/  STL.64 [R1+0x168], R14 ;  /* 0x0001680e01007387 */ /* 0x0003e80000100a00 */
[----:B------:R-:W2:Y:S04]  /*56560*/  LDL.LU.64 R38, [R1+0xc78] ;  /* 0x000c780001267983 */ /* 0x000ea80000300a00 */
[----:B------:R-:W3:Y:S04]  /*56570*/  LDL.LU.64 R40, [R1+0xbb0] ;  /* 0x000bb00001287983 */ /* 0x000ee80000300a00 */
[----:B------:R-:W3:Y:S04]  /*56580*/  LDL.LU.64 R42, [R1+0xbb8] ;  /* 0x000bb800012a7983 */ /* 0x000ee80000300a00 */
[----:B------:R-:W4:Y:S04]  /*56590*/  LDL.LU.64 R20, [R1+0x930] ;  /* 0x0009300001147983 */ /* 0x000f280000300a00 */
[----:B------:R-:W4:Y:S04]  /*565a0*/  LDL.LU.64 R22, [R1+0x938] ;  /* 0x0009380001167983 */ /* 0x000f280000300a00 */
[----:B------:R-:W4:Y:S04]  /*565b0*/  LDL.LU.64 R16, [R1+0x920] ;  /* 0x0009200001107983 */ /* 0x000f280000300a00 */
[----:B------:R-:W4:Y:S04]  /*565c0*/  LDL.LU.64 R18, [R1+0x928] ;  /* 0x0009280001127983 */ /* 0x000f280000300a00 */
[----:B0-----:R-:W4:Y:S04]  /*565d0*/  LDL.LU.64 R12, [R1+0x910] ;  /* 0x00091000010c7983 */ /* 0x001f280000300a00 */
[----:B-1----:R-:W4:Y:S01]  /*565e0*/  LDL.LU.64 R14, [R1+0x918] ;  /* 0x00091800010e7983 */ /* 0x002f220000300a00 */
[----:B------:R-:W-:-:S03]  /*565f0*/  IMAD R32, R55, 0x100, R54 ;  /* 0x0000010037207824 */ /* 0x000fc600078e0236 */
[----:B------:R-:W4:Y:S04]  /*56600*/  LDL.LU.64 R56, [R1+0x900] ;  /* 0x0009000001387983 */ /* 0x000f280000300a00 */
[----:B------:R-:W4:Y:S01]  /*56610*/  LDL.LU.64 R58, [R1+0x908] ;  /* 0x00090800013a7983 */ /* 0x000f220000300a00 */
[----:B------:R-:W-:-:S03]  /*56620*/  IMAD R33, R49, 0x100, R48 ;  /* 0x0000010031217824 */ /* 0x000fc600078e0230 */
[----:B------:R-:W4:Y:S04]  /*56630*/  LDL.LU.64 R44, [R1+0x8f0] ;  /* 0x0008f000012c7983 */ /* 0x000f280000300a00 */
[----:B------:R-:W4:Y:S01]  /*56640*/  LDL.LU.64 R46, [R1+0x8f8] ;  /* 0x0008f800012e7983 */ /* 0x000f220000300a00 */
[----:B------:R-:W-:-:S03]  /*56650*/  IMAD R34, R51, 0x100, R50 ;  /* 0x0000010033227824 */ /* 0x000fc600078e0232 */
[----:B------:R-:W4:Y:S04]  /*56660*/  LDL.LU R54, [R1+0xf08] ;  /* 0x000f080001367983 */ /* 0x000f280000300800 */
[----:B------:R-:W4:Y:S01]  /*56670*/  LDL.LU R55, [R1+0xf04] ;  /* 0x000f040001377983 */ /* 0x000f220000300800 */
[----:B------:R-:W-:-:S03]  /*56680*/  IMAD R35, R60, 0x100, R61 ;  /* 0x000001003c237824 */ /* 0x000fc600078e023d */
[----:B------:R-:W4:Y:S04]  /*56690*/  LDL.LU R48, [R1+0xf18] ;  /* 0x000f180001307983 */ /* 0x000f280000300800 */
[----:B------:R-:W4:Y:S04]  /*566a0*/  LDL.LU R49, [R1+0xf14] ;  /* 0x000f140001317983 */ /* 0x000f280000300800 */
[----:B------:R-:W4:Y:S04]  /*566b0*/  LDL.LU R50, [R1+0xf38] ;  /* 0x000f380001327983 */ /* 0x000f280000300800 */
[----:B------:R-:W4:Y:S04]  /*566c0*/  LDL.LU R51, [R1+0xf30] ;  /* 0x000f300001337983 */ /* 0x000f280000300800 */
[----:B------:R-:W4:Y:S04]  /*566d0*/  LDL.LU R61, [R1+0xf44] ;  /* 0x000f4400013d7983 */ /* 0x000f280000300800 */
[----:B------:R-:W4:Y:S01]  /*566e0*/  LDL.LU R60, [R1+0xf40] ;  /* 0x000f4000013c7983 */ /* 0x000f220000300800 */
[----:B--2---:R-:W-:-:S15]  /*566f0*/  HMMA.16816.F32 R36, R28, R26, R36 ;  /* 0x0000001a1c24723c */ /* 0x004fde0000001824 */
[----:B------:R-:W-:-:S08]  /*56700*/  NOP ;  /* 0x0000000000007918 */ /* 0x000fd00000000000 */
[----:B------:R-:W-:Y:S04]  /*56710*/  STL.64 [R1+0x250], R36 ;  /* 0x0002502401007387 */ /* 0x000fe80000100a00 */
[----:B------:R0:W-:Y:S04]  /*56720*/  STL.64 [R1+0x258], R38 ;  /* 0x0002582601007387 */ /* 0x0001e80000100a00 */
[----:B0-----:R-:W4:Y:S04]  /*56730*/  LDL.LU.64 R38, [R1+0x5328] ;  /* 0x0053280001267983 */ /* 0x001f280000300a00 */
[----:B------:R-:W3:Y:S02]  /*56740*/  LDL.LU.64 R36, [R1+0x5320] ;  /* 0x0053200001247983 */ /* 0x000ee40000300a00 */
[----:B---3--:R-:W-:-:S15]  /*56750*/  HMMA.16816.F32 R40, R28, R36, R40 ;  /* 0x000000241c28723c */ /* 0x008fde0000001828 */
[----:B------:R-:W-:-:S08]  /*56760*/  NOP ;  /* 0x0000000000007918 */ /* 0x000fd00000000000 */
[----:B------:R-:W-:Y:S04]  /*56770*/  STL.64 [R1+0x240], R40 ;  /* 0x0002402801007387 */ /* 0x000fe80000100a00 */
[----:B------:R0:W-:Y:S04]  /*56780*/  STL.64 [R1+0x248], R42 ;  /* 0x0002482a01007387 */ /* 0x0001e80000100a00 */
[----:B0-----:R-:W2:Y:S04]  /*56790*/  LDL.LU.64 R42, [R1+0x5318] ;  /* 0x00531800012a7983 */ /* 0x001ea80000300a00 */
[----:B------:R-:W3:Y:S01]  /*567a0*/  LDL.LU.64 R40, [R1+0x5310] ;  /* 0x0053100001287983 */ /* 0x000ee20000300a00 */
[----:B------:R-:W-:-:S02]  /*567b0*/  F2FP.F16.E5M2.UNPACK_B R32, R32 ;  /* 0x00000020ff20723e */ /* 0x000fc400020004ff */
[----:B------:R-:W-:Y:S02]  /*567c0*/  F2FP.F16.E5M2.UNPACK_B R33, R33 ;  /* 0x00000021ff21723e */ /* 0x000fe400020004ff */
[----:B------:R-:W-:Y:S02]  /*567d0*/  F2FP.F16.E5M2.UNPACK_B R34, R34 ;  /* 0x00000022ff22723e */ /* 0x000fe400020004ff */
[----:B------:R-:W-:-:S07]  /*567e0*/  F2FP.F16.E5M2.UNPACK_B R35, R35 ;  /* 0x00000023ff23723e */ /* 0x000fce00020004ff */
[C---:B----4-:R-:W-:Y:S06]  /*567f0*/  HMMA.16816.F32 R16, R32.reuse, R38, R16 ;  /* 0x000000262010723c */ /* 0x050fec0000001810 */
[----:B------:R-:W-:Y:S06]  /*56800*/  HMMA.16816.F32 R12, R32, R2, R12 ;  /* 0x00000002200c723c */ /* 0x000fec000000180c */
[----:B---3--:R-:W-:Y:S01]  /*56810*/  HMMA.16816.F32 R20, R28, R40, R20 ;  /* 0x000000281c14723c */ /* 0x008fe20000001814 */
[----:B--2---:R-:W-:Y:S05]  /*56820*/  STL.64 [R1+0x52d8], R42 ;  /* 0x0052d82a01007387 */ /* 0x004fea0000100a00 */
[----:B------:R-:W-:-:S15]  /*56830*/  STL.64 [R1+0x52d0], R40 ;  /* 0x0052d02801007387 */ /* 0x000fde0000100a00 */
[----:B------:R-:W-:-:S02]  /*56840*/  NOP ;  /* 0x0000000000007918 */ /* 0x000fc40000000000 */
[----:B------:R0:W-:Y:S04]  /*56850*/  STL.64 [R1+0x150], R20 ;  /* 0x0001501401007387 */ /* 0x0001e80000100a00 */
[----:B------:R1:W-:Y:S04]  /*56860*/  STL.64 [R1+0x158], R22 ;  /* 0x0001581601007387 */ /* 0x0003e80000100a00 */
[----:B0-----:R-:W2:Y:S04]  /*56870*/  LDL.LU.64 R20, [R1+0x8e0] ;  /* 0x0008e00001147983 */ /* 0x001ea80000300a00 */
[----:B------:R-:W-:Y:S04]  /*56880*/  STL.64 [R1+0x140], R16 ;  /* 0x0001401001007387 */ /* 0x000fe80000100a00 */
[----:B------:R-:W-:Y:S04]  /*56890*/  STL.64 [R1+0x148], R18 ;  /* 0x0001481201007387 */ /* 0x000fe80000100a00 */
[----:B-1----:R-:W2:Y:S04]  /*568a0*/  LDL.LU.64 R22, [R1+0x8e8] ;  /* 0x0008e80001167983 */ /* 0x002ea80000300a00 */
[----:B------:R0:W-:Y:S04]  /*568b0*/  STL.64 [R1+0x130], R12 ;  /* 0x0001300c01007387 */ /* 0x0001e80000100a00 */
[----:B------:R1:W-:Y:S04]  /*568c0*/  STL.64 [R1+0x138], R14 ;  /* 0x0001380e01007387 */ /* 0x0003e80000100a00 */
[----:B0-----:R-:W3:Y:S04]  /*568d0*/  LDL.LU.64 R12, [R1+0x8d0] ;  /* 0x0008d000010c7983 */ /* 0x001ee80000300a00 */
[----:B-1----:R-:W3:Y:S01]  /*568e0*/  LDL.LU.64 R14, [R1+0x8d8] ;  /* 0x0008d800010e7983 */ /* 0x002ee20000300a00 */
[C---:B------:R-:W-:Y:S03]  /*568f0*/  HMMA.16816.F32 R40, R32.reuse, R4, R56 ;  /* 0x000000042028723c */ /* 0x040fe60000001838 */
[----:B------:R-:W4:Y:S03]  /*56900*/  LDL.LU.64 R16, [R1+0x8c0] ;  /* 0x0008c00001107983 */ /* 0x000f260000300a00 */
[----:B------:R-:W-:Y:S01]  /*56910*/  HMMA.16816.F32 R28, R32, R6, R44 ;  /* 0x00000006201c723c */ /* 0x000fe2000000182c */
[----:B------:R-:W4:Y:S04]  /*56920*/  LDL.LU.64 R18, [R1+0x8c8] ;  /* 0x0008c80001127983 */ /* 0x000f280000300a00 */
[----:B------:R-:W4:-:S12]  /*56930*/  LDL.LU.64 R56, [R1+0x890] ;  /* 0x0008900001387983 */ /* 0x000f180000300a00 */
[----:B------:R-:W-:Y:S04]  /*56940*/  STL.64 [R1+0x120], R40 ;  /* 0x0001202801007387 */ /* 0x000fe80000100a00 */
[----:B------:R-:W-:Y:S04]  /*56950*/  STL.64 [R1+0x128], R42 ;  /* 0x0001282a01007387 */ /* 0x000fe80000100a00 */
[----:B------:R-:W4:Y:S04]  /*56960*/  LDL.LU.64 R58, [R1+0x898] ;  /* 0x00089800013a7983 */ /* 0x000f280000300a00 */
[----:B------:R0:W-:Y:S04]  /*56970*/  STL.64 [R1+0x110], R28 ;  /* 0x0001101c01007387 */ /* 0x0001e80000100a00 */
[----:B------:R1:W-:Y:S04]  /*56980*/  STL.64 [R1+0x118], R30 ;  /* 0x0001181e01007387 */ /* 0x0003e80000100a00 */
[----:B------:R-:W4:Y:S04]  /*56990*/  LDL.LU.64 R44, [R1+0x880] ;  /* 0x00088000012c7983 */ /* 0x000f280000300a00 */
[----:B------:R-:W4:Y:S04]  /*569a0*/  LDL.LU.64 R46, [R1+0x888] ;  /* 0x00088800012e7983 */ /* 0x000f280000300a00 */
[----:B0-----:R-:W4:Y:S04]  /*569b0*/  LDL.LU.64 R28, [R1+0x870] ;  /* 0x00087000011c7983 */ /* 0x001f280000300a00 */
[----:B-1----:R-:W4:Y:S04]  /*569c0*/  LDL.LU.64 R30, [R1+0x878] ;  /* 0x00087800011e7983 */ /* 0x002f280000300a00 */
[----:B------:R-:W4:Y:S04]  /*569d0*/  LDL.LU.64 R40, [R1+0xc60] ;  /* 0x000c600001287983 */ /* 0x000f280000300a00 */
[----:B------:R-:W4:Y:S04]  /*569e0*/  LDL.LU.64 R42, [R1+0xc68] ;  /* 0x000c6800012a7983 */ /* 0x000f280000300a00 */
[----:B------:R-:W-:Y:S04]  /*569f0*/  STL.64 [R1+0x52c8], R6 ;  /* 0x0052c80601007387 */ /* 0x000fe80000100a00 */
[----:B------:R0:W-:Y:S04]  /*56a00*/  STL.64 [R1+0x52c0], R4 ;  /* 0x0052c00401007387 */ /* 0x0001e80000100a00 */
[----:B0-----:R-:W4:Y:S04]  /*56a10*/  LDL.LU.64 R4, [R1+0x8b0] ;  /* 0x0008b00001047983 */ /* 0x001f280000300a00 */
[----:B------:R-:W4:Y:S01]  /*56a20*/  LDL.LU.64 R6, [R1+0x8b8] ;  /* 0x0008b80001067983 */ /* 0x000f220000300a00 */
[C---:B--2---:R-:W-:Y:S06]  /*56a30*/  HMMA.16816.F32 R20, R32.reuse, R8, R20 ;  /* 0x000000082014723c */ /* 0x044fec0000001814 */
[----:B---3--:R-:W-:-:S15]  /*56a40*/  HMMA.16816.F32 R12, R32, R10, R12 ;  /* 0x0000000a200c723c */ /* 0x008fde000000180c */
[----:B------:R-:W-:-:S02]  /*56a50*/  NOP ;  /* 0x0000000000007918 */ /* 0x000fc40000000000 */
[----:B------:R-:W-:Y:S04]  /*56a60*/  STL.64 [R1+0x100], R20 ;  /* 0x0001001401007387 */ /* 0x000fe80000100a00 */
[----:B------:R0:W-:Y:S04]  /*56a70*/  STL.64 [R1+0x108], R22 ;  /* 0x0001081601007387 */ /* 0x0001e80000100a00 */
[----:B0-----:R-:W2:Y:S04]  /*56a80*/  LDL.LU.64 R22, [R1+0x5308] ;  /* 0x0053080001167983 */ /* 0x001ea80000300a00 */
[----:B------:R-:W3:Y:S04]  /*56a90*/  LDL.LU.64 R20, [R1+0x5300] ;  /* 0x0053000001147983 */ /* 0x000ee80000300a00 */
[----:B------:R-:W-:Y:S04]  /*56aa0*/  STL.64 [R1+0xf0], R12 ;  /* 0x0000f00c01007387 */ /* 0x000fe80000100a00 */
[----:B------:R0:W-:Y:S04]  /*56ab0*/  STL.64 [R1+0xf8], R14 ;  /* 0x0000f80e01007387 */ /* 0x0001e80000100a00 */
[----:B0-----:R-:W4:Y:S04]  /*56ac0*/  LDL.LU.64 R14, [R1+0x52f8] ;  /* 0x0052f800010e7983 */ /* 0x001f280000300a00 */
[----:B------:R-:W2:Y:S01]  /*56ad0*/  LDL.LU.64 R12, [R1+0x52f0] ;  /* 0x0052f000010c7983 */ /* 0x000ea20000300a00 */
[C---:B----4-:R-:W-:Y:S06]  /*56ae0*/  HMMA.16816.F32 R4, R32.reuse, R14, R4 ;  /* 0x0000000e2004723c */ /* 0x050fec0000001804 */
[----:B--2---:R-:W-:-:S15]  /*56af0*/  HMMA.16816.F32 R16, R32, R12, R16 ;  /* 0x0000000c2010723c */ /* 0x004fde0000001810 */
[----:B------:R-:W-:-:S08]  /*56b00*/  NOP ;  /* 0x0000000000007918 */ /* 0x000fd00000000000 */
[----:B------:R-:W-:Y:S04]  /*56b10*/  STL.64 [R1+0xe0], R16 ;  /* 0x0000e01001007387 */ /* 0x000fe80000100a00 */
[----:B------:R0:W-:Y:S04]  /*56b20*/  STL.64 [R1+0xe8], R18 ;  /* 0x0000e81201007387 */ /* 0x0001e80000100a00 */
[----:B0-----:R-:W2:Y:S04]  /*56b30*/  LDL.LU.64 R18, [R1+0x52e8] ;  /* 0x0052e80001127983 */ /* 0x001ea80000300a00 */
[----:B------:R-:W4:Y:S04]  /*56b40*/  LDL.LU.64 R16, [R1+0x52e0] ;  /* 0x0052e00001107983 */ /* 0x000f280000300a00 */
[----:B------:R0:W-:Y:S04]  /*56b50*/  STL.64 [R1+0xd0], R4 ;  /* 0x0000d00401007387 */ /* 0x0001e80000100a00 */
[----:B------:R1:W-:Y:S04]  /*56b60*/  STL.64 [R1+0xd8], R6 ;  /* 0x0000d80601007387 */ /* 0x0003e80000100a00 */
[----:B0-----:R-:W3:Y:S04]  /*56b70*/  LDL.LU.64 R4, [R1+0xc50] ;  /* 0x000c500001047983 */ /* 0x001ee80000300a00 */
[----:B-1----:R-:W3:Y:S04]  /*56b80*/  LDL.LU.64 R6, [R1+0xc58] ;  /* 0x000c580001067983 */ /* 0x002ee80000300a00 */
[----:B------:R-:W-:Y:S04]  /*56b90*/  STL.64 [R1+0x52b8], R14 ;  /* 0x0052b80e01007387 */ /* 0x000fe80000100a00 */
[----:B------:R0:W-:Y:S04]  /*56ba0*/  STL.64 [R1+0x52b0], R12 ;  /* 0x0052b00c01007387 */ /* 0x0001e80000100a00 */
[----:B0-----:R-:W4:Y:S04]  /*56bb0*/  LDL.LU.64 R12, [R1+0x8a0] ;  /* 0x0008a000010c7983 */ /* 0x001f280000300a00 */
[----:B------:R-:W4:Y:S02]  /*56bc0*/  LDL.LU.64 R14, [R1+0x8a8] ;  /* 0x0008a800010e7983 */ /* 0x000f240000300a00 */
[----:B----4-:R-:W-:-:S15]  /*56bd0*/  HMMA.16816.F32 R12, R32, R16, R12 ;  /* 0x00000010200c723c */ /* 0x010fde000000180c */
[----:B------:R-:W-:-:S08]  /*56be0*/  NOP ;  /* 0x0000000000007918 */ /* 0x000fd00000000000 */
[----:B------:R-:W-:Y:S04]  /*56bf0*/  STL.64 [R1+0xc0], R12 ;  /* 0x0000c00c01007387 */ /* 0x000fe80000100a00 */
[----:B------:R2:W-:Y:S02]  /*56c00*/  STL.64 [R1+0xc8], R14 ;  /* 0x0000c80e01007387 */ /* 0x0005e40000100a00 */
[C---:B--2---:R-:W-:Y:S06]  /*56c10*/  HMMA.16816.F32 R12, R32.reuse, R18, R56 ;  /* 0x00000012200c723c */ /* 0x044fec0000001838 */
[----:B------:R-:W-:Y:S04]  /*56c20*/  STL.64 [R1+0x52a8], R18 ;  /* 0x0052a81201007387 */ /* 0x000fe80000100a00 */
[----:B------:R3:W-:Y:S02]  /*56c30*/  STL.64 [R1+0x52a0], R16 ;  /* 0x0052a01001007387 */ /* 0x0007e40000100a00 */
[C---:B---3--:R-:W-:Y:S11]  /*56c40*/  HMMA.16816.F32 R16, R32.reuse, R20, R44 ;  /* 0x000000142010723c */ /* 0x048ff6000000182c */
[----:B------:R-:W-:Y:S04]  /*56c50*/  STL.64 [R1+0xb0], R12 ;  /* 0x0000b00c01007387 */ /* 0x000fe80000100a00 */
[----:B------:R0:W-:Y:S02]  /*56c60*/  STL.64 [R1+0xb8], R14 ;  /* 0x0000b80e01007387 */ /* 0x0001e40000100a00 */
[----:B0-----:R-:W-:Y:S06]  /*56c70*/  HMMA.16816.F32 R12, R32, R22, R28 ;  /* 0x00000016200c723c */ /* 0x001fec000000181c */
[----:B------:R-:W-:Y:S04]  /*56c80*/  STL.64 [R1+0xa0], R16 ;  /* 0x0000a01001007387 */ /* 0x000fe80000100a00 */
[----:B------:R-:W-:-:S13]  /*56c90*/  STL.64 [R1+0xa8], R18 ;  /* 0x0000a81201007387 */ /* 0x000fda0000100a00 */
[----:B------:R-:W-:Y:S04]  /*56ca0*/  STL.64 [R1+0x90], R12 ;  /* 0x0000900c01007387 */ /* 0x000fe80000100a00 */
[----:B------:R0:W-:Y:S02]  /*56cb0*/  STL.64 [R1+0x98], R14 ;  /* 0x0000980e01007387 */ /* 0x0001e40000100a00 */
[----:B0-----:R-:W-:-:S15]  /*56cc0*/  HMMA.16816.F32 R12, R32, R24, R40 ;  /* 0x00000018200c723c */ /* 0x001fde0000001828 */
[----:B------:R-:W-:-:S08]  /*56cd0*/  NOP ;  /* 0x0000000000007918 */ /* 0x000fd00000000000 */
[----:B------:R-:W-:Y:S04]  /*56ce0*/  STL.64 [R1+0x280], R12 ;  /* 0x0002800c01007387 */ /* 0x000fe80000100a00 */
[----:B------:R-:W-:Y:S04]  /*56cf0*/  STL.64 [R1+0x288], R14 ;  /* 0x0002880e01007387 */ /* 0x000fe80000100a00 */
[----:B------:R-:W2:Y:S04]  /*56d00*/  LDL.LU.64 R40, [R1+0xba0] ;  /* 0x000ba00001287983 */ /* 0x000ea80000300a00 */
[----:B------:R-:W2:Y:S01]  /*56d10*/  LDL.LU.64 R42, [R1+0xba8] ;  /* 0x000ba800012a7983 */ /* 0x000ea20000300a00 */
[----:B------:R-:W-:Y:S01]  /*56d20*/  HMMA.16816.F32 R4, R32, R26, R4 ;  /* 0x0000001a2004723c */ /* 0x000fe20000001804 */
[----:B------:R-:W-:-:S02]  /*56d30*/  IMAD R28, R55, 0x100, R54 ;  /* 0x00000100371c7824 */ /* 0x000fc400078e0236 */
[----:B------:R-:W-:Y:S02]  /*56d40*/  IMAD R29, R49, 0x100, R48 ;  /* 0x00000100311d7824 */ /* 0x000fe400078e0230 */
[----:B------:R-:W-:-:S15]  /*56d50*/  IMAD R30, R51, 0x100, R50 ;  /* 0x00000100331e7824 */ /* 0x000fde00078e0232 */
[----:B------:R-:W-:-:S03]  /*56d60*/  NOP ;  /* 0x0000000000007918 */ /* 0x000fc60000000000 */
[----:B------:R0:W-:Y:S04]  /*56d70*/  STL.64 [R1+0x290], R4 ;  /* 0x0002900401007387 */ /* 0x0001e80000100a00 */
[----:B------:R1:W-:Y:S04]  /*56d80*/  STL.64 [R1+0x298], R6 ;  /* 0x0002980601007387 */ /* 0x0003e80000100a00 */
[----:B0-----:R-:W3:Y:S04]  /*56d90*/  LDL.LU.64 R4, [R1+0x860] ;  /* 0x0008600001047983 */ /* 0x001ee80000300a00 */
[----:B-1----:R-:W3:Y:S04]  /*56da0*/  LDL.LU.64 R6, [R1+0x868] ;  /* 0x0008680001067983 */ /* 0x002ee80000300a00 */
        /* <DEDUP_REMOVED lines=26> */
[----:B------:R-:W-:Y:S01]  /*56f50*/  F2FP.F16.E5M2.UNPACK_B R31, R31 ;  /* 0x0000001fff1f723e */ /* 0x000fe200020004ff */
[----:B---3--:R-:W-:Y:S01]  /*56f60*/  HMMA.16816.F32 R32, R32, R40, R4 ;  /* 0x000000282020723c */ /* 0x008fe20000001804 */
[----:B------:R-:W3:Y:S04]  /*56f70*/  LDL.LU.64 R6, [R1+0x52c8] ;  /* 0x0052c80001067983 */ /* 0x000ee80000300a00 */
[----:B------:R-:W3:Y:S04]  /*56f80*/  LDL.LU.64 R4, [R1+0x52c0] ;  /* 0x0052c00001047983 */ /* 0x000ee80000300a00 */
[----:B--2---:R-:W-:Y:S04]  /*56f90*/  STL.64 [R1+0x5298], R42 ;  /* 0x0052982a01007387 */ /* 0x004fe80000100a00 */
[----:B------:R-:W-:Y:S10]  /*56fa0*/  STL.64 [R1+0x5290], R40 ;  /* 0x0052902801007387 */ /* 0x000ff40000100a00 */
[----:B------:R-:W-:Y:S04]  /*56fb0*/  STL.64 [R1+0x2a0], R32 ;  /* 0x0002a02001007387 */ /* 0x000fe80000100a00 */
[----:B------:R4:W-:Y:S02]  /*56fc0*/  STL.64 [R1+0x2a8], R34 ;  /* 0x0002a82201007387 */ /* 0x0009e40000100a00 */
[C---:B----4-:R-:W-:Y:S02]  /*56fd0*/  HMMA.16816.F32 R32, R28.reuse, R38, R12 ;  /* 0x000000261c20723c */ /* 0x050fe4000000180c */
[----:B------:R-:W2:Y:S04]  /*56fe0*/  LDL.LU.64 R12, [R1+0x810] ;  /* 0x00081000010c7983 */ /* 0x000ea80000300a00 */
[----:B------:R-:W2:Y:S01]  /*56ff0*/  LDL.LU.64 R14, [R1+0x818] ;  /* 0x00081800010e7983 */ /* 0x000ea20000300a00 */
[----:B------:R-:W-:-:S15]  /*57000*/  HMMA.16816.F32 R56, R28, R2, R56 ;  /* 0x000000021c38723c */ /* 0x000fde0000001838 */
[----:B------:R-:W-:-:S01]  /*57010*/  NOP ;  /* 0x0000000000007918 */ /* 0x000fc20000000000 */
[----:B------:R-:W-:Y:S04]  /*57020*/  STL.64 [R1+0x2c0], R32 ;  /* 0x0002c02001007387 */ /* 0x000fe80000100a00 */
[----:B------:R3:W-:Y:S04]  /*57030*/  STL.64 [R1+0x2c8], R34 ;  /* 0x0002c82201007387 */ /* 0x0007e80000100a00 */
[----:B------:R-:W4:Y:S04]  /*57040*/  LDL.LU.64 R40, [R1+0x800] ;  /* 0x0008000001287983 */ /* 0x000f280000300a00 */
[----:B------:R-:W4:Y:S04]  /*57050*/  LDL.LU.64 R42, [R1+0x808] ;  /* 0x00080800012a7983 */ /* 0x000f280000300a00 */
[----:B------:R0:W-:Y:S04]  /*57060*/  STL.64 [R1+0x2d0], R56 ;  /* 0x0002d03801007387 */ /* 0x0001e80000100a00 */
[----:B------:R1:W-:Y:S01]  /*57070*/  STL.64 [R1+0x2d8], R58 ;  /* 0x0002d83a01007387 */ /* 0x0003e20000100a00 */
[C---:B---3--:R-:W-:Y:S03]  /*57080*/  HMMA.16816.F32 R32, R28.reuse, R6, R16 ;  /* 0x000000061c20723c */ /* 0x048fe60000001810 */
[----:B------:R-:W3:Y:S03]  /*57090*/  LDL.LU.64 R16, [R1+0x7f0] ;  /* 0x0007f00001107983 */ /* 0x000ee60000300a00 */
[----:B------:R-:W-:-:S15]  /*570a0*/  HMMA.16816.F32 R44, R28, R4, R44 ;  /* 0x000000041c2c723c */ /* 0x000fde000000182c */
[----:B------:R-:W-:-:S08]  /*570b0*/  NOP ;  /* 0x0000000000007918 */ /* 0x000fd00000000000 */
[----:B------:R1:W-:Y:S04]  /*570c0*/  STL.64 [R1+0x2e0], R44 ;  /* 0x0002e02c01007387 */ /* 0x0003e80000100a00 */
[----:B------:R1:W-:Y:S04]  /*570d0*/  STL.64 [R1+0x2e8], R46 ;  /* 0x0002e82e01007387 */ /* 0x0003e80000100a00 */
[----:B------:R-:W3:Y:S01]  /*570e0*/  LDL.LU.64 R18, [R1+0x7f8] ;  /* 0x0007f80001127983 */ /* 0x000ee20000300a00 */
[C---:B--2---:R-:W-:Y:S03]  /*570f0*/  HMMA.16816.F32 R12, R28.reuse, R8, R12 ;  /* 0x000000081c0c723c */ /* 0x044fe6000000180c */
[----:B------:R2:W-:Y:S04]  /*57100*/  STL.64 [R1+0x2f0], R32 ;  /* 0x0002f02001007387 */ /* 0x0005e80000100a00 */
[----:B------:R2:W-:Y:S04]  /*57110*/  STL.64 [R1+0x2f8], R34 ;  /* 0x0002f82201007387 */ /* 0x0005e80000100a00 */
[----:B0-----:R-:W3:Y:S04]  /*57120*/  LDL.LU.64 R56, [R1+0x3b0] ;  /* 0x0003b00001387983 */ /* 0x001ee80000300a00 */
[----:B-1----:R-:W3:Y:S04]  /*57130*/  LDL.LU.64 R58, [R1+0x3b8] ;  /* 0x0003b800013a7983 */ /* 0x002ee80000300a00 */
[----:B------:R-:W3:Y:S04]  /*57140*/  LDL.LU.64 R44, [R1+0x390] ;  /* 0x00039000012c7983 */ /* 0x000ee80000300a00 */
[----:B------:R-:W3:Y:S04]  /*57150*/  LDL.LU.64 R46, [R1+0x398] ;  /* 0x00039800012e7983 */ /* 0x000ee80000300a00 */
[----:B--2---:R-:W2:Y:S04]  /*57160*/  LDL.LU.64 R32, [R1+0x380] ;  /* 0x0003800001207983 */ /* 0x004ea80000300a00 */
[----:B------:R-:W2:Y:S04]  /*57170*/  LDL.LU.64 R34, [R1+0x388] ;  /* 0x0003880001227983 */ /* 0x000ea80000300a00 */
[----:B------:R-:W-:Y:S04]  /*57180*/  STL.64 [R1+0x5268], R6 ;  /* 0x0052680601007387 */ /* 0x000fe80000100a00 */
[----:B------:R0:W-:Y:S04]  /*57190*/  STL.64 [R1+0x5260], R4 ;  /* 0x0052600401007387 */ /* 0x0001e80000100a00 */
[----:B0-----:R-:W2:Y:S04]  /*571a0*/  LDL.LU.64 R4, [R1+0x7e0] ;  /* 0x0007e00001047983 */ /* 0x001ea80000300a00 */
[----:B------:R-:W2:Y:S04]  /*571b0*/  LDL.LU.64 R6, [R1+0x7e8] ;  /* 0x0007e80001067983 */ /* 0x000ea80000300a00 */
        /* <DEDUP_REMOVED lines=9> */
[----:B-1----:R-:W4:Y:S04]  /*57250*/  LDL.LU.64 R42, [R1+0xc48] ;  /* 0x000c4800012a7983 */ /* 0x002f280000300a00 */
        /* <DEDUP_REMOVED lines=8> */
[----:B0-----:R-:W3:Y:S04]  /*572e0*/  LDL.LU.64 R18, [R1+0x52a8] ;  /* 0x0052a80001127983 */ /* 0x001ee80000300a00 */
[----:B------:R-:W4:Y:S01]  /*572f0*/  LDL.LU.64 R16, [R1+0x52a0] ;  /* 0x0052a00001107983 */ /* 0x000f220000300a00 */
[----:B--2---:R-:W-:-:S15]  /*57300*/  HMMA.16816.F32 R4, R28, R14, R4 ;  /* 0x0000000e1c04723c */ /* 0x004fde0000001804 */
[----:B------:R-:W-:-:S08]  /*57310*/  NOP ;  /* 0x0000000000007918 */ /* 0x000fd00000000000 */
[----:B------:R0:W-:Y:S04]  /*57320*/  STL.64 [R1+0x330], R4 ;  /* 0x0003300401007387 */ /* 0x0001e80000100a00 */
[----:B------:R1:W-:Y:S04]  /*57330*/  STL.64 [R1+0x338], R6 ;  /* 0x0003380601007387 */ /* 0x0003e80000100a00 */
[----:B0-----:R-:W2:Y:S04]  /*57340*/  LDL.LU.64 R4, [R1+0xc30] ;  /* 0x000c300001047983 */ /* 0x001ea80000300a00 */
[----:B-1----:R-:W2:Y:S04]  /*57350*/  LDL.LU.64 R6, [R1+0xc38] ;  /* 0x000c380001067983 */ /* 0x002ea80000300a00 */
[----:B------:R-:W-:Y:S04]  /*57360*/  STL.64 [R1+0x5288], R14 ;  /* 0x0052880e01007387 */ /* 0x000fe80000100a00 */
[----:B------:R0:W-:Y:S02]  /*57370*/  STL.64 [R1+0x5280], R12 ;  /* 0x0052800c01007387 */ /* 0x0001e40000100a00 */
[C---:B0-----:R-:W-:Y:S06]  /*57380*/  HMMA.16816.F32 R12, R28.reuse, R20, R44 ;  /* 0x000000141c0c723c */ /* 0x041fec000000182c */
[C---:B----4-:R-:W-:Y:S06]  /*57390*/  HMMA.16816.F32 R8, R28.reuse, R16, R8 ;  /* 0x000000101c08723c */ /* 0x050fec0000001808 */
[----:B---3--:R-:W-:-:S15]  /*573a0*/  HMMA.16816.F32 R56, R28, R18, R56 ;  /* 0x000000121c38723c */ /* 0x008fde0000001838 */
[----:B------:R-:W-:-:S02]  /*573b0*/  NOP ;  /* 0x0000000000007918 */ /* 0x000fc40000000000 */
[----:B------:R-:W-:Y:S04]  /*573c0*/  STL.64 [R1+0x340], R8 ;  /* 0x0003400801007387 */ /* 0x000fe80000100a00 */
[----:B------:R0:W-:Y:S02]  /*573d0*/  STL.64 [R1+0x348], R10 ;  /* 0x0003480a01007387 */ /* 0x0001e40000100a00 */
[C---:B0-----:R-:W-:Y:S02]  /*573e0*/  HMMA.16816.F32 R8, R28.reuse, R22, R32 ;  /* 0x000000161c08723c */ /* 0x041fe40000001820 */
[----:B------:R-:W-:Y:S04]  /*573f0*/  STL.64 [R1+0x350], R56 ;  /* 0x0003503801007387 */ /* 0x000fe80000100a00 */
[----:B------:R-:W-:Y:S04]  /*57400*/  STL.64 [R1+0x358], R58 ;  /* 0x0003583a01007387 */ /* 0x000fe80000100a00 */
[----:B------:R-:W-:Y:S04]  /*57410*/  STL.64 [R1+0x5258], R22 ;  /* 0x0052581601007387 */ /* 0x000fe80000100a00 */
[----:B------:R-:W-:Y:S04]  /*57420*/  STL.64 [R1+0x360], R12 ;  /* 0x0003600c01007387 */ /* 0x000fe80000100a00 */
[----:B------:R-:W-:Y:S04]  /*57430*/  STL.64 [R1+0x368], R14 ;  /* 0x0003680e01007387 */ /* 0x000fe80000100a00 */
[----:B------:R-:W-:Y:S04]  /*57440*/  STL.64 [R1+0x5250], R20 ;  /* 0x0052501401007387 */ /* 0x000fe80000100a00 */
[----:B------:R-:W-:Y:S04]  /*57450*/  STL.64 [R1+0x370], R8 ;  /* 0x0003700801007387 */ /* 0x000fe80000100a00 */
[----:B------:R0:W-:Y:S02]  /*57460*/  STL.64 [R1+0x378], R10 ;  /* 0x0003780a01007387 */ /* 0x0001e40000100a00 */
[----:B0-----:R-:W-:-:S15]  /*57470*/  HMMA.16816.F32 R8, R28, R24, R40 ;  /* 0x000000181c08723c */ /* 0x001fde0000001828 */
[----:B------:R-:W-:-:S08]  /*57480*/  NOP ;  /* 0x0000000000007918 */ /* 0x000fd00000000000 */
[----:B------:R0:W-:Y:S04]  /*57490*/  STL.64 [R1+0x380], R8 ;  /* 0x0003800801007387 */ /* 0x0001e80000100a00 */
[----:B------:R1:W-:Y:S04]  /*574a0*/  STL.64 [R1+0x388], R10 ;  /* 0x0003880a01007387 */ /* 0x0003e80000100a00 */
[----:B------:R-:W3:Y:S04]  /*574b0*/  LDL.LU.64 R40, [R1+0xb90] ;  /* 0x000b900001287983 */ /* 0x000ee80000300a00 */
[----:B------:R-:W3:Y:S01]  /*574c0*/  LDL.LU.64 R42, [R1+0xb98] ;  /* 0x000b9800012a7983 */ /* 0x000ee20000300a00 */
[----:B--2---:R-:W-:Y:S01]  /*574d0*/  HMMA.16816.F32 R4, R28, R26, R4 ;  /* 0x0000001a1c04723c */ /* 0x004fe20000001804 */
[----:B------:R-:W-:-:S02]  /*574e0*/  IMAD R32, R55, 0x100, R54 ;  /* 0x0000010037207824 */ /* 0x000fc400078e0236 */
[----:B------:R-:W-:Y:S02]  /*574f0*/  IMAD R33, R49, 0x100, R48 ;  /* 0x0000010031217824 */ /* 0x000fe400078e0230 */
[----:B------:R-:W-:-:S15]  /*57500*/  IMAD R34, R51, 0x100, R50 ;  /* 0x0000010033227824 */ /* 0x000fde00078e0232 */
[----:B------:R-:W-:-:S03]  /*57510*/  NOP ;  /* 0x0000000000007918 */ /* 0x000fc60000000000 */
[----:B------:R2:W-:Y:S04]  /*57520*/  STL.64 [R1+0x390], R4 ;  /* 0x0003900401007387 */ /* 0x0005e80000100a00 */
[----:B------:R4:W-:Y:S04]  /*57530*/  STL.64 [R1+0x398], R6 ;  /* 0x0003980601007387 */ /* 0x0009e80000100a00 */
[----:B------:R-:W3:Y:S04]  /*57540*/  LDL.LU.64 R12, [R1+0x3a0] ;  /* 0x0003a000010c7983 */ /* 0x000ee80000300a00 */
[----:B------:R-:W3:Y:S04]  /*57550*/  LDL.LU.64 R14, [R1+0x3a8] ;  /* 0x0003a800010e7983 */ /* 0x000ee80000300a00 */
[----:B0-----:R-:W3:Y:S04]  /*57560*/  LDL.LU.64 R8, [R1+0x3c0] ;  /* 0x0003c00001087983 */ /* 0x001ee80000300a00 */
[----:B-1----:R-:W3:Y:S04]  /*57570*/  LDL.LU.64 R10, [R1+0x3c8] ;  /* 0x0003c800010a7983 */ /* 0x002ee80000300a00 */
[----:B--2---:R-:W2:Y:S04]  /*57580*/  LDL.LU.64 R4, [R1+0x3d0] ;  /* 0x0003d00001047983 */ /* 0x004ea80000300a00 */
[----:B----4-:R-:W2:Y:S04]  /*57590*/  LDL.LU.64 R6, [R1+0x3d8] ;  /* 0x0003d80001067983 */ /* 0x010ea80000300a00 */
        /* <DEDUP_REMOVED lines=15> */
[----:B---3--:R-:W-:-:S15]  /*57690*/  HMMA.16816.F32 R40, R28, R36, R40 ;  /* 0x000000241c28723c */ /* 0x008fde0000001828 */
[----:B------:R-:W-:-:S08]  /*576a0*/  NOP ;  /* 0x0000000000007918 */ /* 0x000fd00000000000 */
[----:B------:R-:W-:Y:S04]  /*576b0*/  STL.64 [R1+0x3b0], R40 ;  /* 0x0003b02801007387 */ /* 0x000fe80000100a00 */
[----:B------:R0:W-:Y:S04]  /*576c0*/  STL.64 [R1+0x3b8], R42 ;  /* 0x0003b82a01007387 */ /* 0x0001e80000100a00 */
[----:B0-----:R-:W3:Y:S04]  /*576d0*/  LDL.LU.64 R42, [R1+0x5298] ;  /* 0x00529800012a7983 */ /* 0x001ee80000300a00 */
[----:B------:R-:W4:Y:S01]  /*576e0*/  LDL.LU.64 R40, [R1+0x5290] ;  /* 0x0052900001287983 */ /* 0x000f220000300a00 */
[----:B------:R-:W-:-:S02]  /*576f0*/  F2FP.F16.E5M2.UNPACK_B R32, R32 ;  /* 0x00000020ff20723e */ /* 0x000fc400020004ff */
[----:B------:R-:W-:Y:S02]  /*57700*/  F2FP.F16.E5M2.UNPACK_B R33, R33 ;  /* 0x00000021ff21723e */ /* 0x000fe400020004ff */
[----:B------:R-:W-:Y:S02]  /*57710*/  F2FP.F16.E5M2.UNPACK_B R34, R34 ;  /* 0x00000022ff22723e */ /* 0x000fe400020004ff */
[----:B------:R-:W-:-:S07]  /*57720*/  F2FP.F16.E5M2.UNPACK_B R35, R35 ;  /* 0x00000023ff23723e */ /* 0x000fce00020004ff */
[C---:B------:R-:W-:Y:S06]  /*57730*/  HMMA.16816.F32 R8, R32.reuse, R38, R8 ;  /* 0x000000262008723c */ /* 0x040fec0000001808 */
[----:B--2---:R-:W-:Y:S06]  /*57740*/  HMMA.16816.F32 R4, R32, R2, R4 ;  /* 0x000000022004723c */ /* 0x004fec0000001804 */
[----:B----4-:R-:W-:Y:S01]  /*57750*/  HMMA.16816.F32 R28, R28, R40, R12 ;  /* 0x000000281c1c723c */ /* 0x010fe2000000180c */
[----:B------:R-:W2:Y:S04]  /*57760*/  LDL.LU.64 R14, [R1+0x5288] ;  /* 0x00528800010e7983 */ /* 0x000ea80000300a00 */
[----:B------:R-:W4:-:S15]  /*57770*/  LDL.LU.64 R12, [R1+0x5280] ;  /* 0x00528000010c7983 */ /* 0x000f1e0000300a00 */
[----:B------:R-:W-:-:S03]  /*57780*/  NOP ;  /* 0x0000000000007918 */ /* 0x000fc60000000000 */
[----:B------:R0:W-:Y:S04]  /*57790*/  STL.64 [R1+0x3a0], R28 ;  /* 0x0003a01c01007387 */ /* 0x0001e80000100a00 */
[----:B------:R1:W-:Y:S04]  /*577a0*/  STL.64 [R1+0x3a8], R30 ;  /* 0x0003a81e01007387 */ /* 0x0003e80000100a00 */
[----:B0-----:R-:W3:Y:S04]  /*577b0*/  LDL.LU.64 R28, [R1+0x3e0] ;  /* 0x0003e000011c7983 */ /* 0x001ee80000300a00 */
[----:B-1----:R-:W3:Y:S04]  /*577c0*/  LDL.LU.64 R30, [R1+0x3e8] ;  /* 0x0003e800011e7983 */ /* 0x002ee80000300a00 */
[----:B------:R-:W-:Y:S04]  /*577d0*/  STL.64 [R1+0x3c0], R8 ;  /* 0x0003c00801007387 */ /* 0x000fe80000100a00 */
[----:B------:R0:W-:Y:S04]  /*577e0*/  STL.64 [R1+0x3c8], R10 ;  /* 0x0003c80a01007387 */ /* 0x0001e80000100a00 */
[----:B0-----:R-:W2:Y:S04]  /*577f0*/  LDL.LU.64 R10, [R1+0x5278] ;  /* 0x00527800010a7983 */ /* 0x001ea80000300a00 */
[----:B------:R-:W4:Y:S04]  /*57800*/  LDL.LU.64 R8, [R1+0x5270] ;  /* 0x0052700001087983 */ /* 0x000f280000300a00 */
[----:B------:R-:W-:Y:S04]  /*57810*/  STL.64 [R1+0x3d0], R4 ;  /* 0x0003d00401007387 */ /* 0x000fe80000100a00 */
[----:B------:R0:W-:Y:S04]  /*57820*/  STL.64 [R1+0x3d8], R6 ;  /* 0x0003d80601007387 */ /* 0x0001e80000100a00 */
[----:B0-----:R-:W2:Y:S04]  /*57830*/  LDL.LU.64 R6, [R1+0x5268] ;  /* 0x0052680001067983 */ /* 0x001ea80000300a00 */
[----:B------:R-:W3:Y:S02]  /*57840*/  LDL.LU.64 R4, [R1+0x5260] ;  /* 0x0052600001047983 */ /* 0x000ee40000300a00 */
[----:B---3--:R-:W-:-:S15]  /*57850*/  HMMA.16816.F32 R28, R32, R4, R28 ;  /* 0x00000004201c723c */ /* 0x008fde000000181c */
[----:B------:R-:W-:-:S08]  /*57860*/  NOP ;  /* 0x0000000000007918 */ /* 0x000fd00000000000 */
[----:B------:R-:W-:Y:S04]  /*57870*/  STL.64 [R1+0x3e0], R28 ;  /* 0x0003e01c01007387 */ /* 0x000fe80000100a00 */
[----:B------:R2:W-:Y:S02]  /*57880*/  STL.64 [R1+0x3e8], R30 ;  /* 0x0003e81e01007387 */ /* 0x0005e40000100a00 */
[C---:B--2---:R-:W-:Y:S06]  /*57890*/  HMMA.16816.F32 R28, R32.reuse, R6, R56 ;  /* 0x00000006201c723c */ /* 0x044fec0000001838 */
[----:B------:R-:W-:Y:S04]  /*578a0*/  STL.64 [R1+0x5228], R6 ;  /* 0x0052280601007387 */ /* 0x000fe80000100a00 */
[----:B------:R0:W-:Y:S01]  /*578b0*/  STL.64 [R1+0x5220], R4 ;  /* 0x0052200401007387 */ /* 0x0001e20000100a00 */
[----:B----4-:R-:W-:-:S12]  /*578c0*/  HMMA.16816.F32 R44, R32, R8, R44 ;  /* 0x00000008202c723c */ /* 0x010fd8000000182c */
[----:B------:R-:W-:Y:S04]  /*578d0*/  STL.64 [R1+0x3f0], R28 ;  /* 0x0003f01c01007387 */ /* 0x000fe80000100a00 */
[----:B------:R1:W-:Y:S04]  /*578e0*/  STL.64 [R1+0x3f8], R30 ;  /* 0x0003f81e01007387 */ /* 0x0003e80000100a00 */
[----:B0-----:R-:W2:Y:S04]  /*578f0*/  LDL.LU.64 R4, [R1+0x430] ;  /* 0x0004300001047983 */ /* 0x001ea80000300a00 */
[----:B------:R-:W2:Y:S01]  /*57900*/  LDL.LU.64 R6, [R1+0x438] ;  /* 0x0004380001067983 */ /* 0x000ea20000300a00 */
[C---:B-1----:R-:W-:Y:S03]  /*57910*/  HMMA.16816.F32 R28, R32.reuse, R10, R20 ;  /* 0x0000000a201c723c */ /* 0x042fe60000001814 */
[----:B------:R-:W3:Y:S04]  /*57920*/  LDL.LU.64 R20, [R1+0x440] ;  /* 0x0004400001147983 */ /* 0x000ee80000300a00 */
[----:B------:R-:W-:Y:S04]  /*57930*/  STL.64 [R1+0x400], R44 ;  /* 0x0004002c01007387 */ /* 0x000fe80000100a00 */
[----:B------:R-:W-:Y:S04]  /*57940*/  STL.64 [R1+0x408], R46 ;  /* 0x0004082e01007387 */ /* 0x000fe80000100a00 */
[----:B------:R-:W3:Y:S08]  /*57950*/  LDL.LU.64 R22, [R1+0x448] ;  /* 0x0004480001167983 */ /* 0x000ef00000300a00 */
        /* <DEDUP_REMOVED lines=13> */
[C---:B---3--:R-:W-:Y:S06]  /*57a30*/  HMMA.16816.F32 R20, R32.reuse, R16, R20 ;  /* 0x000000102014723c */ /* 0x048fec0000001814 */
[----:B----4-:R-:W-:-:S15]  /*57a40*/  HMMA.16816.F32 R8, R32, R12, R8 ;  /* 0x0000000c2008723c */ /* 0x010fde0000001808 */
[----:B------:R-:W-:-:S08]  /*57a50*/  NOP ;  /* 0x0000000000007918 */ /* 0x000fd00000000000 */
[----:B------:R0:W-:Y:S04]  /*57a60*/  STL.64 [R1+0x420], R8 ;  /* 0x0004200801007387 */ /* 0x0001e80000100a00 */
[----:B------:R1:W-:Y:S04]  /*57a70*/  STL.64 [R1+0x428], R10 ;  /* 0x0004280a01007387 */ /* 0x0003e80000100a00 */
[----:B0-----:R-:W2:Y:S04]  /*57a80*/  LDL.LU.64 R8, [R1+0xc10] ;  /* 0x000c100001087983 */ /* 0x001ea80000300a00 */
[----:B-1----:R-:W2:Y:S04]  /*57a90*/  LDL.LU.64 R10, [R1+0xc18] ;  /* 0x000c1800010a7983 */ /* 0x002ea80000300a00 */
[----:B------:R0:W-:Y:S04]  /*57aa0*/  STL.64 [R1+0x430], R4 ;  /* 0x0004300401007387 */ /* 0x0001e80000100a00 */
[----:B------:R1:W-:Y:S04]  /*57ab0*/  STL.64 [R1+0x438], R6 ;  /* 0x0004380601007387 */ /* 0x0003e80000100a00 */
[----:B0-----:R-:W3:Y:S04]  /*57ac0*/  LDL.LU.64 R4, [R1+0x4b0] ;  /* 0x0004b00001047983 */ /* 0x001ee80000300a00 */
[----:B-1----:R-:W3:Y:S04]  /*57ad0*/  LDL.LU.64 R6, [R1+0x4b8] ;  /* 0x0004b80001067983 */ /* 0x002ee80000300a00 */
[----:B------:R-:W-:Y:S04]  /*57ae0*/  STL.64 [R1+0x5248], R14 ;  /* 0x0052480e01007387 */ /* 0x000fe80000100a00 */
[----:B------:R0:W-:Y:S04]  /*57af0*/  STL.64 [R1+0x5240], R12 ;  /* 0x0052400c01007387 */ /* 0x0001e80000100a00 */
[----:B0-----:R-:W4:Y:S04]  /*57b00*/  LDL.LU.64 R12, [R1+0x450] ;  /* 0x00045000010c7983 */ /* 0x001f280000300a00 */
[----:B------:R-:W4:Y:S04]  /*57b10*/  LDL.LU.64 R14, [R1+0x458] ;  /* 0x00045800010e7983 */ /* 0x000f280000300a00 */
[----:B------:R-:W-:Y:S04]  /*57b20*/  STL.64 [R1+0x440], R20 ;  /* 0x0004401401007387 */ /* 0x000fe80000100a00 */
[----:B------:R0:W-:Y:S04]  /*57b30*/  STL.64 [R1+0x448], R22 ;  /* 0x0004481601007387 */ /* 0x0001e80000100a00 */
[----:B0-----:R-:W2:Y:S04]  /*57b40*/  LDL.LU.64 R22, [R1+0x5258] ;  /* 0x0052580001167983 */ /* 0x001ea80000300a00 */
[----:B------:R-:W3:Y:S04]  /*57b50*/  LDL.LU.64 R20, [R1+0x5250] ;  /* 0x0052500001147983 */ /* 0x000ee80000300a00 */
[----:B------:R-:W-:Y:S04]  /*57b60*/  STL.64 [R1+0x5218], R18 ;  /* 0x0052181201007387 */ /* 0x000fe80000100a00 */
[----:B------:R3:W-:Y:S01]  /*57b70*/  STL.64 [R1+0x5210], R16 ;  /* 0x0052101001007387 */ /* 0x0007e20000100a00 */
[----:B----4-:R-:W-:-:S15]  /*57b80*/  HMMA.16816.F32 R12, R32, R18, R12 ;  /* 0x00000012200c723c */ /* 0x010fde000000180c */
[----:B------:R-:W-:-:S08]  /*57b90*/  NOP ;  /* 0x0000000000007918 */ /* 0x000fd00000000000 */
[----:B------:R-:W-:Y:S01]  /*57ba0*/  STL.64 [R1+0x450], R12 ;  /* 0x0004500c01007387 */ /* 0x000fe20000100a00 */
[C---:B---3--:R-:W-:Y:S03]  /*57bb0*/  HMMA.16816.F32 R16, R32.reuse, R20, R56 ;  /* 0x000000142010723c */ /* 0x048fe60000001838 */
[----:B------:R2:W-:Y:S03]  /*57bc0*/  STL.64 [R1+0x458], R14 ;  /* 0x0004580e01007387 */ /* 0x0005e60000100a00 */
[----:B--2---:R-:W-:-:S15]  /*57bd0*/  HMMA.16816.F32 R12, R32, R22, R28 ;  /* 0x00000016200c723c */ /* 0x004fde000000181c */
[----:B------:R-:W-:-:S02]  /*57be0*/  NOP ;  /* 0x0000000000007918 */ /* 0x000fc40000000000 */
[----:B------:R-:W-:Y:S04]  /*57bf0*/  STL.64 [R1+0x460], R16 ;  /* 0x0004601001007387 */ /* 0x000fe80000100a00 */
[----:B------:R-:W-:Y:S01]  /*57c00*/  STL.64 [R1+0x468], R18 ;  /* 0x0004681201007387 */ /* 0x000fe20000100a00 */
[C---:B------:R-:W-:Y:S03]  /*57c10*/  HMMA.16816.F32 R8, R32.reuse, R26, R8 ;  /* 0x0000001a2008723c */ /* 0x040fe60000001808 */
[----:B------:R-:W-:Y:S04]  /*57c20*/  STL.64 [R1+0x470], R12 ;  /* 0x0004700c01007387 */ /* 0x000fe80000100a00 */
[----:B------:R0:W-:Y:S01]  /*57c30*/  STL.64 [R1+0x478], R14 ;  /* 0x0004780e01007387 */ /* 0x0001e20000100a00 */
[C---:B------:R-:W-:Y:S06]  /*57c40*/  HMMA.16816.F32 R4, R32.reuse, R36, R4 ;  /* 0x000000242004723c */ /* 0x040fec0000001804 */
[----:B0-----:R-:W-:-:S15]  /*57c50*/  HMMA.16816.F32 R12, R32, R24, R44 ;  /* 0x00000018200c723c */ /* 0x001fde000000182c */
[----:B------:R-:W-:-:S08]  /*57c60*/  NOP ;  /* 0x0000000000007918 */ /* 0x000fd00000000000 */
[----:B------:R0:W-:Y:S04]  /*57c70*/  STL.64 [R1+0x480], R12 ;  /* 0x0004800c01007387 */ /* 0x0001e80000100a00 */
[----:B------:R1:W-:Y:S04]  /*57c80*/  STL.64 [R1+0x488], R14 ;  /* 0x0004880e01007387 */ /* 0x0003e80000100a00 */
[----:B------:R2:W-:Y:S04]  /*57c90*/  STL.64 [R1+0x490], R8 ;  /* 0x0004900801007387 */ /* 0x0005e80000100a00 */
[----:B------:R3:W-:Y:S04]  /*57ca0*/  STL.64 [R1+0x498], R10 ;  /* 0x0004980a01007387 */ /* 0x0007e80000100a00 */
[----:B0-----:R-:W4:Y:S04]  /*57cb0*/  LDL.LU.64 R12, [R1+0x4a0] ;  /* 0x0004a000010c7983 */ /* 0x001f280000300a00 */
[----:B-1----:R-:W4:Y:S04]  /*57cc0*/  LDL.LU.64 R14, [R1+0x4a8] ;  /* 0x0004a800010e7983 */ /* 0x002f280000300a00 */
[----:B------:R0:W-:Y:S04]  /*57cd0*/  STL.64 [R1+0x4b0], R4 ;  /* 0x0004b00401007387 */ /* 0x0001e80000100a00 */
[----:B------:R1:W-:Y:S04]  /*57ce0*/  STL.64 [R1+0x4b8], R6 ;  /* 0x0004b80601007387 */ /* 0x0003e80000100a00 */
[----:B--2---:R-:W2:Y:S04]  /*57cf0*/  LDL.LU.64 R8, [R1+0x4c0] ;  /* 0x0004c00001087983 */ /* 0x004ea80000300a00 */
[----:B---3--:R-:W2:Y:S04]  /*57d00*/  LDL.LU.64 R10, [R1+0x4c8] ;  /* 0x0004c800010a7983 */ /* 0x008ea80000300a00 */
[----:B0-----:R-:W3:Y:S04]  /*57d10*/  LDL.LU.64 R4, [R1+0x4d0] ;  /* 0x0004d00001047983 */ /* 0x001ee80000300a00 */
[----:B-1----:R-:W3:Y:S01]  /*57d20*/  LDL.LU.64 R6, [R1+0x4d8] ;  /* 0x0004d80001067983 */ /* 0x002ee20000300a00 */
[----:B------:R-:W-:-:S02]  /*57d30*/  IMAD R28, R55, 0x100, R54 ;  /* 0x00000100371c7824 */ /* 0x000fc400078e0236 */
[----:B------:R-:W-:Y:S01]  /*57d40*/  IMAD R29, R49, 0x100, R48 ;  /* 0x00000100311d7824 */ /* 0x000fe200078e0230 */
[----:B------:R-:W3:Y:S01]  /*57d50*/  LDL.LU.64 R16, [R1+0x4f0] ;  /* 0x0004f00001107983 */ /* 0x000ee20000300a00 */
[----:B------:R-:W-:Y:S02]  /*57d60*/  IMAD R30, R51, 0x100, R50 ;  /* 0x00000100331e7824 */ /* 0x000fe400078e0232 */
[----:B------:R-:W-:Y:S01]  /*57d70*/  IMAD R31, R60, 0x100, R61 ;  /* 0x000001003c1f7824 */ /* 0x000fe200078e023d */
[----:B------:R-:W-:Y:S01]  /*57d80*/  F2FP.F16.E5M2.UNPACK_B R28, R28 ;  /* 0x0000001cff1c723e */ /* 0x000fe200020004ff */
[----:B------:R-:W3:Y:S01]  /*57d90*/  LDL.LU.64 R18, [R1+0x4f8] ;  /* 0x0004f80001127983 */ /* 0x000ee20000300a00 */
[----:B------:R-:W-:Y:S02]  /*57da0*/  F2FP.F16.E5M2.UNPACK_B R29, R29 ;  /* 0x0000001dff1d723e */ /* 0x000fe400020004ff */
[----:B------:R-:W-:Y:S01]  /*57db0*/  F2FP.F16.E5M2.UNPACK_B R30, R30 ;  /* 0x0000001eff1e723e */ /* 0x000fe200020004ff */
[----:B------:R-:W3:Y:S01]  /*57dc0*/  LDL.LU.64 R56, [R1+0x500] ;  /* 0x0005000001387983 */ /* 0x000ee20000300a00 */
[----:B------:R-:W-:-:S03]  /*57dd0*/  F2FP.F16.E5M2.UNPACK_B R31, R31 ;  /* 0x0000001fff1f723e */ /* 0x000fc600020004ff */
[----:B------:R-:W3:Y:S04]  /*57de0*/  LDL.LU.64 R58, [R1+0x508] ;  /* 0x00050800013a7983 */ /* 0x000ee80000300a00 */
[----:B------:R-:W3:Y:S04]  /*57df0*/  LDL.LU.64 R44, [R1+0x510] ;  /* 0x00051000012c7983 */ /* 0x000ee80000300a00 */
[----:B------:R-:W3:Y:S04]  /*57e00*/  LDL.LU.64 R46, [R1+0x518] ;  /* 0x00051800012e7983 */ /* 0x000ee80000300a00 */
[----:B------:R-:W3:Y:S04]  /*57e10*/  LDL.LU R53, [R1+0x1018] ;  /* 0x0010180001357983 */ /* 0x000ee80000300800 */
[----:B------:R-:W3:Y:S04]  /*57e20*/  LDL.LU R54, [R1+0x1014] ;  /* 0x0010140001367983 */ /* 0x000ee80000300800 */
[----:B------:R-:W3:Y:S04]  /*57e30*/  LDL.LU R55, [R1+0x1020] ;  /* 0x0010200001377983 */ /* 0x000ee80000300800 */
[----:B------:R-:W3:Y:S04]  /*57e40*/  LDL.LU R48, [R1+0x101c] ;  /* 0x00101c0001307983 */ /* 0x000ee80000300800 */
[----:B------:R-:W3:Y:S04]  /*57e50*/  LDL.LU R49, [R1+0x1028] ;  /* 0x0010280001317983 */ /* 0x000ee80000300800 */
[----:B------:R-:W3:Y:S04]  /*57e60*/  LDL.LU R50, [R1+0x1024] ;  /* 0x0010240001327983 */ /* 0x000ee80000300800 */
[----:B------:R-:W3:Y:S04]  /*57e70*/  LDL.LU R51, [R1+0x1030] ;  /* 0x0010300001337983 */ /* 0x000ee80000300800 */
[----:B------:R-:W3:Y:S01]  /*57e80*/  LDL.LU R60, [R1+0x102c] ;  /* 0x00102c00013c7983 */ /* 0x000ee20000300800 */
[----:B----4-:R-:W-:Y:S03]  /*57e90*/  HMMA.16816.F32 R32, R32, R40, R12 ;  /* 0x000000282020723c */ /* 0x010fe6000000180c */
[----:B------:R-:W4:Y:S04]  /*57ea0*/  LDL.LU.64 R14, [R1+0x5248] ;  /* 0x00524800010e7983 */ /* 0x000f280000300a00 */
[----:B------:R-:W4:Y:S01]  /*57eb0*/  LDL.LU.64 R12, [R1+0x5240] ;  /* 0x00524000010c7983 */ /* 0x000f220000300a00 */
[C---:B--2---:R-:W-:Y:S06]  /*57ec0*/  HMMA.16816.F32 R8, R28.reuse, R38, R8 ;  /* 0x000000261c08723c */ /* 0x044fec0000001808 */
[C---:B---3--:R-:W-:Y:S09]  /*57ed0*/  HMMA.16816.F32 R4, R28.reuse, R2, R4 ;  /* 0x000000021c04723c */ /* 0x048ff20000001804 */
[----:B------:R0:W-:Y:S04]  /*57ee0*/  STL.64 [R1+0x4a0], R32 ;  /* 0x0004a02001007387 */ /* 0x0001e80000100a00 */
[----:B------:R1:W-:Y:S04]  /*57ef0*/  STL.64 [R1+0x4a8], R34 ;  /* 0x0004a82201007387 */ /* 0x0003e80000100a00 */
[----:B0-----:R-:W2:Y:S04]  /*57f00*/  LDL.LU.64 R32, [R1+0x4e0] ;  /* 0x0004e00001207983 */ /* 0x001ea80000300a00 */
[----:B-1----:R-:W2:Y:S04]  /*57f10*/  LDL.LU.64 R34, [R1+0x4e8] ;  /* 0x0004e80001227983 */ /* 0x002ea80000300a00 */
[----:B------:R-:W-:Y:S04]  /*57f20*/  STL.64 [R1+0x4c0], R8 ;  /* 0x0004c00801007387 */ /* 0x000fe80000100a00 */
[----:B------:R0:W-:Y:S04]  /*57f30*/  STL.64 [R1+0x4c8], R10 ;  /* 0x0004c80a01007387 */ /* 0x0001e80000100a00 */
[----:B0-----:R-:W3:Y:S04]  /*57f40*/  LDL.LU.64 R10, [R1+0x5238] ;  /* 0x00523800010a7983 */ /* 0x001ee80000300a00 */
[----:B------:R-:W4:Y:S04]  /*57f50*/  LDL.LU.64 R8, [R1+0x5230] ;  /* 0x0052300001087983 */ /* 0x000f280000300a00 */
[----:B------:R-:W-:Y:S04]  /*57f60*/  STL.64 [R1+0x4d0], R4 ;  /* 0x0004d00401007387 */ /* 0x000fe80000100a00 */
[----:B------:R0:W-:Y:S04]  /*57f70*/  STL.64 [R1+0x4d8], R6 ;  /* 0x0004d80601007387 */ /* 0x0001e80000100a00 */
[----:B0-----:R-:W3:Y:S04]  /*57f80*/  LDL.LU.64 R6, [R1+0x5228] ;  /* 0x0052280001067983 */ /* 0x001ee80000300a00 */
[----:B------:R-:W2:Y:S02]  /*57f90*/  LDL.LU.64 R4, [R1+0x5220] ;  /* 0x0052200001047983 */ /* 0x000ea40000300a00 */
[----:B--2---:R-:W-:-:S15]  /*57fa0*/  HMMA.16816.F32 R32, R28, R4, R32 ;  /* 0x000000041c20723c */ /* 0x004fde0000001820 */
[----:B------:R-:W-:-:S08]  /*57fb0*/  NOP ;  /* 0x0000000000007918 */ /* 0x000fd00000000000 */
[----:B------:R-:W-:Y:S04]  /*57fc0*/  STL.64 [R1+0x4e0], R32 ;  /* 0x0004e02001007387 */ /* 0x000fe80000100a00 */
[----:B------:R3:W-:Y:S02]  /*57fd0*/  STL.64 [R1+0x4e8], R34 ;  /* 0x0004e82201007387 */ /* 0x0007e40000100a00 */
[----:B---3--:R-:W-:Y:S02]  /*57fe0*/  HMMA.16816.F32 R32, R28, R6, R16 ;  /* 0x000000061c20723c */ /* 0x008fe40000001810 */
[----:B------:R-:W2:Y:S04]  /*57ff0*/  LDL.LU.64 R16, [R1+0x530] ;  /* 0x0005300001107983 */ /* 0x000ea80000300a00 */
[----:B------:R-:W2:-:S15]  /*58000*/  LDL.LU.64 R18, [R1+0x538] ;  /* 0x0005380001127983 */ /* 0x000e9e0000300a00 */
[----:B------:R-:W-:-:S02]  /*58010*/  NOP ;  /* 0x0000000000007918 */ /* 0x000fc40000000000 */
[----:B------:R-:W-:Y:S04]  /*58020*/  STL.64 [R1+0x4f0], R32 ;  /* 0x0004f02001007387 */ /* 0x000fe80000100a00 */
[----:B------:R4:W-:Y:S02]  /*58030*/  STL.64 [R1+0x4f8], R34 ;  /* 0x0004f82201007387 */ /* 0x0009e40000100a00 */
[C---:B----4-:R-:W-:Y:S02]  /*58040*/  HMMA.16816.F32 R32, R28.reuse, R8, R56 ;  /* 0x000000081c20723c */ /* 0x050fe40000001838 */
[----:B------:R-:W-:Y:S04]  /*58050*/  STL.64 [R1+0x5208], R6 ;  /* 0x0052080601007387 */ /* 0x000fe80000100a00 */
[----:B------:R0:W-:Y:S04]  /*58060*/  STL.64 [R1+0x5200], R4 ;  /* 0x0052000401007387 */ /* 0x0001e80000100a00 */
[----:B0-----:R-:W3:Y:S04]  /*58070*/  LDL.LU.64 R4, [R1+0x540] ;  /* 0x0005400001047983 */ /* 0x001ee80000300a00 */
[----:B------:R-:W3:Y:S04]  /*58080*/  LDL.LU.64 R6, [R1+0x548] ;  /* 0x0005480001067983 */ /* 0x000ee80000300a00 */
[----:B------:R-:W4:Y:S04]  /*58090*/  LDL.LU.64 R56, [R1+0x550] ;  /* 0x0005500001387983 */ /* 0x000f280000300a00 */
[----:B------:R-:W4:Y:S04]  /*580a0*/  LDL.LU.64 R58, [R1+0x558] ;  /* 0x00055800013a7983 */ /* 0x000f280000300a00 */
[----:B------:R-:W-:Y:S04]  /*580b0*/  STL.64 [R1+0x500], R32 ;  /* 0x0005002001007387 */ /* 0x000fe80000100a00 */
[----:B------:R0:W-:Y:S02]  /*580c0*/  STL.64 [R1+0x508], R34 ;  /* 0x0005082201007387 */ /* 0x0001e40000100a00 */
[----:B0-----:R-:W-:Y:S02]  /*580d0*/  HMMA.16816.F32 R32, R28, R10, R44 ;  /* 0x0000000a1c20723c */ /* 0x001fe4000000182c */
[----:B------:R-:W4:Y:S04]  /*580e0*/  LDL.LU.64 R44, [R1+0x560] ;  /* 0x00056000012c7983 */ /* 0x000f280000300a00 */
[----:B------:R-:W4:-:S15]  /*580f0*/  LDL.LU.64 R46, [R1+0x568] ;  /* 0x00056800012e7983 */ /* 0x000f1e0000300a00 */
[----:B------:R-:W-:-:S02]  /*58100*/  NOP ;  /* 0x0000000000007918 */ /* 0x000fc40000000000 */
[----:B------:R0:W-:Y:S04]  /*58110*/  STL.64 [R1+0x510], R32 ;  /* 0x0005102001007387 */ /* 0x0001e80000100a00 */
[----:B------:R1:W-:Y:S04]  /*58120*/  STL.64 [R1+0x518], R34 ;  /* 0x0005182201007387 */ /* 0x0003e80000100a00 */
[----:B0-----:R-:W4:Y:S04]  /*58130*/  LDL.LU.64 R32, [R1+0x570] ;  /* 0x0005700001207983 */ /* 0x001f280000300a00 */
[----:B-1----:R-:W4:Y:S04]  /*58140*/  LDL.LU.64 R34, [R1+0x578] ;  /* 0x0005780001227983 */ /* 0x002f280000300a00 */
[----:B------:R-:W-:Y:S04]  /*58150*/  STL.64 [R1+0x51e8], R10 ;  /* 0x0051e80a01007387 */ /* 0x000fe80000100a00 */
[----:B------:R0:W-:Y:S04]  /*58160*/  STL.64 [R1+0x51e0], R8 ;  /* 0x0051e00801007387 */ /* 0x0001e80000100a00 */
[----:B0-----:R-:W3:Y:S04]  /*58170*/  LDL.LU.64 R8, [R1+0x520] ;  /* 0x0005200001087983 */ /* 0x001ee80000300a00 */
[----:B------:R-:W3:Y:S01]  /*58180*/  LDL.LU.64 R10, [R1+0x528] ;  /* 0x00052800010a7983 */ /* 0x000ee20000300a00 */
[C---:B--2---:R-:W-:Y:S06]  /*58190*/  HMMA.16816.F32 R16, R28.reuse, R14, R16 ;  /* 0x0000000e1c10723c */ /* 0x044fec0000001810 */
[----:B---3--:R-:W-:-:S15]  /*581a0*/  HMMA.16816.F32 R8, R28, R12, R8 ;  /* 0x0000000c1c08723c */ /* 0x008fde0000001808 */
[----:B------:R-:W-:-:S08]  /*581b0*/  NOP ;  /* 0x0000000000007918 */ /* 0x000fd00000000000 */
[----:B------:R0:W-:Y:S04]  /*581c0*/  STL.64 [R1+0x520], R8 ;  /* 0x0005200801007387 */ /* 0x0001e80000100a00 */
[----:B------:R1:W-:Y:S04]  /*581d0*/  STL.64 [R1+0x528], R10 ;  /* 0x0005280a01007387 */ /* 0x0003e80000100a00 */
[----:B0-----:R-:W2:Y:S04]  /*581e0*/  LDL.LU.64 R8, [R1+0xc00] ;  /* 0x000c000001087983 */ /* 0x001ea80000300a00 */
[----:B-1----:R-:W2:Y:S04]  /*581f0*/  LDL.LU.64 R10, [R1+0xc08] ;  /* 0x000c0800010a7983 */ /* 0x002ea80000300a00 */
[----:B------:R-:W-:Y:S04]  /*58200*/  STL.64 [R1+0x530], R16 ;  /* 0x0005301001007387 */ /* 0x000fe80000100a00 */
[----:B------:R0:W-:Y:S04]  /*58210*/  STL.64 [R1+0x538], R18 ;  /* 0x0005381201007387 */ /* 0x0001e80000100a00 */
[----:B0-----:R-:W4:Y:S04]  /*58220*/  LDL.LU.64 R18, [R1+0x5218] ;  /* 0x0052180001127983 */ /* 0x001f280000300a00 */
[----:B------:R-:W3:Y:S04]  /*58230*/  LDL.LU.64 R16, [R1+0x5210] ;  /* 0x0052100001107983 */ /* 0x000ee80000300a00 */
[----:B------:R-:W-:Y:S04]  /*58240*/  STL.64 [R1+0x51c8], R14 ;  /* 0x0051c80e01007387 */ /* 0x000fe80000100a00 */
[----:B------:R3:W-:Y:S02]  /*58250*/  STL.64 [R1+0x51c0], R12 ;  /* 0x0051c00c01007387 */ /* 0x0007e40000100a00 */
[----:B---3--:R-:W-:Y:S02]  /*58260*/  HMMA.16816.F32 R12, R28, R16, R4 ;  /* 0x000000101c0c723c */ /* 0x008fe40000001804 */
[----:B------:R-:W3:Y:S04]  /*58270*/  LDL.LU.64 R4, [R1+0xbf0] ;  /* 0x000bf00001047983 */ /* 0x000ee80000300a00 */
[----:B------:R-:W3:-:S15]  /*58280*/  LDL.LU.64 R6, [R1+0xbf8] ;  /* 0x000bf80001067983 */ /* 0x000ede0000300a00 */
[----:B------:R-:W-:-:S02]  /*58290*/  NOP ;  /* 0x0000000000007918 */ /* 0x000fc40000000000 */
[----:B------:R-:W-:Y:S04]  /*582a0*/  STL.64 [R1+0x540], R12 ;  /* 0x0005400c01007387 */ /* 0x000fe80000100a00 */
[----:B------:R4:W-:Y:S02]  /*582b0*/  STL.64 [R1+0x548], R14 ;  /* 0x0005480e01007387 */ /* 0x0009e40000100a00 */
[C---:B----4-:R-:W-:Y:S06]  /*582c0*/  HMMA.16816.F32 R12, R28.reuse, R18, R56 ;  /* 0x000000121c0c723c */ /* 0x050fec0000001838 */
[----:B--2---:R-:W-:-:S15]  /*582d0*/  HMMA.16816.F32 R8, R28, R24, R8 ;  /* 0x000000181c08723c */ /* 0x004fde0000001808 */
[----:B------:R-:W-:-:S02]  /*582e0*/  NOP ;  /* 0x0000000000007918 */ /* 0x000fc40000000000 */
[----:B------:R-:W-:Y:S04]  /*582f0*/  STL.64 [R1+0x550], R12 ;  /* 0x0005500c01007387 */ /* 0x000fe80000100a00 */
[----:B------:R0:W-:Y:S04]  /*58300*/  STL [R1+0x558], R14 ;  /* 0x0005580e01007387 */ /* 0x0001e80000100800 */
[----:B------:R-:W-:Y:S01]  /*58310*/  STL.64 [R1+0x51d8], R18 ;  /* 0x0051d81201007387 */ /* 0x000fe20000100a00 */
[----:B------:R-:W-:-:S03]  /*58320*/  IMAD.MOV.U32 R61, RZ, RZ, R15 ;  /* 0x000000ffff3d7224 */ /* 0x000fc600078e000f */
[----:B------:R1:W-:Y:S01]  /*58330*/  STL.64 [R1+0x51d0], R16 ;  /* 0x0051d01001007387 */ /* 0x0003e20000100a00 */
[C---:B0-----:R-:W-:Y:S06]  /*58340*/  HMMA.16816.F32 R12, R28.reuse, R22, R32 ;  /* 0x000000161c0c723c */ /* 0x041fec0000001820 */
[----:B-1----:R-:W-:Y:S01]  /*58350*/  HMMA.16816.F32 R16, R28, R20, R44 ;  /* 0x000000141c10723c */ /* 0x002fe2000000182c */
[----:B------:R-:W-:Y:S01]  /*58360*/  STL.64 [R1+0x51f8], R22 ;  /* 0x0051f81601007387 */ /* 0x000fe20000100a00 */
[----:B------:R-:W-:Y:S02]  /*58370*/  IMAD R33, R48, 0x100, R55 ;  /* 0x0000010030217824 */ /* 0x000fe400078e0237 */
[----:B------:R-:W-:-:S02]  /*58380*/  IMAD R34, R50, 0x100, R49 ;  /* 0x0000010032227824 */ /* 0x000fc400078e0231 */
[----:B------:R-:W-:-:S15]  /*58390*/  IMAD R35, R60, 0x100, R51 ;  /* 0x000001003c237824 */ /* 0x000fde00078e0233 */
[----:B------:R-:W-:-:S02]  /*583a0*/  NOP ;  /* 0x0000000000007918 */ /* 0x000fc40000000000 */
[----:B------:R-:W-:Y:S04]  /*583b0*/  STL.64 [R1+0x560], R16 ;  /* 0x0005601001007387 */ /* 0x000fe80000100a00 */
[----:B------:R-:W-:Y:S04]  /*583c0*/  STL.64 [R1+0x568], R18 ;  /* 0x0005681201007387 */ /* 0x000fe80000100a00 */
[----:B------:R-:W-:Y:S04]  /*583d0*/  STL.64 [R1+0x51f0], R20 ;  /* 0x0051f01401007387 */ /* 0x000fe80000100a00 */
[----:B------:R-:W-:Y:S04]  /*583e0*/  STL.64 [R1+0x570], R12 ;  /* 0x0005700c01007387 */ /* 0x000fe80000100a00 */
[----:B------:R-:W-:Y:S04]  /*583f0*/  STL.64 [R1+0x578], R14 ;  /* 0x0005780e01007387 */ /* 0x000fe80000100a00 */
[----:B------:R-:W-:Y:S04]  /*58400*/  STL.64 [R1+0x580], R8 ;  /* 0x0005800801007387 */ /* 0x000fe80000100a00 */
[----:B------:R-:W-:Y:S04]  /*58410*/  STL.64 [R1+0x588], R10 ;  /* 0x0005880a01007387 */ /* 0x000fe80000100a00 */
[----:B------:R-:W2:Y:S04]  /*58420*/  LDL.LU.64 R56, [R1+0xb80] ;  /* 0x000b800001387983 */ /* 0x000ea80000300a00 */
[----:B------:R-:W2:Y:S01]  /*58430*/  LDL.LU.64 R58, [R1+0xb88] ;  /* 0x000b8800013a7983 */ /* 0x000ea20000300a00 */
[----:B---3--:R-:W-:-:S15]  /*58440*/  HMMA.16816.F32 R4, R28, R26, R4 ;  /* 0x0000001a1c04723c */ /* 0x008fde0000001804 */
[----:B------:R-:W-:-:S08]  /*58450*/  NOP ;  /* 0x0000000000007918 */ /* 0x000fd00000000000 */
[----:B------:R0:W-:Y:S04]  /*58460*/  STL.64 [R1+0x590], R4 ;  /* 0x0005900401007387 */ /* 0x0001e80000100a00 */
[----:B------:R1:W-:Y:S04]  /*58470*/  STL.64 [R1+0x598], R6 ;  /* 0x0005980601007387 */ /* 0x0003e80000100a00 */
[----:B------:R-:W3:Y:S04]  /*58480*/  LDL.LU.64 R48, [R1+0x5a0] ;  /* 0x0005a00001307983 */ /* 0x000ee80000300a00 */
[----:B------:R-:W3:Y:S04]  /*58490*/  LDL.LU.64 R50, [R1+0x5a8] ;  /* 0x0005a80001327983 */ /* 0x000ee80000300a00 */
[----:B------:R-:W4:Y:S04]  /*584a0*/  LDL.LU.64 R44, [R1+0x5c0] ;  /* 0x0005c000012c7983 */ /* 0x000f280000300a00 */
[----:B------:R-:W4:Y:S04]  /*584b0*/  LDL.LU.64 R46, [R1+0x5c8] ;  /* 0x0005c800012e7983 */ /* 0x000f280000300a00 */
[----:B0-----:R-:W4:Y:S04]  /*584c0*/  LDL.LU.64 R4, [R1+0x5d0] ;  /* 0x0005d00001047983 */ /* 0x001f280000300a00 */
[----:B-1----:R-:W4:Y:S01]  /*584d0*/  LDL.LU.64 R6, [R1+0x5d8] ;  /* 0x0005d80001067983 */ /* 0x002f220000300a00 */
[----:B------:R-:W-:Y:S01]  /*584e0*/  IMAD R32, R54, 0x100, R53 ;  /* 0x0000010036207824 */ /* 0x000fe200078e0235 */
[----:B------:R-:W-:-:S02]  /*584f0*/  F2FP.F16.E5M2.UNPACK_B R33, R33 ;  /* 0x00000021ff21723e */ /* 0x000fc400020004ff */
[----:B------:R-:W-:Y:S01]  /*58500*/  F2FP.F16.E5M2.UNPACK_B R34, R34 ;  /* 0x00000022ff22723e */ /* 0x000fe200020004ff */
[----:B------:R-:W4:Y:S01]  /*58510*/  LDL.LU.64 R20, [R1+0x5e0] ;  /* 0x0005e00001147983 */ /* 0x000f220000300a00 */
[----:B------:R-:W-:Y:S02]  /*58520*/  F2FP.F16.E5M2.UNPACK_B R32, R32 ;  /* 0x00000020ff20723e */ /* 0x000fe400020004ff */
[----:B------:R-:W-:Y:S01]  /*58530*/  F2FP.F16.E5M2.UNPACK_B R35, R35 ;  /* 0x00000023ff23723e */ /* 0x000fe200020004ff */
        /* <DEDUP_REMOVED lines=8> */
[----:B------:R-:W4:Y:S04]  /*585c0*/  LDL.LU R53, [R1+0x103c] ;  /* 0x00103c0001357983 */ /* 0x000f280000300800 */
[----:B------:R-:W4:Y:S04]  /*585d0*/  LDL.LU R54, [R1+0x1048] ;  /* 0x0010480001367983 */ /* 0x000f280000300800 */
[----:B------:R-:W4:Y:S04]  /*585e0*/  LDL.LU R55, [R1+0x1044] ;  /* 0x0010440001377983 */ /* 0x000f280000300800 */
[----:B------:R-:W4:Y:S01]  /*585f0*/  LDL.LU R60, [R1+0x1050] ;  /* 0x00105000013c7983 */ /* 0x000f220000300800 */
[----:B--2---:R-:W-:-:S15]  /*58600*/  HMMA.16816.F32 R56, R28, R36, R56 ;  /* 0x000000241c38723c */ /* 0x004fde0000001838 */
[----:B------:R-:W-:-:S08]  /*58610*/  NOP ;  /* 0x0000000000007918 */ /* 0x000fd00000000000 */
[----:B------:R0:W-:Y:S04]  /*58620*/  STL.64 [R1+0x5b0], R56 ;  /* 0x0005b03801007387 */ /* 0x0001e80000100a00 */
[----:B------:R1:W-:Y:S04]  /*58630*/  STL.64 [R1+0x5b8], R58 ;  /* 0x0005b83a01007387 */ /* 0x0003e80000100a00 */
[----:B0-----:R-:W2:Y:S04]  /*58640*/  LDL.LU.64 R56, [R1+0x6f0] ;  /* 0x0006f00001387983 */ /* 0x001ea80000300a00 */
[----:B-1----:R-:W2:Y:S01]  /*58650*/  LDL.LU.64 R58, [R1+0x6f8] ;  /* 0x0006f800013a7983 */ /* 0x002ea20000300a00 */
[----:B---3--:R-:W-:Y:S03]  /*58660*/  HMMA.16816.F32 R48, R28, R40, R48 ;  /* 0x000000281c30723c */ /* 0x008fe60000001830 */
[----:B------:R-:W3:Y:S04]  /*58670*/  LDL.LU R30, [R1+0x1038] ;  /* 0x00103800011e7983 */ /* 0x000ee80000300800 */
[----:B------:R-:W3:Y:S01]  /*58680*/  LDL.LU R31, [R1+0x1034] ;  /* 0x00103400011f7983 */ /* 0x000ee20000300800 */
[C---:B----4-:R-:W-:Y:S06]  /*58690*/  HMMA.16816.F32 R44, R32.reuse, R38, R44 ;  /* 0x00000026202c723c */ /* 0x050fec000000182c */
[C---:B------:R-:W-:Y:S09]  /*586a0*/  HMMA.16816.F32 R4, R32.reuse, R2, R4 ;  /* 0x000000022004723c */ /* 0x040ff20000001804 */
[----:B------:R0:W-:Y:S04]  /*586b0*/  STL.64 [R1+0x5a0], R48 ;  /* 0x0005a03001007387 */ /* 0x0001e80000100a00 */
[----:B------:R1:W-:Y:S04]  /*586c0*/  STL.64 [R1+0x5a8], R50 ;  /* 0x0005a83201007387 */ /* 0x0003e80000100a00 */
[----:B0-----:R-:W4:Y:S04]  /*586d0*/  LDL.LU.64 R48, [R1+0x710] ;  /* 0x0007100001307983 */ /* 0x001f280000300a00 */
[----:B-1----:R-:W4:Y:S04]  /*586e0*/  LDL.LU.64 R50, [R1+0x718] ;  /* 0x0007180001327983 */ /* 0x002f280000300a00 */
[----:B------:R0:W-:Y:S04]  /*586f0*/  STL.64 [R1+0x5c0], R44 ;  /* 0x0005c02c01007387 */ /* 0x0001e80000100a00 */
[----:B------:R1:W-:Y:S04]  /*58700*/  STL.64 [R1+0x5c8], R46 ;  /* 0x0005c82e01007387 */ /* 0x0003e80000100a00 */
[----:B0-----:R-:W3:Y:S04]  /*58710*/  LDL.LU.64 R44, [R1+0x720] ;  /* 0x00072000012c7983 */ /* 0x001ee80000300a00 */
[----:B-1----:R-:W3:Y:S04]  /*58720*/  LDL.LU.64 R46, [R1+0x728] ;  /* 0x00072800012e7983 */ /* 0x002ee80000300a00 */
[----:B------:R-:W-:Y:S04]  /*58730*/  STL.64 [R1+0x5d0], R4 ;  /* 0x0005d00401007387 */ /* 0x000fe80000100a00 */
[----:B------:R0:W-:Y:S04]  /*58740*/  STL.64 [R1+0x5d8], R6 ;  /* 0x0005d80601007387 */ /* 0x0001e80000100a00 */
[----:B0-----:R-:W2:Y:S04]  /*58750*/  LDL.LU.64 R6, [R1+0x5208] ;  /* 0x0052080001067983 */ /* 0x001ea80000300a00 */
[----:B------:R-:W4:Y:S01]  /*58760*/  LDL.LU.64 R4, [R1+0x5200] ;  /* 0x0052000001047983 */ /* 0x000f220000300a00 */
[C---:B--2---:R-:W-:Y:S06]  /*58770*/  HMMA.16816.F32 R8, R32.reuse, R6, R8 ;  /* 0x000000062008723c */ /* 0x044fec0000001808 */
[----:B----4-:R-:W-:-:S15]  /*58780*/  HMMA.16816.F32 R20, R32, R4, R20 ;  /* 0x000000042014723c */ /* 0x010fde0000001814 */
        /* <DEDUP_REMOVED lines=21> */
[----:B------:R0:W-:Y:S04]  /*588e0*/  STL.64 [R1+0x51b0], R8 ;  /* 0x0051b00801007387 */ /* 0x0001e80000100a00 */
[----:B0-----:R-:W2:Y:S04]  /*588f0*/  LDL.LU.64 R8, [R1+0x6d0] ;  /* 0x0006d00001087983 */ /* 0x001ea80000300a00 */
[----:B------:R-:W2:Y:S01]  /*58900*/  LDL.LU.64 R10, [R1+0x6d8] ;  /* 0x0006d800010a7983 */ /* 0x000ea20000300a00 */
[C---:B---3--:R-:W-:Y:S06]  /*58910*/  HMMA.16816.F32 R48, R32.reuse, R16, R48 ;  /* 0x000000102030723c */ /* 0x048fec0000001830 */
[----:B--2---:R-:W-:-:S15]  /*58920*/  HMMA.16816.F32 R8, R32, R12, R8 ;  /* 0x0000000c2008723c */ /* 0x004fde0000001808 */
[----:B------:R-:W-:-:S08]  /*58930*/  NOP ;  /* 0x0000000000007918 */ /* 0x000fd00000000000 */
[----:B------:R-:W-:Y:S04]  /*58940*/  STL.64 [R1+0x6d0], R8 ;  /* 0x0006d00801007387 */ /* 0x000fe80000100a00 */
[----:B------:R4:W-:Y:S02]  /*58950*/  STL.64 [R1+0x6d8], R10 ;  /* 0x0006d80a01007387 */ /* 0x0009e40000100a00 */
[----:B----4-:R-:W-:Y:S02]  /*58960*/  HMMA.16816.F32 R8, R32, R14, R56 ;  /* 0x0000000e2008723c */ /* 0x010fe40000001838 */
[----:B------:R-:W2:Y:S04]  /*58970*/  LDL.LU.64 R56, [R1+0xbe0] ;  /* 0x000be00001387983 */ /* 0x000ea80000300a00 */
[----:B------:R-:W2:-:S15]  /*58980*/  LDL.LU.64 R58, [R1+0xbe8] ;  /* 0x000be800013a7983 */ /* 0x000e9e0000300a00 */
[----:B------:R-:W-:-:S02]  /*58990*/  NOP ;  /* 0x0000000000007918 */ /* 0x000fc40000000000 */
[----:B------:R-:W-:Y:S04]  /*589a0*/  STL.64 [R1+0x6f0], R8 ;  /* 0x0006f00801007387 */ /* 0x000fe80000100a00 */
[----:B------:R0:W-:Y:S02]  /*589b0*/  STL.64 [R1+0x6f8], R10 ;  /* 0x0006f80a01007387 */ /* 0x0001e40000100a00 */
[C---:B0-----:R-:W-:Y:S02]  /*589c0*/  HMMA.16816.F32 R8, R32.reuse, R18, R44 ;  /* 0x000000122008723c */ /* 0x041fe4000000182c */
[----:B------:R-:W-:Y:S04]  /*589d0*/  STL.64 [R1+0x51a8], R14 ;  /* 0x0051a80e01007387 */ /* 0x000fe80000100a00 */
[----:B------:R0:W-:Y:S04]  /*589e0*/  STL.64 [R1+0x51a0], R12 ;  /* 0x0051a00c01007387 */ /* 0x0001e80000100a00 */
[----:B0-----:R-:W3:Y:S04]  /*589f0*/  LDL.LU.64 R12, [R1+0x7b0] ;  /* 0x0007b000010c7983 */ /* 0x001ee80000300a00 */
[----:B------:R-:W3:Y:S04]  /*58a00*/  LDL.LU.64 R14, [R1+0x7b8] ;  /* 0x0007b800010e7983 */ /* 0x000ee80000300a00 */
[----:B------:R0:W-:Y:S04]  /*58a10*/  STL.64 [R1+0x710], R48 ;  /* 0x0007103001007387 */ /* 0x0001e80000100a00 */
[----:B------:R1:W-:Y:S04]  /*58a20*/  STL.64 [R1+0x718], R50 ;  /* 0x0007183201007387 */ /* 0x0003e80000100a00 */
[----:B0-----:R-:W4:Y:S04]  /*58a30*/  LDL.LU.64 R48, [R1+0xbd0] ;  /* 0x000bd00001307983 */ /* 0x001f280000300a00 */
[----:B-1----:R-:W4:Y:S04]  /*58a40*/  LDL.LU.64 R50, [R1+0xbd8] ;  /* 0x000bd80001327983 */ /* 0x002f280000300a00 */
[----:B------:R0:W-:Y:S04]  /*58a50*/  STL.64 [R1+0x720], R8 ;  /* 0x0007200801007387 */ /* 0x0001e80000100a00 */
[----:B------:R1:W-:Y:S04]  /*58a60*/  STL.64 [R1+0x728], R10 ;  /* 0x0007280a01007387 */ /* 0x0003e80000100a00 */
[----:B------:R-:W2:Y:S04]  /*58a70*/  LDL.LU.64 R44, [R1+0xb70] ;  /* 0x000b7000012c7983 */ /* 0x000ea80000300a00 */
[----:B------:R-:W2:Y:S04]  /*58a80*/  LDL.LU.64 R46, [R1+0xb78] ;  /* 0x000b7800012e7983 */ /* 0x000ea80000300a00 */
[----:B0-----:R-:W2:Y:S04]  /*58a90*/  LDL.LU.64 R8, [R1+0x7a0] ;  /* 0x0007a00001087983 */ /* 0x001ea80000300a00 */
[----:B-1----:R-:W2:Y:S04]  /*58aa0*/  LDL.LU.64 R10, [R1+0x7a8] ;  /* 0x0007a800010a7983 */ /* 0x002ea80000300a00 */
[----:B------:R-:W-:Y:S04]  /*58ab0*/  STL.64 [R1+0x5198], R18 ;  /* 0x0051981201007387 */ /* 0x000fe80000100a00 */
[----:B------:R0:W-:Y:S04]  /*58ac0*/  STL.64 [R1+0x5190], R16 ;  /* 0x0051901001007387 */ /* 0x0001e80000100a00 */
[----:B0-----:R-:W2:Y:S04]  /*58ad0*/  LDL.LU.64 R16, [R1+0x7d0] ;  /* 0x0007d00001107983 */ /* 0x001ea80000300a00 */
[----:B------:R-:W2:Y:S01]  /*58ae0*/  LDL.LU.64 R18, [R1+0x7d8] ;  /* 0x0007d80001127983 */ /* 0x000ea20000300a00 */
[C---:B---3--:R-:W-:Y:S06]  /*58af0*/  HMMA.16816.F32 R12, R32.reuse, R22, R12 ;  /* 0x00000016200c723c */ /* 0x048fec000000180c */
[C---:B----4-:R-:W-:Y:S06]  /*58b00*/  HMMA.16816.F32 R48, R32.reuse, R26, R48 ;  /* 0x0000001a2030723c */ /* 0x050fec0000001830 */
[C---:B--2---:R-:W-:Y:S06]  /*58b10*/  HMMA.16816.F32 R16, R32.reuse, R20, R16 ;  /* 0x000000142010723c */ /* 0x044fec0000001810 */
[----:B------:R-:W-:-:S15]  /*58b20*/  HMMA.16816.F32 R8, R32, R40, R8 ;  /* 0x000000282008723c */ /* 0x000fde0000001808 */
[----:B------:R-:W-:-:S02]  /*58b30*/  NOP ;  /* 0x0000000000007918 */ /* 0x000fc40000000000 */
[----:B------:R-:W-:Y:S04]  /*58b40*/  STL.64 [R1+0x740], R16 ;  /* 0x0007401001007387 */ /* 0x000fe80000100a00 */
[----:B------:R-:W-:Y:S04]  /*58b50*/  STL.64 [R1+0x748], R18 ;  /* 0x0007481201007387 */ /* 0x000fe80000100a00 */
[----:B------:R-:W-:Y:S04]  /*58b60*/  STL.64 [R1+0x750], R12 ;  /* 0x0007500c01007387 */ /* 0x000fe80000100a00 */
[----:B------:R0:W-:Y:S02]  /*58b70*/  STL.64 [R1+0x758], R14 ;  /* 0x0007580e01007387 */ /* 0x0001e40000100a00 */
[C---:B0-----:R-:W-:Y:S06]  /*58b80*/  HMMA.16816.F32 R12, R32.reuse, R24, R56 ;  /* 0x00000018200c723c */ /* 0x041fec0000001838 */
[----:B------:R-:W-:-:S15]  /*58b90*/  HMMA.16816.F32 R16, R32, R36, R44 ;  /* 0x000000242010723c */ /* 0x000fde000000182c */
[----:B------:R-:W-:-:S02]  /*58ba0*/  NOP ;  /* 0x0000000000007918 */ /* 0x000fc40000000000 */
[----:B------:R0:W-:Y:S04]  /*58bb0*/  STL.64 [R1+0x760], R12 ;  /* 0x0007600c01007387 */ /* 0x0001e80000100a00 */
[----:B------:R1:W-:Y:S04]  /*58bc0*/  STL.64 [R1+0x768], R14 ;  /* 0x0007680e01007387 */ /* 0x0003e80000100a00 */
[----:B0-----:R-:W2:Y:S04]  /*58bd0*/  LDL.LU.64 R12, [R1+0x790] ;  /* 0x00079000010c7983 */ /* 0x001ea80000300a00 */
[----:B-1----:R-:W2:Y:S04]  /*58be0*/  LDL.LU.64 R14, [R1+0x798] ;  /* 0x00079800010e7983 */ /* 0x002ea80000300a00 */
[----:B------:R-:W-:Y:S04]  /*58bf0*/  STL.64 [R1+0x770], R48 ;  /* 0x0007703001007387 */ /* 0x000fe80000100a00 */
[----:B------:R-:W-:Y:S04]  /*58c00*/  STL.64 [R1+0x778], R50 ;  /* 0x0007783201007387 */ /* 0x000fe80000100a00 */
[----:B------:R-:W3:Y:S04]  /*58c10*/  LDL.LU.64 R56, [R1+0x780] ;  /* 0x0007800001387983 */ /* 0x000ee80000300a00 */
[----:B------:R-:W-:Y:S04]  /*58c20*/  STL.64 [R1+0x880], R16 ;  /* 0x0008801001007387 */ /* 0x000fe80000100a00 */
[----:B------:R-:W-:Y:S04]  /*58c30*/  STL.64 [R1+0x888], R18 ;  /* 0x0008881201007387 */ /* 0x000fe80000100a00 */
[----:B------:R-:W3:Y:S04]  /*58c40*/  LDL.LU.64 R58, [R1+0x788] ;  /* 0x00078800013a7983 */ /* 0x000ee80000300a00 */
[----:B------:R0:W-:Y:S04]  /*58c50*/  STL.64 [R1+0x870], R8 ;  /* 0x0008700801007387 */ /* 0x0001e80000100a00 */
[----:B------:R1:W-:Y:S04]  /*58c60*/  STL.64 [R1+0x878], R10 ;  /* 0x0008780a01007387 */ /* 0x0003e80000100a00 */
[----:B0-----:R-:W4:Y:S04]  /*58c70*/  LDL.LU.64 R8, [R1+0x730] ;  /* 0x0007300001087983 */ /* 0x001f280000300a00 */
[----:B-1----:R-:W4:Y:S01]  /*58c80*/  LDL.LU.64 R10, [R1+0x738] ;  /* 0x00073800010a7983 */ /* 0x002f220000300a00 */
[----:B------:R-:W-:-:S02]  /*58c90*/  IMAD R28, R31, 0x100, R30 ;  /* 0x000001001f1c7824 */ /* 0x000fc400078e021e */
[----:B------:R-:W-:Y:S02]  /*58ca0*/  IMAD R29, R53, 0x100, R52 ;  /* 0x00000100351d7824 */ /* 0x000fe400078e0234 */
[----:B------:R-:W-:Y:S02]  /*58cb0*/  IMAD R30, R55, 0x100, R54 ;  /* 0x00000100371e7824 */ /* 0x000fe400078e0236 */
[----:B------:R-:W-:Y:S01]  /*58cc0*/  IMAD R31, R0, 0x100, R60 ;  /* 0x00000100001f7824 */ /* 0x000fe200078e023c */
[----:B------:R-:W-:Y:S01]  /*58cd0*/  F2FP.F16.E5M2.UNPACK_B R28, R28 ;  /* 0x0000001cff1c723e */ /* 0x000fe200020004ff */
[----:B------:R-:W4:Y:S01]  /*58ce0*/  LDL.LU.64 R52, [R1+0x700] ;  /* 0x0007000001347983 */ /* 0x000f220000300a00 */
[----:B------:R-:W-:Y:S02]  /*58cf0*/  F2FP.F16.E5M2.UNPACK_B R29, R29 ;  /* 0x0000001dff1d723e */ /* 0x000fe400020004ff */
[----:B------:R-:W-:Y:S01]  /*58d00*/  F2FP.F16.E5M2.UNPACK_B R30, R30 ;  /* 0x0000001eff1e723e */ /* 0x000fe200020004ff */
[----:B------:R-:W4:Y:S01]  /*58d10*/  LDL.LU.64 R54, [R1+0x708] ;  /* 0x0007080001367983 */ /* 0x000f220000300a00 */
[----:B------:R-:W-:-:S03]  /*58d20*/  F2FP.F16.E5M2.UNPACK_B R31, R31 ;  /* 0x0000001fff1f723e */ /* 0x000fc600020004ff */
[----:B------:R-:W4:Y:S04]  /*58d30*/  LDL.LU.64 R48, [R1+0x6e0] ;  /* 0x0006e00001307983 */ /* 0x000f280000300a00 */
[----:B------:R-:W4:Y:S04]  /*58d40*/  LDL.LU.64 R50, [R1+0x6e8] ;  /* 0x0006e80001327983 */ /* 0x000f280000300a00 */
[----:B------:R-:W4:Y:S04]  /*58d50*/  LDL.LU R32, [R1+0x1068] ;  /* 0x0010680001207983 */ /* 0x000f280000300800 */
[----:B------:R-:W4:Y:S04]  /*58d60*/  LDL.LU R33, [R1+0x1064] ;  /* 0x0010640001217983 */ /* 0x000f280000300800 */
[----:B------:R-:W4:Y:S04]  /*58d70*/  LDL.LU R34, [R1+0x1070] ;  /* 0x0010700001227983 */ /* 0x000f280000300800 */
[----:B------:R-:W4:Y:S01]  /*58d80*/  LDL.LU R35, [R1+0x106c] ;  /* 0x00106c0001237983 */ /* 0x000f220000300800 */
[C---:B--2---:R-:W-:Y:S03]  /*58d90*/  HMMA.16816.F32 R16, R28.reuse, R38, R12 ;  /* 0x000000261c10723c */ /* 0x044fe6000000180c */
[----:B------:R-:W2:Y:S04]  /*58da0*/  LDL.LU.64 R12, [R1+0x6c0] ;  /* 0x0006c000010c7983 */ /* 0x000ea80000300a00 */
[----:B------:R-:W2:Y:S01]  /*58db0*/  LDL.LU.64 R14, [R1+0x6c8] ;  /* 0x0006c800010e7983 */ /* 0x000ea20000300a00 */
[----:B---3--:R-:W-:-:S15]  /*58dc0*/  HMMA.16816.F32 R56, R28, R2, R56 ;  /* 0x000000021c38723c */ /* 0x008fde0000001838 */
[----:B------:R0:W-:Y:S04]  /*58dd0*/  STL.64 [R1+0x860], R16 ;  /* 0x0008601001007387 */ /* 0x0001e80000100a00 */
[----:B------:R1:W-:Y:S04]  /*58de0*/  STL.64 [R1+0x868], R18 ;  /* 0x0008681201007387 */ /* 0x0003e80000100a00 */
[----:B0-----:R-:W3:Y:S04]  /*58df0*/  LDL.LU.64 R16, [R1+0x6b0] ;  /* 0x0006b00001107983 */ /* 0x001ee80000300a00 */
[----:B-1----:R-:W3:Y:S01]  /*58e00*/  LDL.LU.64 R18, [R1+0x6b8] ;  /* 0x0006b80001127983 */ /* 0x002ee20000300a00 */
[C---:B----4-:R-:W-:Y:S03]  /*58e10*/  HMMA.16816.F32 R8, R28.reuse, R4, R8 ;  /* 0x000000041c08723c */ /* 0x050fe60000001808 */
[----:B------:R-:W4:Y:S04]  /*58e20*/  LDL.LU.64 R44, [R1+0x6a0] ;  /* 0x0006a000012c7983 */ /* 0x000f280000300a00 */
[----:B------:R-:W4:Y:S04]  /*58e30*/  LDL.LU.64 R46, [R1+0x6a8] ;  /* 0x0006a800012e7983 */ /* 0x000f280000300a00 */
[----:B------:R-:W4:Y:S04]  /*58e40*/  LDL.LU R38, [R1+0x1060] ;  /* 0x0010600001267983 */ /* 0x000f280000300800 */
[----:B------:R-:W4:Y:S04]  /*58e50*/  LDL.LU R39, [R1+0x105c] ;  /* 0x00105c0001277983 */ /* 0x000f280000300800 */
[----:B------:R0:W-:Y:S04]  /*58e60*/  STL.64 [R1+0x850], R56 ;  /* 0x0008503801007387 */ /* 0x0001e80000100a00 */
[----:B------:R1:W-:Y:S04]  /*58e70*/  STL.64 [R1+0x858], R58 ;  /* 0x0008583a01007387 */ /* 0x0003e80000100a00 */
[----:B0-----:R-:W4:Y:S04]  /*58e80*/  LDL.LU.64 R56, [R1+0x690] ;  /* 0x0006900001387983 */ /* 0x001f280000300a00 */
[----:B-1----:R-:W4:Y:S04]  /*58e90*/  LDL.LU.64 R58, [R1+0x698] ;  /* 0x00069800013a7983 */ /* 0x002f280000300a00 */
[----:B------:R-:W-:Y:S04]  /*58ea0*/  STL.64 [R1+0x840], R8 ;  /* 0x0008400801007387 */ /* 0x000fe80000100a00 */
[----:B------:R0:W-:Y:S04]  /*58eb0*/  STL.64 [R1+0x848], R10 ;  /* 0x0008480a01007387 */ /* 0x0001e80000100a00 */
[----:B0-----:R-:W2:Y:S04]  /*58ec0*/  LDL.LU.64 R10, [R1+0x51b8] ;  /* 0x0051b800010a7983 */ /* 0x001ea80000300a00 */
[----:B------:R-:W3:Y:S01]  /*58ed0*/  LDL.LU.64 R8, [R1+0x51b0] ;  /* 0x0051b00001087983 */ /* 0x000ee20000300a00 */
[----:B------:R-:W-:Y:S03]  /*58ee0*/  HMMA.16816.F32 R52, R28, R6, R52 ;  /* 0x000000061c34723c */ /* 0x000fe60000001834 */
[----:B------:R-:W4:Y:S04]  /*58ef0*/  LDL.LU R4, [R1+0x1058] ;  /* 0x0010580001047983 */ /* 0x000f280000300800 */
[----:B------:R-:W4:-:S15]  /*58f00*/  LDL.LU R5, [R1+0x1054] ;  /* 0x0010540001057983 */ /* 0x000f1e0000300800 */
[----:B------:R-:W-:-:S01]  /*58f10*/  NOP ;  /* 0x0000000000007918 */ /* 0x000fc20000000000 */
[----:B------:R0:W-:Y:S04]  /*58f20*/  STL.64 [R1+0x830], R52 ;  /* 0x0008303401007387 */ /* 0x0001e80000100a00 */
[----:B------:R1:W-:Y:S04]  /*58f30*/  STL.64 [R1+0x838], R54 ;  /* 0x0008383601007387 */ /* 0x0003e80000100a00 */
[----:B0-----:R-:W4:Y:S04]  /*58f40*/  LDL.LU.64 R52, [R1+0x670] ;  /* 0x0006700001347983 */ /* 0x001f280000300a00 */
[----:B-1----:R-:W4:Y:S01]  /*58f50*/  LDL.LU.64 R54, [R1+0x678] ;  /* 0x0006780001367983 */ /* 0x002f220000300a00 */
[C---:B---3--:R-:W-:Y:S06]  /*58f60*/  HMMA.16816.F32 R48, R28.reuse, R8, R48 ;  /* 0x000000081c30723c */ /* 0x048fec0000001830 */
[----:B--2---:R-:W-:-:S15]  /*58f70*/  HMMA.16816.F32 R8, R28, R10, R12 ;  /* 0x0000000a1c08723c */ /* 0x004fde000000180c */
[----:B------:R-:W-:-:S02]  /*58f80*/  NOP ;  /* 0x0000000000007918 */ /* 0x000fc40000000000 */
[----:B------:R0:W-:Y:S04]  /*58f90*/  STL.64 [R1+0x820], R48 ;  /* 0x0008203001007387 */ /* 0x0001e80000100a00 */
[----:B------:R1:W-:Y:S04]  /*58fa0*/  STL.64 [R1+0x828], R50 ;  /* 0x0008283201007387 */ /* 0x0003e80000100a00 */
[----:B0-----:R-:W2:Y:S04]  /*58fb0*/  LDL.LU.64 R48, [R1+0x650] ;  /* 0x0006500001307983 */ /* 0x001ea80000300a00 */
[----:B-1----:R-:W2:Y:S04]  /*58fc0*/  LDL.LU.64 R50, [R1+0x658] ;  /* 0x0006580001327983 */ /* 0x002ea80000300a00 */
[----:B------:R-:W4:Y:S04]  /*58fd0*/  LDL.LU.64 R14, [R1+0x51a8] ;  /* 0x0051a800010e7983 */ /* 0x000f280000300a00 */
[----:B------:R-:W3:Y:S04]  /*58fe0*/  LDL.LU.64 R12, [R1+0x51a0] ;  /* 0x0051a000010c7983 */ /* 0x000ee80000300a00 */
[----:B------:R0:W-:Y:S04]  /*58ff0*/  STL.64 [R1+0x810], R8 ;  /* 0x0008100801007387 */ /* 0x0001e80000100a00 */
[----:B------:R1:W-:Y:S04]  /*59000*/  STL.64 [R1+0x818], R10 ;  /* 0x0008180a01007387 */ /* 0x0003e80000100a00 */
[----:B0-----:R-:W2:Y:S04]  /*59010*/  LDL.LU.64 R8, [R1+0x630] ;  /* 0x0006300001087983 */ /* 0x001ea80000300a00 */
[----:B-1----:R-:W2:Y:S01]  /*59020*/  LDL.LU.64 R10, [R1+0x638] ;  /* 0x00063800010a7983 */ /* 0x002ea20000300a00 */
[C---:B---3--:R-:W-:Y:S06]  /*59030*/  HMMA.16816.F32 R16, R28.reuse, R12, R16 ;  /* 0x0000000c1c10723c */ /* 0x048fec0000001810 */
[----:B----4-:R-:W-:-:S15]  /*59040*/  HMMA.16816.F32 R12, R28, R14, R44 ;  /* 0x0000000e1c0c723c */ /* 0x010fde000000182c */
[----:B------:R-:W-:-:S02]  /*59050*/  NOP ;  /* 0x0000000000007918 */ /* 0x000fc40000000000 */
[----:B------:R-:W-:Y:S04]  /*59060*/  STL.64 [R1+0x800], R16 ;  /* 0x0008001001007387 */ /* 0x000fe80000100a00 */
[----:B------:R0:W-:Y:S04]  /*59070*/  STL.64 [R1+0x808], R18 ;  /* 0x0008081201007387 */ /* 0x0001e80000100a00 */
[----:B0-----:R-:W3:Y:S04]  /*59080*/  LDL.LU.64 R18, [R1+0x5198] ;  /* 0x0051980001127983 */ /* 0x001ee80000300a00 */
[----:B------:R-:W4:Y:S04]  /*59090*/  LDL.LU.64 R16, [R1+0x5190] ;  /* 0x0051900001107983 */ /* 0x000f280000300a00 */
[----:B------:R-:W2:Y:S04]  /*590a0*/  LDL.LU.64 R46, [R1+0x5188] ;  /* 0x00518800012e7983 */ /* 0x000ea80000300a00 */
[----:B------:R-:W2:Y:S04]  /*590b0*/  LDL.LU.64 R44, [R1+0x5180] ;  /* 0x00518000012c7983 */ /* 0x000ea80000300a00 */
[----:B------:R0:W-:Y:S04]  /*590c0*/  STL.64 [R1+0x7f0], R12 ;  /* 0x0007f00c01007387 */ /* 0x0001e80000100a00 */
[----:B------:R1:W-:Y:S04]  /*590d0*/  STL.64 [R1+0x7f8], R14 ;  /* 0x0007f80e01007387 */ /* 0x0003e80000100a00 */
[----:B0-----:R-:W3:Y:S04]  /*590e0*/  LDL.LU.64 R12, [R1+0x680] ;  /* 0x00068000010c7983 */ /* 0x001ee80000300a00 */
[----:B-1----:R-:W3:Y:S01]  /*590f0*/  LDL.LU.64 R14, [R1+0x688] ;  /* 0x00068800010e7983 */ /* 0x002ee20000300a00 */
[C---:B----4-:R-:W-:Y:S06]  /*59100*/  HMMA.16816.F32 R56, R28.reuse, R16, R56 ;  /* 0x000000101c38723c */ /* 0x050fec0000001838 */
[----:B---3--:R-:W-:-:S15]  /*59110*/  HMMA.16816.F32 R12, R28, R18, R12 ;  /* 0x000000121c0c723c */ /* 0x008fde000000180c */
[----:B------:R-:W-:-:S02]  /*59120*/  NOP ;  /* 0x0000000000007918 */ /* 0x000fc40000000000 */
[----:B------:R-:W-:Y:S04]  /*59130*/  STL.64 [R1+0x7e0], R56 ;  /* 0x0007e03801007387 */ /* 0x000fe80000100a00 */
[----:B------:R0:W-:Y:S04]  /*59140*/  STL.64 [R1+0x7e8], R58 ;  /* 0x0007e83a01007387 */ /* 0x0001e80000100a00 */
[----:B0-----:R-:W3:Y:S04]  /*59150*/  LDL.LU.64 R58, [R1+0x5178] ;  /* 0x00517800013a7983 */ /* 0x001ee80000300a00 */
[----:B------:R-:W3:Y:S04]  /*59160*/  LDL.LU.64 R56, [R1+0x5170] ;  /* 0x0051700001387983 */ /* 0x000ee80000300a00 */
[----:B------:R0:W-:Y:S04]  /*59170*/  STL.64 [R1+0x7d0], R12 ;  /* 0x0007d00c01007387 */ /* 0x0001e80000100a00 */
[----:B------:R-:W4:Y:S04]  /*59180*/  LDL.LU.64 R16, [R1+0x640] ;  /* 0x0006400001107983 */ /* 0x000f280000300a00 */
[----:B------:R-:W4:Y:S01]  /*59190*/  LDL.LU.64 R18, [R1+0x648] ;  /* 0x0006480001127983 */ /* 0x000f220000300a00 */
[----:B------:R-:W-:-:S02]  /*591a0*/  IMAD.MOV.U32 R60, RZ, RZ, R14 ;  /* 0x000000ffff3c7224 */ /* 0x000fc400078e000e */
[----:B------:R-:W-:Y:S01]  /*591b0*/  IMAD.MOV.U32 R0, RZ, RZ, R15 ;  /* 0x000000ffff007224 */ /* 0x000fe200078e000f */
[----:B0-----:R-:W3:Y:S04]  /*591c0*/  LDL.LU.64 R12, [R1+0x620] ;  /* 0x00062000010c7983 */ /* 0x001ee80000300a00 */
[----:B------:R-:W3:Y:S01]  /*591d0*/  LDL.LU.64 R14, [R1+0x628] ;  /* 0x00062800010e7983 */ /* 0x000ee20000300a00 */
[C---:B------:R-:W-:Y:S06]  /*591e0*/  HMMA.16816.F32 R52, R28.reuse, R20, R52 ;  /* 0x000000141c34723c */ /* 0x040fec0000001834 */
[C---:B--2---:R-:W-:Y:S06]  /*591f0*/  HMMA.16816.F32 R20, R28.reuse, R22, R48 ;  /* 0x000000161c14723c */ /* 0x044fec0000001830 */
[----:B------:R-:W-:Y:S01]  /*59200*/  HMMA.16816.F32 R8, R28, R26, R8 ;  /* 0x0000001a1c08723c */ /* 0x000fe20000001808 */
[----:B------:R-:W-:Y:S04]  /*59210*/  STL [R1+0x4e7c], R0 ;  /* 0x004e7c0001007387 */ /* 0x000fe80000100800 */
[----:B------:R-:W-:Y:S06]  /*59220*/  STL [R1+0x4e78], R60 ;  /* 0x004e783c01007387 */ /* 0x000fec0000100800 */
[----:B------:R-:W-:Y:S04]  /*59230*/  STL.64 [R1+0x7c0], R52 ;  /* 0x0007c03401007387 */ /* 0x000fe80000100a00 */
[----:B------:R0:W-:Y:S04]  /*59240*/  STL.64 [R1+0x7c8], R54 ;  /* 0x0007c83601007387 */ /* 0x0001e80000100a00 */
[----:B0-----:R-:W2:Y:S04]  /*59250*/  LDL.LU.64 R54, [R1+0x5168] ;  /* 0x0051680001367983 */ /* 0x001ea80000300a00 */
[----:B------:R-:W2:Y:S04]  /*59260*/  LDL.LU.64 R52, [R1+0x5160] ;  /* 0x0051600001347983 */ /* 0x000ea80000300a00 */
[----:B------:R-:W2:Y:S04]  /*59270*/  LDL.LU.64 R50, [R1+0x5158] ;  /* 0x0051580001327983 */ /* 0x000ea80000300a00 */
[----:B------:R-:W2:Y:S04]  /*59280*/  LDL.LU.64 R48, [R1+0x5150] ;  /* 0x0051500001307983 */ /* 0x000ea80000300a00 */
[----:B------:R-:W2:Y:S04]  /*59290*/  LDL.LU R2, [R1+0xa70] ;  /* 0x000a700001027983 */ /* 0x000ea80000300800 */
[----:B------:R-:W-:Y:S04]  /*592a0*/  STL.64 [R1+0x7b0], R20 ;  /* 0x0007b01401007387 */ /* 0x000fe80000100a00 */
[----:B------:R-:W-:Y:S04]  /*592b0*/  STL.64 [R1+0x7b8], R22 ;  /* 0x0007b81601007387 */ /* 0x000fe80000100a00 */
[----:B------:R-:W2:Y:S01]  /*592c0*/  LDL.LU R3, [R1+0xa74] ;  /* 0x000a740001037983 */ /* 0x000ea20000300800 */
[----:B------:R-:W-:-:S02]  /*592d0*/  IMAD R6, R33, 0x100, R32 ;  /* 0x0000010021067824 */ /* 0x000fc400078e0220 */
[----:B------:R-:W-:Y:S02]  /*592e0*/  IMAD.MOV.U32 R32, RZ, RZ, R46 ;  /* 0x000000ffff207224 */ /* 0x000fe400078e002e */
[----:B------:R-:W-:Y:S02]  /*592f0*/  IMAD R7, R35, 0x100, R34 ;  /* 0x0000010023077824 */ /* 0x000fe400078e0222 */
[----:B------:R-:W-:Y:S02]  /*59300*/  IMAD.MOV.U32 R33, RZ, RZ, R43 ;  /* 0x000000ffff217224 */ /* 0x000fe400078e002b */
[----:B------:R-:W-:Y:S02]  /*59310*/  IMAD.MOV.U32 R34, RZ, RZ, R42 ;  /* 0x000000ffff227224 */ /* 0x000fe400078e002a */
[----:B------:R-:W-:Y:S01]  /*59320*/  IMAD.MOV.U32 R35, RZ, RZ, R47 ;  /* 0x000000ffff237224 */ /* 0x000fe200078e002f */
[C---:B----4-:R-:W-:Y:S06]  /*59330*/  HMMA.16816.F32 R16, R28.reuse, R24, R16 ;  /* 0x000000181c10723c */ /* 0x050fec0000001810 */
[----:B---3--:R-:W-:-:S15]  /*59340*/  HMMA.16816.F32 R12, R28, R36, R12 ;  /* 0x000000241c0c723c */ /* 0x008fde000000180c */
[----:B------:R-:W-:-:S02]  /*59350*/  NOP ;  /* 0x0000000000007918 */ /* 0x000fc40000000000 */
[----:B------:R0:W-:Y:S04]  /*59360*/  STL.64 [R1+0x7a0], R16 ;  /* 0x0007a01001007387 */ /* 0x0001e80000100a00 */
[----:B------:R1:W-:Y:S04]  /*59370*/  STL.64 [R1+0x7a8], R18 ;  /* 0x0007a81201007387 */ /* 0x0003e80000100a00 */
[----:B------:R3:W-:Y:S04]  /*59380*/  STL.64 [R1+0x790], R8 ;  /* 0x0007900801007387 */ /* 0x0007e80000100a00 */
[----:B------:R4:W-:Y:S04]  /*59390*/  STL.64 [R1+0x798], R10 ;  /* 0x0007980a01007387 */ /* 0x0009e80000100a00 */
[----:B0-----:R-:W2:Y:S04]  /*593a0*/  LDL.LU.64 R16, [R1+0x610] ;  /* 0x0006100001107983 */ /* 0x001ea80000300a00 */
[----:B-1----:R-:W2:Y:S04]  /*593b0*/  LDL.LU.64 R18, [R1+0x618] ;  /* 0x0006180001127983 */ /* 0x002ea80000300a00 */
[----:B---3--:R-:W3:Y:S04]  /*593c0*/  LDL.LU R8, [R1+0xa80] ;  /* 0x000a800001087983 */ /* 0x008ee80000300800 */
[----:B------:R-:W3:Y:S04]  /*593d0*/  LDL.LU R9, [R1+0xa84] ;  /* 0x000a840001097983 */ /* 0x000ee80000300800 */
[----:B----4-:R-:W4:Y:S04]  /*593e0*/  LDL.LU R10, [R1+0xaa0] ;  /* 0x000aa000010a7983 */ /* 0x010f280000300800 */
[----:B------:R-:W4:Y:S04]  /*593f0*/  LDL.LU R11, [R1+0xaa4] ;  /* 0x000aa400010b7983 */ /* 0x000f280000300800 */
[----:B------:R0:W-:Y:S04]  /*59400*/  STL.64 [R1+0x780], R12 ;  /* 0x0007800c01007387 */ /* 0x0001e80000100a00 */
[----:B0-----:R-:W4:Y:S04]  /*59410*/  LDL.LU R12, [R1+0xad0] ;  /* 0x000ad000010c7983 */ /* 0x001f280000300800 */
[----:B------:R-:W4:Y:S04]  /*59420*/  LDL.LU R13, [R1+0xad4] ;  /* 0x000ad400010d7983 */ /* 0x000f280000300800 */
[----:B------:R-:W3:Y:S04]  /*59430*/  LDL.LU R46, [R1+0x514c] ;  /* 0x00514c00012e7983 */ /* 0x000ee80000300800 */
[----:B------:R-:W4:Y:S04]  /*59440*/  LDL.LU R43, [R1+0x5148] ;  /* 0x00514800012b7983 */ /* 0x000f280000300800 */
[----:B------:R-:W3:Y:S04]  /*59450*/  LDL.LU R42, [R1+0x5144] ;  /* 0x00514400012a7983 */ /* 0x000ee80000300800 */
[----:B------:R-:W3:Y:S01]  /*59460*/  LDL.LU R47, [R1+0x5140] ;  /* 0x00514000012f7983 */ /* 0x000ee20000300800 */
[----:B------:R-:W-:-:S02]  /*59470*/  IMAD R4, R5, 0x100, R4 ;  /* 0x0000010005047824 */ /* 0x000fc400078e0204 */
[----:B------:R-:W-:Y:S02]  /*59480*/  IMAD R5, R39, 0x100, R38 ;  /* 0x0000010027057824 */ /* 0x000fe400078e0226 */
[----:B------:R-:W-:Y:S01]  /*59490*/  IMAD.MOV.U32 R60, RZ, RZ, R15 ;  /* 0x000000ffff3c7224 */ /* 0x000fe200078e000f */
[----:B------:R-:W-:Y:S01]  /*594a0*/  F2FP.F16.E5M2.UNPACK_B R4, R4 ;  /* 0x00000004ff04723e */ /* 0x000fe200020004ff */
[----:B------:R-:W-:Y:S01]  /*594b0*/  IMAD.MOV.U32 R0, RZ, RZ, R14 ;  /* 0x000000ffff007224 */ /* 0x000fe200078e000e */
[----:B------:R-:W-:Y:S01]  /*594c0*/  F2FP.F16.E5M2.UNPACK_B R5, R5 ;  /* 0x00000005ff05723e */ /* 0x000fe200020004ff */
[----:B------:R-:W3:Y:S01]  /*594d0*/  LDL.LU R38, [R1+0xaf0] ;  /* 0x000af00001267983 */ /* 0x000ee20000300800 */
[----:B------:R-:W-:Y:S02]  /*594e0*/  F2FP.F16.E5M2.UNPACK_B R6, R6 ;  /* 0x00000006ff06723e */ /* 0x000fe400020004ff */
[----:B------:R-:W-:Y:S01]  /*594f0*/  F2FP.F16.E5M2.UNPACK_B R7, R7 ;  /* 0x00000007ff07723e */ /* 0x000fe200020004ff */
[----:B------:R-:W3:Y:S04]  /*59500*/  LDL.LU R39, [R1+0xaf4] ;  /* 0x000af40001277983 */ /* 0x000ee80000300800 */
[----:B------:R-:W-:Y:S04]  /*59510*/  STL [R1+0x4e98], R60 ;  /* 0x004e983c01007387 */ /* 0x000fe80000100800 */
[----:B------:R-:W-:Y:S01]  /*59520*/  STL [R1+0x4e80], R0 ;  /* 0x004e800001007387 */ /* 0x000fe20000100800 */
[----:B--2---:R-:W-:-:S02]  /*59530*/  F2FP.F16.E5M2.UNPACK_B R2, R2.H1 ;  /* 0x00000002ff02723e */ /* 0x004fc400030004ff */
[----:B------:R-:W-:Y:S01]  /*59540*/  F2FP.F16.E5M2.UNPACK_B R3, R3.H1 ;  /* 0x00000003ff03723e */ /* 0x000fe200030004ff */
[----:B------:R-:W-:-:S15]  /*59550*/  HMMA.16816.F32 R16, R28, R40, R16 ;  /* 0x000000281c10723c */ /* 0x000fde0000001810 */
[----:B------:R-:W-:-:S08]  /*59560*/  NOP ;  /* 0x0000000000007918 */ /* 0x000fd00000000000 */
[----:B------:R-:W-:Y:S04]  /*59570*/  STL.64 [R1+0x8a0], R16 ;  /* 0x0008a01001007387 */ /* 0x000fe80000100a00 */
[----:B------:R0:W-:Y:S01]  /*59580*/  STL.64 [R1+0x8a8], R18 ;  /* 0x0008a81201007387 */ /* 0x0001e20000100a00 */
[----:B----4-:R-:W-:Y:S02]  /*59590*/  F2FP.F16.E5M2.UNPACK_B R43, R43.H1 ;  /* 0x0000002bff2b723e */ /* 0x010fe400030004ff */
[----:B---3--:R-:W-:-:S07]  /*595a0*/  F2FP.F16.E5M2.UNPACK_B R42, R42.H1 ;  /* 0x0000002aff2a723e */ /* 0x008fce00030004ff */
[----:B0-----:R-:W-:Y:S01]  /*595b0*/  HMMA.16816.F32 R16, R4, R42, R44 ;  /* 0x0000002a0410723c */ /* 0x001fe2000000182c */
[----:B------:R-:W-:Y:S02]  /*595c0*/  F2FP.F16.E5M2.UNPACK_B R8, R8.H1 ;  /* 0x00000008ff08723e */ /* 0x000fe400030004ff */
[----:B------:R-:W-:-:S15]  /*595d0*/  F2FP.F16.E5M2.UNPACK_B R9, R9.H1 ;  /* 0x00000009ff09723e */ /* 0x000fde00030004ff */
[----:B------:R-:W-:-:S05]  /*595e0*/  NOP ;  /* 0x0000000000007918 */ /* 0x000fca0000000000 */
[----:B------:R0:W-:Y:S01]  /*595f0*/  STL.64 [R1+0x8c0], R16 ;  /* 0x0008c01001007387 */ /* 0x0001e20000100a00 */
[----:B------:R-:W-:Y:S02]  /*59600*/  IMAD.MOV.U32 R41, RZ, RZ, R18 ;  /* 0x000000ffff297224 */ /* 0x000fe400078e0012 */
[----:B------:R-:W-:Y:S02]  /*59610*/  IMAD.MOV.U32 R40, RZ, RZ, R19 ;  /* 0x000000ffff287224 */ /* 0x000fe400078e0013 */
[----:B0-----:R-:W-:Y:S03]  /*59620*/  HMMA.16816.F32 R16, R4, R2, R48 ;  /* 0x000000020410723c */ /* 0x001fe60000001830 */
[----:B------:R-:W-:Y:S04]  /*59630*/  STL [R1+0x4e1c], R40 ;  /* 0x004e1c2801007387 */ /* 0x000fe80000100800 */
[----:B------:R-:W-:-:S15]  /*59640*/  STL [R1+0x4e18], R41 ;  /* 0x004e182901007387 */ /* 0x000fde0000100800 */
[----:B------:R-:W-:-:S01]  /*59650*/  NOP ;  /* 0x0000000000007918 */ /* 0x000fc20000000000 */
[----:B------:R-:W-:Y:S04]  /*59660*/  STL.64 [R1+0x8d0], R16 ;  /* 0x0008d01001007387 */ /* 0x000fe80000100a00 */
[----:B------:R0:W-:Y:S02]  /*59670*/  STL.64 [R1+0x8d8], R18 ;  /* 0x0008d81201007387 */ /* 0x0001e40000100a00 */
[----:B0-----:R-:W-:Y:S01]  /*59680*/  HMMA.16816.F32 R16, R4, R8, R52 ;  /* 0x000000080410723c */ /* 0x001fe20000001834 */
[----:B------:R-:W-:Y:S02]  /*59690*/  F2FP.F16.E5M2.UNPACK_B R10, R10.H1 ;  /* 0x0000000aff0a723e */ /* 0x000fe400030004ff */
[----:B------:R-:W-:-:S15]  /*596a0*/  F2FP.F16.E5M2.UNPACK_B R11, R11.H1 ;  /* 0x0000000bff0b723e */ /* 0x000fde00030004ff */
[----:B------:R-:W-:-:S05]  /*596b0*/  NOP ;  /* 0x0000000000007918 */ /* 0x000fca0000000000 */
[----:B------:R-:W-:Y:S01]  /*596c0*/  STL [R1+0x8f4], R17 ;  /* 0x0008f41101007387 */ /* 0x000fe20000100800 */
[----:B------:R-:W-:-:S03]  /*596d0*/  IMAD.MOV.U32 R41, RZ, RZ, R16 ;  /* 0x000000ffff297224 */ /* 0x000fc600078e0010 */
[----:B------:R0:W-:Y:S02]  /*596e0*/  STL.64 [R1+0x8f8], R18 ;  /* 0x0008f81201007387 */ /* 0x0001e40000100a00 */
[----:B0-----:R-:W-:Y:S01]  /*596f0*/  HMMA.16816.F32 R16, R4, R10, R56 ;  /* 0x0000000a0410723c */ /* 0x001fe20000001838 */
[----:B------:R-:W-:Y:S02]  /*59700*/  F2FP.F16.E5M2.UNPACK_B R12, R12.H1 ;  /* 0x0000000cff0c723e */ /* 0x000fe400030004ff */
[----:B------:R-:W-:Y:S01]  /*59710*/  F2FP.F16.E5M2.UNPACK_B R13, R13.H1 ;  /* 0x0000000dff0d723e */ /* 0x000fe200030004ff */
[----:B------:R-:W-:-:S15]  /*59720*/  STL [R1+0x4e20], R41 ;  /* 0x004e202901007387 */ /* 0x000fde0000100800 */
[----:B------:R-:W-:-:S04]  /*59730*/  NOP ;  /* 0x0000000000007918 */ /* 0x000fc80000000000 */
[----:B------:R-:W-:Y:S04]  /*59740*/  STL.64 [R1+0x910], R16 ;  /* 0x0009101001007387 */ /* 0x000fe80000100a00 */
[----:B------:R-:W-:Y:S04]  /*59750*/  STL [R1+0x918], R18 ;  /* 0x0009181201007387 */ /* 0x000fe80000100800 */
[----:B------:R-:W-:Y:S04]  /*59760*/  STL.64 [R1+0x5108], R10 ;  /* 0x0051080a01007387 */ /* 0x000fe80000100a00 */
[----:B------:R0:W-:Y:S02]  /*59770*/  STL.64 [R1+0x5100], R8 ;  /* 0x0051000801007387 */ /* 0x0001e40000100a00 */
[----:B0-----:R-:W-:Y:S01]  /*59780*/  HMMA.16816.F32 R8, R4, R12, R32 ;  /* 0x0000000c0408723c */ /* 0x001fe20000001820 */
[----:B------:R-:W-:-:S05]  /*59790*/  IMAD.MOV.U32 R40, RZ, RZ, R19 ;  /* 0x000000ffff287224 */ /* 0x000fca00078e0013 */
[----:B------:R-:W-:Y:S04]  /*597a0*/  STL [R1+0x4e24], R40 ;  /* 0x004e242801007387 */ /* 0x000fe80000100800 */
[----:B------:R-:W2:-:S13]  /*597b0*/  LDL.LU R28, [R1+0x60] ;  /* 0x00006000011c7983 */ /* 0x000e9a0000300800 */
[----:B------:R0:W-:Y:S04]  /*597c0*/  STL.64 [R1+0x930], R8 ;  /* 0x0009300801007387 */ /* 0x0001e80000100a00 */
[----:B------:R1:W-:Y:S04]  /*597d0*/  STL.64 [R1+0x938], R10 ;  /* 0x0009380a01007387 */ /* 0x0003e80000100a00 */
[----:B------:R-:W2:Y:S04]  /*597e0*/  LDL.LU R29, [R1+0x64] ;  /* 0x00006400011d7983 */ /* 0x000ea80000300800 */
[----:B------:R-:W2:Y:S04]  /*597f0*/  LDL.LU R30, [R1+0x68] ;  /* 0x00006800011e7983 */ /* 0x000ea80000300800 */
[----:B------:R-:W2:Y:S04]  /*59800*/  LDL.LU R31, [R1+0x6c] ;  /* 0x00006c00011f7983 */ /* 0x000ea80000300800 */
[----:B------:R-:W3:Y:S04]  /*59810*/  LDL.LU R44, [R1+0x50] ;  /* 0x00005000012c7983 */ /* 0x000ee80000300800 */
[----:B------:R-:W3:Y:S04]  /*59820*/  LDL.LU R45, [R1+0x54] ;  /* 0x00005400012d7983 */ /* 0x000ee80000300800 */
[----:B------:R-:W3:Y:S04]  /*59830*/  LDL.LU R46, [R1+0x58] ;  /* 0x00005800012e7983 */ /* 0x000ee80000300800 */
[----:B------:R-:W3:Y:S04]  /*59840*/  LDL.LU R47, [R1+0x5c] ;  /* 0x00005c00012f7983 */ /* 0x000ee80000300800 */
[----:B------:R-:W4:Y:S04]  /*59850*/  LDL.LU R16, [R1+0xac0] ;  /* 0x000ac00001107983 */ /* 0x000f280000300800 */
[----:B------:R-:W2:Y:S04]  /*59860*/  LDL.LU R17, [R1+0xac4] ;  /* 0x000ac40001117983 */ /* 0x000ea80000300800 */
[----:B0-----:R-:W3:Y:S04]  /*59870*/  LDL.LU R8, [R1+0x10] ;  /* 0x0000100001087983 */ /* 0x001ee80000300800 */
[----:B------:R-:W3:Y:S04]  /*59880*/  LDL.LU R9, [R1+0x14] ;  /* 0x0000140001097983 */ /* 0x000ee80000300800 */
[----:B-1----:R-:W3:Y:S04]  /*59890*/  LDL.LU R10, [R1+0x18] ;  /* 0x00001800010a7983 */ /* 0x002ee80000300800 */
[----:B------:R-:W3:Y:S04]  /*598a0*/  LDL.LU R11, [R1+0x1c] ;  /* 0x00001c00010b7983 */ /* 0x000ee80000300800 */
        /* <DEDUP_REMOVED lines=19> */
[----:B------:R-:W2:Y:S01]  /*599e0*/  LDL.LU R25, [R1+0xb04] ;  /* 0x000b040001197983 */ /* 0x000ea20000300800 */
[----:B------:R-:W-:-:S03]  /*599f0*/  F2FP.F16.E5M2.UNPACK_B R14, R38.H1 ;  /* 0x00000026ff0e723e */ /* 0x000fc600030004ff */
[----:B------:R-:W2:Y:S01]  /*59a00*/  LDL.LU R26, [R1+0xb10] ;  /* 0x000b1000011a7983 */ /* 0x000ea20000300800 */
[----:B------:R-:W-:-:S03]  /*59a10*/  F2FP.F16.E5M2.UNPACK_B R15, R39.H1 ;  /* 0x00000027ff0f723e */ /* 0x000fc600030004ff */
[----:B------:R-:W2:Y:S04]  /*59a20*/  LDL.LU R27, [R1+0xb14] ;  /* 0x000b1400011b7983 */ /* 0x000ea80000300800 */
[----:B------:R-:W2:Y:S04]  /*59a30*/  LDL.LU R38, [R1+0x1078] ;  /* 0x0010780001267983 */ /* 0x000ea80000300800 */
[----:B------:R-:W2:Y:S04]  /*59a40*/  LDL.LU R32, [R1+0x1074] ;  /* 0x0010740001207983 */ /* 0x000ea80000300800 */
[----:B------:R-:W2:Y:S04]  /*59a50*/  LDL.LU R39, [R1+0x1080] ;  /* 0x0010800001277983 */ /* 0x000ea80000300800 */
[----:B------:R-:W2:Y:S04]  /*59a60*/  LDL.LU R33, [R1+0x107c] ;  /* 0x00107c0001217983 */ /* 0x000ea80000300800 */
[----:B------:R-:W2:Y:S04]  /*59a70*/  LDL.LU R34, [R1+0x1088] ;  /* 0x0010880001227983 */ /* 0x000ea80000300800 */
[----:B------:R-:W2:Y:S01]  /*59a80*/  LDL.LU R35, [R1+0x1084] ;  /* 0x0010840001237983 */ /* 0x000ea20000300800 */
[----:B----4-:R-:W-:Y:S01]  /*59a90*/  F2FP.F16.E5M2.UNPACK_B R16, R16.H1 ;  /* 0x00000010ff10723e */ /* 0x010fe200030004ff */
[----:B---3--:R-:W-:Y:S01]  /*59aa0*/  HMMA.16816.F32 R8, R4, R14, R8 ;  /* 0x0000000e0408723c */ /* 0x008fe20000001808 */
[----:B--2---:R-:W-:-:S15]  /*59ab0*/  F2FP.F16.E5M2.UNPACK_B R17, R17.H1 ;  /* 0x00000011ff11723e */ /* 0x004fde00030004ff */
[----:B------:R-:W-:-:S07]  /*59ac0*/  NOP ;  /* 0x0000000000007918 */ /* 0x000fce0000000000 */
[----:B------:R-:W-:Y:S01]  /*59ad0*/  STL [R1+0x940], R8 ;  /* 0x0009400801007387 */ /* 0x000fe20000100800 */
[----:B------:R-:W-:Y:S02]  /*59ae0*/  IMAD.MOV.U32 R40, RZ, RZ, R9 ;  /* 0x000000ffff287224 */ /* 0x000fe400078e0009 */
[----:B------:R-:W-:Y:S01]  /*59af0*/  IMAD.MOV.U32 R41, RZ, RZ, R10 ;  /* 0x000000ffff297224 */ /* 0x000fe200078e000a */
[----:B------:R0:W-:Y:S02]  /*59b00*/  STL [R1+0x94c], R11 ;  /* 0x00094c0b01007387 */ /* 0x0001e40000100800 */
[C---:B0-----:R-:W-:Y:S02]  /*59b10*/  HMMA.16816.F32 R8, R4.reuse, R16, R56 ;  /* 0x000000100408723c */ /* 0x041fe40000001838 */
[----:B------:R-:W-:Y:S01]  /*59b20*/  STL.64 [R1+0x5118], R14 ;  /* 0x0051180e01007387 */ /* 0x000fe20000100a00 */
[----:B------:R-:W-:Y:S02]  /*59b30*/  F2FP.F16.E5M2.UNPACK_B R18, R18.H1 ;  /* 0x00000012ff12723e */ /* 0x000fe400030004ff */
[----:B------:R-:W-:Y:S01]  /*59b40*/  F2FP.F16.E5M2.UNPACK_B R19, R19.H1 ;  /* 0x00000013ff13723e */ /* 0x000fe200030004ff */
[----:B------:R-:W-:Y:S04]  /*59b50*/  STL.64 [R1+0x5110], R12 ;  /* 0x0051100c01007387 */ /* 0x000fe80000100a00 */
[----:B------:R-:W-:Y:S04]  /*59b60*/  STL [R1+0x4e9c], R40 ;  /* 0x004e9c2801007387 */ /* 0x000fe80000100800 */
[----:B------:R-:W-:Y:S04]  /*59b70*/  STL.64 [R1+0x5128], R42 ;  /* 0x0051282a01007387 */ /* 0x000fe80000100a00 */
[----:B------:R-:W-:Y:S05]  /*59b80*/  STL [R1+0x5120], R41 ;  /* 0x0051202901007387 */ /* 0x000fea0000100800 */
[----:B------:R-:W-:Y:S04]  /*59b90*/  STL.64 [R1+0x960], R8 ;  /* 0x0009600801007387 */ /* 0x000fe80000100a00 */
[----:B------:R0:W-:Y:S02]  /*59ba0*/  STL.64 [R1+0x968], R10 ;  /* 0x0009680a01007387 */ /* 0x0001e40000100a00 */
[----:B0-----:R-:W-:Y:S01]  /*59bb0*/  HMMA.16816.F32 R8, R4, R18, R52 ;  /* 0x000000120408723c */ /* 0x001fe20000001834 */
[----:B------:R-:W-:-:S02]  /*59bc0*/  F2FP.F16.E5M2.UNPACK_B R20, R20.H1 ;  /* 0x00000014ff14723e */ /* 0x000fc400030004ff */
[----:B------:R-:W-:-:S03]  /*59bd0*/  F2FP.F16.E5M2.UNPACK_B R21, R21.H1 ;  /* 0x00000015ff15723e */ /* 0x000fc600030004ff */
[----:B------:R-:W-:Y:S04]  /*59be0*/  STL.64 [R1+0x5138], R18 ;  /* 0x0051381201007387 */ /* 0x000fe80000100a00 */
[----:B------:R-:W-:-:S13]  /*59bf0*/  STL.64 [R1+0x5130], R16 ;  /* 0x0051301001007387 */ /* 0x000fda0000100a00 */
[----:B------:R-:W-:Y:S04]  /*59c00*/  STL.64 [R1+0x980], R8 ;  /* 0x0009800801007387 */ /* 0x000fe80000100a00 */
[----:B------:R0:W-:Y:S02]  /*59c10*/  STL.64 [R1+0x988], R10 ;  /* 0x0009880a01007387 */ /* 0x0001e40000100a00 */
[----:B0-----:R-:W-:Y:S01]  /*59c20*/  HMMA.16816.F32 R8, R4, R20, R48 ;  /* 0x000000140408723c */ /* 0x001fe20000001830 */
[----:B------:R-:W-:Y:S02]  /*59c30*/  F2FP.F16.E5M2.UNPACK_B R22, R22.H1 ;  /* 0x00000016ff16723e */ /* 0x000fe400030004ff */
[----:B------:R-:W-:-:S15]  /*59c40*/  F2FP.F16.E5M2.UNPACK_B R23, R23.H1 ;  /* 0x00000017ff17723e */ /* 0x000fde00030004ff */
[----:B------:R-:W-:-:S05]  /*59c50*/  NOP ;  /* 0x0000000000007918 */ /* 0x000fca0000000000 */
[----:B------:R-:W-:Y:S04]  /*59c60*/  STL.64 [R1+0x9a0], R8 ;  /* 0x0009a00801007387 */ /* 0x000fe80000100a00 */
[----:B------:R0:W-:Y:S02]  /*59c70*/  STL.64 [R1+0x9a8], R10 ;  /* 0x0009a80a01007387 */ /* 0x0001e40000100a00 */
[----:B0-----:R-:W-:Y:S01]  /*59c80*/  HMMA.16816.F32 R8, R4, R22, R44 ;  /* 0x000000160408723c */ /* 0x001fe2000000182c */
[----:B------:R-:W-:Y:S02]  /*59c90*/  F2FP.F16.E5M2.UNPACK_B R24, R24.H1 ;  /* 0x00000018ff18723e */ /* 0x000fe400030004ff */
[----:B------:R-:W-:-:S03]  /*59ca0*/  F2FP.F16.E5M2.UNPACK_B R25, R25.H1 ;  /* 0x00000019ff19723e */ /* 0x000fc600030004ff */
[----:B------:R-:W-:Y:S04]  /*59cb0*/  STL.64 [R1+0x50e8], R22 ;  /* 0x0050e81601007387 */ /* 0x000fe80000100a00 */
[----:B------:R-:W-:-:S13]  /*59cc0*/  STL.64 [R1+0x50e0], R20 ;  /* 0x0050e01401007387 */ /* 0x000fda0000100a00 */
[----:B------:R-:W-:Y:S04]  /*59cd0*/  STL.64 [R1+0x9b0], R8 ;  /* 0x0009b00801007387 */ /* 0x000fe80000100a00 */
[----:B------:R0:W-:Y:S02]  /*59ce0*/  STL.64 [R1+0x9b8], R10 ;  /* 0x0009b80a01007387 */ /* 0x0001e40000100a00 */
[----:B0-----:R-:W-:-:S15]  /*59cf0*/  HMMA.16816.F32 R8, R4, R24, R28 ;  /* 0x000000180408723c */ /* 0x001fde000000181c */
[----:B------:R-:W-:-:S08]  /*59d00*/  NOP ;  /* 0x0000000000007918 */ /* 0x000fd00000000000 */
[----:B------:R0:W-:Y:S04]  /*59d10*/  STL.64 [R1+0x9c0], R8 ;  /* 0x0009c00801007387 */ /* 0x0001e80000100a00 */
[----:B------:R1:W-:Y:S04]  /*59d20*/  STL.64 [R1+0x9c8], R10 ;  /* 0x0009c80a01007387 */ /* 0x0003e80000100a00 */
[----:B------:R-:W2:Y:S04]  /*59d30*/  LDL.LU R44, [R1+0x1d0] ;  /* 0x0001d000012c7983 */ /* 0x000ea80000300800 */
        /* <DEDUP_REMOVED lines=8> */
[----:B------:R-:W4:Y:S04]  /*59dc0*/  LDL.LU R21, [R1+0x214] ;  /* 0x0002140001157983 */ /* 0x000f280000300800 */
[----:B------:R-:W4:Y:S04]  /*59dd0*/  LDL.LU R22, [R1+0x218] ;  /* 0x0002180001167983 */ /* 0x000f280000300800 */
[----:B------:R-:W4:Y:S04]  /*59de0*/  LDL.LU R23, [R1+0x21c] ;  /* 0x00021c0001177983 */ /* 0x000f280000300800 */
[----:B------:R-:W2:Y:S04]  /*59df0*/  LDL.LU R29, [R1+0xb20] ;  /* 0x000b2000011d7983 */ /* 0x000ea80000300800 */
[----:B------:R-:W3:Y:S04]  /*59e00*/  LDL.LU R30, [R1+0xb24] ;  /* 0x000b2400011e7983 */ /* 0x000ee80000300800 */
[----:B------:R-:W4:Y:S04]  /*59e10*/  LDL.LU R16, [R1+0x70] ;  /* 0x0000700001107983 */ /* 0x000f280000300800 */
[----:B------:R-:W4:Y:S04]  /*59e20*/  LDL.LU R17, [R1+0x74] ;  /* 0x0000740001117983 */ /* 0x000f280000300800 */
[----:B------:R-:W4:Y:S04]  /*59e30*/  LDL.LU R18, [R1+0x78] ;  /* 0x0000780001127983 */ /* 0x000f280000300800 */
        /* <DEDUP_REMOVED lines=13> */
[----:B------:R-:W4:Y:S01]  /*59f10*/  LDL.LU R43, [R1+0x8c] ;  /* 0x00008c00012b7983 */ /* 0x000f220000300800 */
[----:B------:R-:W-:-:S03]  /*59f20*/  IMAD R32, R32, 0x100, R38 ;  /* 0x0000010020207824 */ /* 0x000fc600078e0226 */
        /* <DEDUP_REMOVED lines=9> */
[----:B0-----:R-:W4:Y:S04]  /*59fc0*/  LDL.LU R8, [R1+0x260] ;  /* 0x0002600001087983 */ /* 0x001f280000300800 */
[----:B------:R-:W4:Y:S04]  /*59fd0*/  LDL.LU R9, [R1+0x264] ;  /* 0x0002640001097983 */ /* 0x000f280000300800 */
[----:B-1----:R-:W4:Y:S04]  /*59fe0*/  LDL.LU R10, [R1+0x268] ;  /* 0x00026800010a7983 */ /* 0x002f280000300800 */
[----:B------:R-:W4:Y:S01]  /*59ff0*/  LDL.LU R11, [R1+0x26c] ;  /* 0x00026c00010b7983 */ /* 0x000f220000300800 */
[----:B------:R-:W-:-:S02]  /*5a000*/  F2FP.F16.E5M2.UNPACK_B R26, R26.H1 ;  /* 0x0000001aff1a723e */ /* 0x000fc400030004ff */
[----:B------:R-:W-:Y:S01]  /*5a010*/  F2FP.F16.E5M2.UNPACK_B R27, R27.H1 ;  /* 0x0000001bff1b723e */ /* 0x000fe200030004ff */
[----:B------:R-:W4:Y:S04]  /*5a020*/  LDL.LU R48, [R1+0x1e0] ;  /* 0x0001e00001307983 */ /* 0x000f280000300800 */
[----:B------:R-:W4:Y:S04]  /*5a030*/  LDL.LU R49, [R1+0x1e4] ;  /* 0x0001e40001317983 */ /* 0x000f280000300800 */
[----:B------:R-:W4:Y:S04]  /*5a040*/  LDL.LU R50, [R1+0x1e8] ;  /* 0x0001e80001327983 */ /* 0x000f280000300800 */
[----:B------:R-:W4:Y:S01]  /*5a050*/  LDL.LU R51, [R1+0x1ec] ;  /* 0x0001ec0001337983 */ /* 0x000f220000300800 */
[----:B--2---:R-:W-:-:S02]  /*5a060*/  F2FP.F16.E5M2.UNPACK_B R28, R29.H1 ;  /* 0x0000001dff1c723e */ /* 0x004fc400030004ff */
[----:B---3--:R-:W-:Y:S01]  /*5a070*/  F2FP.F16.E5M2.UNPACK_B R29, R30.H1 ;  /* 0x0000001eff1d723e */ /* 0x008fe200030004ff */
[----:B----4-:R-:W-:Y:S01]  /*5a080*/  HMMA.16816.F32 R16, R4, R26, R16 ;  /* 0x0000001a0410723c */ /* 0x010fe20000001810 */
[----:B------:R-:W-:Y:S01]  /*5a090*/  IMAD R35, R35, 0x100, R31 ;  /* 0x0000010023237824 */ /* 0x000fe200078e021f */
[----:B------:R-:W-:Y:S02]  /*5a0a0*/  F2FP.F16.E5M2.UNPACK_B R30, R0.H1 ;  /* 0x00000000ff1e723e */ /* 0x000fe400030004ff */
[----:B------:R-:W-:-:S07]  /*5a0b0*/  F2FP.F16.E5M2.UNPACK_B R31, R60.H1 ;  /* 0x0000003cff1f723e */ /* 0x000fce00030004ff */
[C---:B------:R-:W-:Y:S06]  /*5a0c0*/  HMMA.16816.F32 R12, R4.reuse, R30, R12 ;  /* 0x0000001e040c723c */ /* 0x040fec000000180c */
[----:B------:R-:W-:Y:S06]  /*5a0d0*/  HMMA.16816.F32 R40, R4, R28, R40 ;  /* 0x0000001c0428723c */ /* 0x000fec0000001828 */
[----:B------:R-:W-:Y:S04]  /*5a0e0*/  STL.64 [R1+0x9f0], R16 ;  /* 0x0009f01001007387 */ /* 0x000fe80000100a00 */
[----:B------:R0:W-:Y:S04]  /*5a0f0*/  STL.64 [R1+0x9f8], R18 ;  /* 0x0009f81201007387 */ /* 0x0001e80000100a00 */
[----:B0-----:R-:W2:Y:S04]  /*5a100*/  LDL.LU.64 R18, [R1+0x5138] ;  /* 0x0051380001127983 */ /* 0x001ea80000300a00 */
[----:B------:R-:W3:Y:S04]  /*5a110*/  LDL.LU.64 R16, [R1+0x5130] ;  /* 0x0051300001107983 */ /* 0x000ee80000300a00 */
[----:B------:R-:W-:Y:S04]  /*5a120*/  STL.64 [R1+0x50c8], R26 ;  /* 0x0050c81a01007387 */ /* 0x000fe80000100a00 */
[----:B------:R0:W-:Y:S04]  /*5a130*/  STL.64 [R1+0x50c0], R24 ;  /* 0x0050c01801007387 */ /* 0x0001e80000100a00 */
[----:B0-----:R-:W4:Y:S04]  /*5a140*/  LDL.LU R24, [R1+0x220] ;  /* 0x0002200001187983 */ /* 0x001f280000300800 */
[----:B------:R-:W4:Y:S04]  /*5a150*/  LDL.LU R25, [R1+0x224] ;  /* 0x0002240001197983 */ /* 0x000f280000300800 */
[----:B------:R-:W4:Y:S04]  /*5a160*/  LDL.LU R26, [R1+0x228] ;  /* 0x00022800011a7983 */ /* 0x000f280000300800 */
[----:B------:R-:W4:Y:S04]  /*5a170*/  LDL.LU R27, [R1+0x22c] ;  /* 0x00022c00011b7983 */ /* 0x000f280000300800 */
[----:B------:R-:W-:Y:S04]  /*5a180*/  STL.64 [R1+0xa30], R40 ;  /* 0x000a302801007387 */ /* 0x000fe80000100a00 */
[----:B------:R0:W-:Y:S04]  /*5a190*/  STL.64 [R1+0xa38], R42 ;  /* 0x000a382a01007387 */ /* 0x0001e80000100a00 */
[----:B0-----:R-:W4:Y:S04]  /*5a1a0*/  LDL.LU.64 R42, [R1+0x5128] ;  /* 0x00512800012a7983 */ /* 0x001f280000300a00 */
[----:B------:R-:W3:Y:S04]  /*5a1b0*/  LDL.LU R41, [R1+0x5120] ;  /* 0x0051200001297983 */ /* 0x000ee80000300800 */
        /* <DEDUP_REMOVED lines=9> */
[----:B------:R-:W4:Y:S01]  /*5a250*/  LDL.LU R31, [R1+0x23c] ;  /* 0x00023c00011f7983 */ /* 0x000f220000300800 */
[----:B------:R-:W-:-:S02]  /*5a260*/  F2FP.F16.E5M2.UNPACK_B R36, R36.H1 ;  /* 0x00000024ff24723e */ /* 0x000fc400030004ff */
[----:B------:R-:W-:-:S07]  /*5a270*/  F2FP.F16.E5M2.UNPACK_B R37, R37.H1 ;  /* 0x00000025ff25723e */ /* 0x000fce00030004ff */
[----:B------:R-:W-:-:S15]  /*5a280*/  HMMA.16816.F32 R8, R4, R36, R8 ;  /* 0x000000240408723c */ /* 0x000fde0000001808 */
[----:B------:R-:W-:-:S08]  /*5a290*/  NOP ;  /* 0x0000000000007918 */ /* 0x000fd00000000000 */
[----:B------:R-:W-:Y:S04]  /*5a2a0*/  STL.64 [R1+0xa40], R8 ;  /* 0x000a400801007387 */ /* 0x000fe80000100a00 */
[----:B------:R0:W-:Y:S04]  /*5a2b0*/  STL.64 [R1+0xa48], R10 ;  /* 0x000a480a01007387 */ /* 0x0001e80000100a00 */
[----:B0-----:R-:W2:Y:S04]  /*5a2c0*/  LDL.LU.64 R10, [R1+0x5108] ;  /* 0x00510800010a7983 */ /* 0x001ea80000300a00 */
[----:B------:R-:W3:Y:S01]  /*5a2d0*/  LDL.LU.64 R8, [R1+0x5100] ;  /* 0x0051000001087983 */ /* 0x000ee20000300a00 */
[----:B------:R-:W-:-:S02]  /*5a2e0*/  F2FP.F16.E5M2.UNPACK_B R38, R38.H1 ;  /* 0x00000026ff26723e */ /* 0x000fc400030004ff */
[----:B------:R-:W-:Y:S02]  /*5a2f0*/  F2FP.F16.E5M2.UNPACK_B R39, R39.H1 ;  /* 0x00000027ff27723e */ /* 0x000fe400030004ff */
[----:B------:R-:W-:Y:S02]  /*5a300*/  F2FP.F16.E5M2.UNPACK_B R32, R32 ;  /* 0x00000020ff20723e */ /* 0x000fe400020004ff */
[----:B------:R-:W-:Y:S02]  /*5a310*/  F2FP.F16.E5M2.UNPACK_B R33, R33 ;  /* 0x00000021ff21723e */ /* 0x000fe400020004ff */
[----:B------:R-:W-:Y:S02]  /*5a320*/  F2FP.F16.E5M2.UNPACK_B R34, R34 ;  /* 0x00000022ff22723e */ /* 0x000fe400020004ff */
[----:B------:R-:W-:Y:S01]  /*5a330*/  F2FP.F16.E5M2.UNPACK_B R35, R35 ;  /* 0x00000023ff23723e */ /* 0x000fe200020004ff */
[----:B------:R-:W-:Y:S04]  /*5a340*/  STL.64 [R1+0x50f8], R38 ;  /* 0x0050f82601007387 */ /* 0x000fe80000100a00 */
[----:B------:R-:W-:Y:S01]  /*5a350*/  STL.64 [R1+0x50f0], R36 ;  /* 0x0050f02401007387 */ /* 0x000fe20000100a00 */
[----:B----4-:R-:W-:-:S15]  /*5a360*/  HMMA.16816.F32 R4, R4, R38, R28 ;  /* 0x000000260404723c */ /* 0x010fde000000181c */
[----:B------:R-:W-:-:S08]  /*5a370*/  NOP ;  /* 0x0000000000007918 */ /* 0x000fd00000000000 */
[----:B------:R-:W-:Y:S04]  /*5a380*/  STL.64 [R1+0xa10], R4 ;  /* 0x000a100401007387 */ /* 0x000fe80000100a00 */
[----:B------:R0:W-:Y:S02]  /*5a390*/  STL.64 [R1+0xa18], R6 ;  /* 0x000a180601007387 */ /* 0x0001e40000100a00 */
[C---:B0-----:R-:W-:Y:S06]  /*5a3a0*/  HMMA.16816.F32 R4, R32.reuse, R42, R24 ;  /* 0x0000002a2004723c */ /* 0x041fec0000001818 */
[C---:B------:R-:W-:Y:S06]  /*5a3b0*/  HMMA.16816.F32 R24, R32.reuse, R2, R20 ;  /* 0x000000022018723c */ /* 0x040fec0000001814 */
[C---:B---3--:R-:W-:Y:S11]  /*5a3c0*/  HMMA.16816.F32 R20, R32.reuse, R8, R56 ;  /* 0x000000082014723c */ /* 0x048ff60000001838 */
[----:B------:R-:W-:Y:S04]  /*5a3d0*/  STL.64 [R1+0xa00], R4 ;  /* 0x000a000401007387 */ /* 0x000fe80000100a00 */
[----:B------:R2:W-:Y:S02]  /*5a3e0*/  STL.64 [R1+0xa08], R6 ;  /* 0x000a080601007387 */ /* 0x0005e40000100a00 */
[C---:B--2---:R-:W-:Y:S02]  /*5a3f0*/  HMMA.16816.F32 R4, R32.reuse, R10, R52 ;  /* 0x0000000a2004723c */ /* 0x044fe40000001834 */
[----:B------:R-:W-:Y:S04]  /*5a400*/  STL.64 [R1+0x9e0], R24 ;  /* 0x0009e01801007387 */ /* 0x000fe80000100a00 */
[----:B------:R-:W-:Y:S04]  /*5a410*/  STL.64 [R1+0x9e8], R26 ;  /* 0x0009e81a01007387 */ /* 0x000fe80000100a00 */
[----:B------:R-:W-:Y:S04]  /*5a420*/  STL.64 [R1+0x50b8], R10 ;  /* 0x0050b80a01007387 */ /* 0x000fe80000100a00 */
[----:B------:R-:W-:Y:S04]  /*5a430*/  STL.64 [R1+0x9d0], R20 ;  /* 0x0009d01401007387 */ /* 0x000fe80000100a00 */
[----:B------:R-:W-:Y:S04]  /*5a440*/  STL.64 [R1+0x9d8], R22 ;  /* 0x0009d81601007387 */ /* 0x000fe80000100a00 */
[----:B------:R0:W-:Y:S04]  /*5a450*/  STL.64 [R1+0x50b0], R8 ;  /* 0x0050b00801007387 */ /* 0x0001e80000100a00 */
[----:B------:R-:W-:Y:S04]  /*5a460*/  STL.64 [R1+0x990], R4 ;  /* 0x0009900401007387 */ /* 0x000fe80000100a00 */
[----:B------:R1:W-:Y:S01]  /*5a470*/  STL.64 [R1+0x998], R6 ;  /* 0x0009980601007387 */ /* 0x0003e20000100a00 */
[C---:B0-----:R-:W-:Y:S03]  /*5a480*/  HMMA.16816.F32 R8, R32.reuse, R12, R48 ;  /* 0x0000000c2008723c */ /* 0x041fe60000001830 */
[----:B------:R-:W2:Y:S03]  /*5a490*/  LDL.LU R48, [R1+0x150] ;  /* 0x0001500001307983 */ /* 0x000ea60000300800 */
[----:B-1----:R-:W-:-:S15]  /*5a4a0*/  HMMA.16816.F32 R4, R32, R14, R44 ;  /* 0x0000000e2004723c */ /* 0x002fde000000182c */
[----:B------:R-:W-:-:S02]  /*5a4b0*/  NOP ;  /* 0x0000000000007918 */ /* 0x000fc40000000000 */
[----:B------:R0:W-:Y:S04]  /*5a4c0*/  STL.64 [R1+0x970], R8 ;  /* 0x0009700801007387 */ /* 0x0001e80000100a00 */
[----:B------:R1:W-:Y:S04]  /*5a4d0*/  STL.64 [R1+0x978], R10 ;  /* 0x0009780a01007387 */ /* 0x0003e80000100a00 */
[----:B------:R3:W-:Y:S04]  /*5a4e0*/  STL.64 [R1+0x950], R4 ;  /* 0x0009500401007387 */ /* 0x0007e80000100a00 */
[----:B------:R4:W-:Y:S04]  /*5a4f0*/  STL.64 [R1+0x958], R6 ;  /* 0x0009580601007387 */ /* 0x0009e80000100a00 */
[----:B------:R-:W2:Y:S04]  /*5a500*/  LDL.LU R49, [R1+0x154] ;  /* 0x0001540001317983 */ /* 0x000ea80000300800 */
[----:B------:R-:W2:Y:S04]  /*5a510*/  LDL.LU R50, [R1+0x158] ;  /* 0x0001580001327983 */ /* 0x000ea80000300800 */
[----:B------:R-:W2:Y:S04]  /*5a520*/  LDL.LU R51, [R1+0x15c] ;  /* 0x00015c0001337983 */ /* 0x000ea80000300800 */
[----:B0-----:R-:W2:Y:S04]  /*5a530*/  LDL.LU R8, [R1+0x160] ;  /* 0x0001600001087983 */ /* 0x001ea80000300800 */
[----:B------:R-:W2:Y:S04]  /*5a540*/  LDL.LU R9, [R1+0x164] ;  /* 0x0001640001097983 */ /* 0x000ea80000300800 */
[----:B-1----:R-:W2:Y:S04]  /*5a550*/  LDL.LU R10, [R1+0x168] ;  /* 0x00016800010a7983 */ /* 0x002ea80000300800 */
        /* <DEDUP_REMOVED lines=17> */
[----:B---3--:R-:W3:Y:S04]  /*5a670*/  LDL.LU R4, [R1+0x1094] ;  /* 0x0010940001047983 */ /* 0x008ee80000300800 */
[----:B------:R-:W3:Y:S04]  /*5a680*/  LDL.LU R5, [R1+0x10a0] ;  /* 0x0010a00001057983 */ /* 0x000ee80000300800 */
[----:B----4-:R-:W4:Y:S04]  /*5a690*/  LDL.LU R6, [R1+0x109c] ;  /* 0x00109c0001067983 */ /* 0x010f280000300800 */
        /* <DEDUP_REMOVED lines=16> */
[----:B------:R0:W-:Y:S04]  /*5a7a0*/  STL.64 [R1+0x5098], R14 ;  /* 0x0050980e01007387 */ /* 0x0001e80000100a00 */
[----:B0-----:R-:W3:Y:S04]  /*5a7b0*/  LDL.LU R15, [R1+0x1098] ;  /* 0x00109800010f7983 */ /* 0x001ee80000300800 */
[----:B------:R-:W-:Y:S01]  /*5a7c0*/  STL.64 [R1+0x5090], R12 ;  /* 0x0050900c01007387 */ /* 0x000fe20000100a00 */
[C---:B--2---:R-:W-:Y:S06]  /*5a7d0*/  HMMA.16816.F32 R20, R32.reuse, R18, R20 ;  /* 0x000000122014723c */ /* 0x044fec0000001814 */
[----:B------:R-:W-:-:S15]  /*5a7e0*/  HMMA.16816.F32 R36, R32, R16, R36 ;  /* 0x000000102024723c */ /* 0x000fde0000001824 */
        /* <DEDUP_REMOVED lines=8> */
[----:B------:R-:W2:Y:S04]  /*5a870*/  LDL.LU.64 R20, [R1+0x50e0] ;  /* 0x0050e00001147983 */ /* 0x000ea80000300a00 */
[----:B------:R-:W-:Y:S04]  /*5a880*/  STL.64 [R1+0x5078], R18 ;  /* 0x0050781201007387 */ /* 0x000fe80000100a00 */
[----:B------:R0:W-:Y:S04]  /*5a890*/  STL.64 [R1+0x5070], R16 ;  /* 0x0050701001007387 */ /* 0x0001e80000100a00 */
[----:B0-----:R-:W4:Y:S04]  /*5a8a0*/  LDL.LU R16, [R1+0x170] ;  /* 0x0001700001107983 */ /* 0x001f280000300800 */
[----:B------:R-:W4:Y:S04]  /*5a8b0*/  LDL.LU R17, [R1+0x174] ;  /* 0x0001740001117983 */ /* 0x000f280000300800 */
[----:B------:R-:W4:Y:S04]  /*5a8c0*/  LDL.LU R18, [R1+0x178] ;  /* 0x0001780001127983 */ /* 0x000f280000300800 */
[----:B------:R-:W4:Y:S01]  /*5a8d0*/  LDL.LU R19, [R1+0x17c] ;  /* 0x00017c0001137983 */ /* 0x000f220000300800 */
        /* <DEDUP_REMOVED lines=9> */
[----:B0-----:R-:W2:Y:S04]  /*5a970*/  LDL.LU.64 R26, [R1+0x50c8] ;  /* 0x0050c800011a7983 */ /* 0x001ea80000300a00 */
[----:B------:R-:W2:Y:S04]  /*5a980*/  LDL.LU.64 R24, [R1+0x50c0] ;  /* 0x0050c00001187983 */ /* 0x000ea80000300a00 */
[----:B------:R-:W-:Y:S04]  /*5a990*/  STL.64 [R1+0x5058], R22 ;  /* 0x0050581601007387 */ /* 0x000fe80000100a00 */
[----:B------:R0:W-:Y:S04]  /*5a9a0*/  STL.64 [R1+0x5050], R20 ;  /* 0x0050501401007387 */ /* 0x0001e80000100a00 */
[----:B0-----:R-:W2:Y:S04]  /*5a9b0*/  LDL.LU R20, [R1+0x180] ;  /* 0x0001800001147983 */ /* 0x001ea80000300800 */
[----:B------:R-:W2:Y:S04]  /*5a9c0*/  LDL.LU R21, [R1+0x184] ;  /* 0x0001840001157983 */ /* 0x000ea80000300800 */
[----:B------:R-:W2:Y:S04]  /*5a9d0*/  LDL.LU R22, [R1+0x188] ;  /* 0x0001880001167983 */ /* 0x000ea80000300800 */
[----:B------:R-:W2:Y:S01]  /*5a9e0*/  LDL.LU R23, [R1+0x18c] ;  /* 0x00018c0001177983 */ /* 0x000ea20000300800 */
[----:B------:R-:W-:-:S02]  /*5a9f0*/  IMAD R4, R4, 0x100, R15 ;  /* 0x0000010004047824 */ /* 0x000fc400078e020f */
[----:B----4-:R-:W-:Y:S01]  /*5aa00*/  HMMA.16816.F32 R12, R32, R36, R52 ;  /* 0x00000024200c723c */ /* 0x010fe20000001834 */
[----:B------:R-:W-:Y:S02]  /*5aa10*/  IMAD R5, R6, 0x100, R5 ;  /* 0x0000010006057824 */ /* 0x000fe400078e0205 */
[----:B------:R-:W-:Y:S02]  /*5aa20*/  IMAD R6, R40, 0x100, R7 ;  /* 0x0000010028067824 */ /* 0x000fe400078e0207 */
[----:B------:R-:W-:Y:S01]  /*5aa30*/  IMAD R7, R60, 0x100, R0 ;  /* 0x000001003c077824 */ /* 0x000fe200078e0200 */
[----:B------:R-:W-:Y:S02]  /*5aa40*/  F2FP.F16.E5M2.UNPACK_B R4, R4 ;  /* 0x00000004ff04723e */ /* 0x000fe400020004ff */
[----:B------:R-:W-:Y:S02]  /*5aa50*/  F2FP.F16.E5M2.UNPACK_B R5, R5 ;  /* 0x00000005ff05723e */ /* 0x000fe400020004ff */
[----:B------:R-:W-:-:S02]  /*5aa60*/  F2FP.F16.E5M2.UNPACK_B R6, R6 ;  /* 0x00000006ff06723e */ /* 0x000fc400020004ff */
[----:B------:R-:W-:Y:S01]  /*5aa70*/  F2FP.F16.E5M2.UNPACK_B R7, R7 ;  /* 0x00000007ff07723e */ /* 0x000fe200020004ff */
[C---:B---3--:R-:W-:Y:S06]  /*5aa80*/  HMMA.16816.F32 R8, R32.reuse, R28, R8 ;  /* 0x0000001c2008723c */ /* 0x048fec0000001808 */
[C---:B--2---:R-:W-:Y:S06]  /*5aa90*/  HMMA.16816.F32 R16, R32.reuse, R26, R16 ;  /* 0x0000001a2010723c */ /* 0x044fec0000001810 */
[----:B------:R-:W-:Y:S01]  /*5aaa0*/  STL.64 [R1+0x5068], R26 ;  /* 0x0050681a01007387 */ /* 0x000fe20000100a00 */
[----:B------:R-:W-:-:S15]  /*5aab0*/  HMMA.16816.F32 R20, R32, R24, R20 ;  /* 0x000000182014723c */ /* 0x000fde0000001814 */
[----:B------:R-:W-:-:S08]  /*5aac0*/  NOP ;  /* 0x0000000000007918 */ /* 0x000fd00000000000 */
[----:B------:R-:W-:Y:S04]  /*5aad0*/  STL.64 [R1+0x890], R20 ;  /* 0x0008901401007387 */ /* 0x000fe80000100a00 */
[----:B------:R-:W-:Y:S04]  /*5aae0*/  STL.64 [R1+0x898], R22 ;  /* 0x0008981601007387 */ /* 0x000fe80000100a00 */
[----:B------:R-:W-:Y:S04]  /*5aaf0*/  STL.64 [R1+0x5060], R24 ;  /* 0x0050601801007387 */ /* 0x000fe80000100a00 */
[----:B------:R-:W-:Y:S04]  /*5ab00*/  STL.64 [R1+0x730], R16 ;  /* 0x0007301001007387 */ /* 0x000fe80000100a00 */
[----:B------:R-:W-:Y:S04]  /*5ab10*/  STL.64 [R1+0x738], R18 ;  /* 0x0007381201007387 */ /* 0x000fe80000100a00 */
[----:B------:R-:W-:Y:S04]  /*5ab20*/  STL.64 [R1+0x700], R8 ;  /* 0x0007000801007387 */ /* 0x000fe80000100a00 */
[----:B------:R0:W-:Y:S02]  /*5ab30*/  STL.64 [R1+0x708], R10 ;  /* 0x0007080a01007387 */ /* 0x0001e40000100a00 */
[----:B0-----:R-:W-:Y:S06]  /*5ab40*/  HMMA.16816.F32 R8, R32, R30, R56 ;  /* 0x0000001e2008723c */ /* 0x001fec0000001838 */
[----:B------:R-:W-:Y:S04]  /*5ab50*/  STL.64 [R1+0x5088], R30 ;  /* 0x0050881e01007387 */ /* 0x000fe80000100a00 */
[----:B------:R-:W-:-:S13]  /*5ab60*/  STL.64 [R1+0x5080], R28 ;  /* 0x0050801c01007387 */ /* 0x000fda0000100a00 */
[----:B------:R-:W-:Y:S04]  /*5ab70*/  STL.64 [R1+0xa20], R8 ;  /* 0x000a200801007387 */ /* 0x000fe80000100a00 */
[----:B------:R0:W-:Y:S02]  /*5ab80*/  STL.64 [R1+0xa28], R10 ;  /* 0x000a280a01007387 */ /* 0x0001e40000100a00 */
[----:B0-----:R-:W-:Y:S06]  /*5ab90*/  HMMA.16816.F32 R8, R32, R38, R48 ;  /* 0x000000262008723c */ /* 0x001fec0000001830 */
[----:B------:R-:W-:Y:S04]  /*5aba0*/  STL.64 [R1+0x50a8], R38 ;  /* 0x0050a82601007387 */ /* 0x000fe80000100a00 */
[----:B------:R-:W-:Y:S04]  /*5abb0*/  STL.64 [R1+0x6e0], R12 ;  /* 0x0006e00c01007387 */ /* 0x000fe80000100a00 */
[----:B------:R-:W-:Y:S04]  /*5abc0*/  STL.64 [R1+0x6e8], R14 ;  /* 0x0006e80e01007387 */ /* 0x000fe80000100a00 */
[----:B------:R-:W-:Y:S05]  /*5abd0*/  STL.64 [R1+0x50a0], R36 ;  /* 0x0050a02401007387 */ /* 0x000fea0000100a00 */
[----:B------:R-:W-:Y:S04]  /*5abe0*/  STL.64 [R1+0x6c0], R8 ;  /* 0x0006c00801007387 */ /* 0x000fe80000100a00 */
[----:B------:R0:W-:Y:S04]  /*5abf0*/  STL.64 [R1+0x6c8], R10 ;  /* 0x0006c80a01007387 */ /* 0x0001e80000100a00 */
[----:B------:R-:W2:Y:S01]  /*5ac00*/  LDL.LU R52, [R1+0x280] ;  /* 0x0002800001347983 */ /* 0x000ea20000300800 */
[----:B0-----:R-:W-:-:S15]  /*5ac10*/  HMMA.16816.F32 R8, R4, R42, R44 ;  /* 0x0000002a0408723c */ /* 0x001fde000000182c */
[----:B------:R-:W-:-:S08]  /*5ac20*/  NOP ;  /* 0x0000000000007918 */ /* 0x000fd00000000000 */
        /* <DEDUP_REMOVED lines=21> */
[----:B0-----:R-:W4:Y:S04]  /*5ad80*/  LDL.LU R8, [R1+0x130] ;  /* 0x0001300001087983 */ /* 0x001f280000300800 */
[----:B------:R-:W4:Y:S04]  /*5ad90*/  LDL.LU R9, [R1+0x134] ;  /* 0x0001340001097983 */ /* 0x000f280000300800 */
[----:B-1----:R-:W4:Y:S04]  /*5ada0*/  LDL.LU R10, [R1+0x138] ;  /* 0x00013800010a7983 */ /* 0x002f280000300800 */
[----:B------:R-:W4:Y:S04]  /*5adb0*/  LDL.LU R11, [R1+0x13c] ;  /* 0x00013c00010b7983 */ /* 0x000f280000300800 */
        /* <DEDUP_REMOVED lines=24> */
[----:B------:R-:W-:Y:S04]  /*5af40*/  STL.64 [R1+0x5038], R42 ;  /* 0x0050382a01007387 */ /* 0x000fe80000100a00 */
[----:B------:R0:W-:Y:S04]  /*5af50*/  STL [R1+0x5030], R41 ;  /* 0x0050302901007387 */ /* 0x0001e80000100800 */
[----:B------:R-:W3:Y:S04]  /*5af60*/  LDL.LU R40, [R1+0xa0] ;  /* 0x0000a00001287983 */ /* 0x000ee80000300800 */
[----:B0-----:R-:W3:Y:S04]  /*5af70*/  LDL.LU R41, [R1+0xa4] ;  /* 0x0000a40001297983 */ /* 0x001ee80000300800 */
[----:B------:R-:W3:Y:S04]  /*5af80*/  LDL.LU R42, [R1+0xa8] ;  /* 0x0000a800012a7983 */ /* 0x000ee80000300800 */
[----:B------:R-:W3:Y:S01]  /*5af90*/  LDL.LU R43, [R1+0xac] ;  /* 0x0000ac00012b7983 */ /* 0x000ee20000300800 */
[----:B----4-:R-:W-:-:S15]  /*5afa0*/  HMMA.16816.F32 R8, R4, R2, R8 ;  /* 0x000000020408723c */ /* 0x010fde0000001808 */
[----:B------:R-:W-:-:S08]  /*5afb0*/  NOP ;  /* 0x0000000000007918 */ /* 0x000fd00000000000 */
[----:B------:R-:W-:Y:S04]  /*5afc0*/  STL.64 [R1+0x6a0], R8 ;  /* 0x0006a00801007387 */ /* 0x000fe80000100a00 */
[----:B------:R0:W-:Y:S04]  /*5afd0*/  STL.64 [R1+0x6a8], R10 ;  /* 0x0006a80a01007387 */ /* 0x0001e80000100a00 */
[----:B0-----:R-:W2:Y:S04]  /*5afe0*/  LDL.LU.64 R10, [R1+0x50b8] ;  /* 0x0050b800010a7983 */ /* 0x001ea80000300a00 */
[----:B------:R-:W3:Y:S01]  /*5aff0*/  LDL.LU.64 R8, [R1+0x50b0] ;  /* 0x0050b00001087983 */ /* 0x000ee20000300a00 */
[C---:B--2---:R-:W-:Y:S06]  /*5b000*/  HMMA.16816.F32 R12, R4.reuse, R10, R12 ;  /* 0x0000000a040c723c */ /* 0x044fec000000180c */
[----:B---3--:R-:W-:-:S15]  /*5b010*/  HMMA.16816.F32 R36, R4, R8, R36 ;  /* 0x000000080424723c */ /* 0x008fde0000001824 */
        /* <DEDUP_REMOVED lines=11> */
[----:B0-----:R-:W3:Y:S04]  /*5b0d0*/  LDL.LU R8, [R1+0xb0] ;  /* 0x0000b00001087983 */ /* 0x001ee80000300800 */
[----:B------:R-:W3:Y:S04]  /*5b0e0*/  LDL.LU R9, [R1+0xb4] ;  /* 0x0000b40001097983 */ /* 0x000ee80000300800 */
[----:B------:R-:W3:Y:S04]  /*5b0f0*/  LDL.LU R10, [R1+0xb8] ;  /* 0x0000b800010a7983 */ /* 0x000ee80000300800 */
[----:B------:R-:W3:Y:S01]  /*5b100*/  LDL.LU R11, [R1+0xbc] ;  /* 0x0000bc00010b7983 */ /* 0x000ee20000300800 */
[C---:B----4-:R-:W-:Y:S06]  /*5b110*/  HMMA.16816.F32 R16, R4.reuse, R14, R16 ;  /* 0x0000000e0410723c */ /* 0x050fec0000001810 */
[----:B--2---:R-:W-:-:S15]  /*5b120*/  HMMA.16816.F32 R28, R4, R12, R28 ;  /* 0x0000000c041c723c */ /* 0x004fde000000181c */
        /* <DEDUP_REMOVED lines=27> */
[----:B------:R-:W-:Y:S01]  /*5b2e0*/  STL.64 [R1+0x4fd0], R16 ;  /* 0x004fd01001007387 */ /* 0x000fe20000100a00 */
[C---:B----4-:R-:W-:Y:S06]  /*5b2f0*/  HMMA.16816.F32 R8, R4.reuse, R22, R8 ;  /* 0x000000160408723c */ /* 0x050fec0000001808 */
[----:B--2---:R-:W-:Y:S01]  /*5b300*/  HMMA.16816.F32 R12, R4, R20, R12 ;  /* 0x00000014040c723c */ /* 0x004fe2000000180c */
[----:B------:R-:W-:-:S15]  /*5b310*/  STL.64 [R1+0x4fe8], R22 ;  /* 0x004fe81601007387 */ /* 0x000fde0000100a00 */
[----:B------:R-:W-:-:S07]  /*5b320*/  NOP ;  /* 0x0000000000007918 */ /* 0x000fce0000000000 */
[----:B------:R-:W-:Y:S04]  /*5b330*/  STL.64 [R1+0x620], R12 ;  /* 0x0006200c01007387 */ /* 0x000fe80000100a00 */
[----:B------:R3:W-:Y:S04]  /*5b340*/  STL.64 [R1+0x628], R14 ;  /* 0x0006280e01007387 */ /* 0x0007e80000100a00 */
[----:B------:R-:W-:Y:S04]  /*5b350*/  STL.64 [R1+0x4fe0], R20 ;  /* 0x004fe01401007387 */ /* 0x000fe80000100a00 */
[----:B------:R-:W-:Y:S01]  /*5b360*/  STL.64 [R1+0x610], R8 ;  /* 0x0006100801007387 */ /* 0x000fe20000100a00 */
[C---:B---3--:R-:W-:Y:S03]  /*5b370*/  HMMA.16816.F32 R12, R4.reuse, R24, R40 ;  /* 0x00000018040c723c */ /* 0x048fe60000001828 */
[----:B------:R0:W-:Y:S03]  /*5b380*/  STL.64 [R1+0x618], R10 ;  /* 0x0006180a01007387 */ /* 0x0001e60000100a00 */
[C---:B0-----:R-:W-:Y:S06]  /*5b390*/  HMMA.16816.F32 R8, R4.reuse, R26, R32 ;  /* 0x0000001a0408723c */ /* 0x041fec0000001820 */
[----:B------:R-:W-:Y:S11]  /*5b3a0*/  STL.64 [R1+0x5008], R26 ;  /* 0x0050081a01007387 */ /* 0x000ff60000100a00 */
[----:B------:R-:W-:Y:S04]  /*5b3b0*/  STL.64 [R1+0x270], R12 ;  /* 0x0002700c01007387 */ /* 0x000fe80000100a00 */
[----:B------:R-:W-:Y:S04]  /*5b3c0*/  STL.64 [R1+0x278], R14 ;  /* 0x0002780e01007387 */ /* 0x000fe80000100a00 */
[----:B------:R-:W-:Y:S04]  /*5b3d0*/  STL.64 [R1+0x5000], R24 ;  /* 0x0050001801007387 */ /* 0x000fe80000100a00 */
[----:B------:R-:W-:Y:S04]  /*5b3e0*/  STL.64 [R1+0x200], R8 ;  /* 0x0002000801007387 */ /* 0x000fe80000100a00 */
[----:B------:R0:W-:Y:S02]  /*5b3f0*/  STL.64 [R1+0x208], R10 ;  /* 0x0002080a01007387 */ /* 0x0001e40000100a00 */
[----:B0-----:R-:W-:-:S15]  /*5b400*/  HMMA.16816.F32 R8, R4, R28, R52 ;  /* 0x0000001c0408723c */ /* 0x001fde0000001834 */
[----:B------:R-:W-:-:S08]  /*5b410*/  NOP ;  /* 0x0000000000007918 */ /* 0x000fd00000000000 */
[----:B------:R-:W-:Y:S04]  /*5b420*/  STL.64 [R1+0x1f0], R8 ;  /* 0x0001f00801007387 */ /* 0x000fe80000100a00 */
[----:B------:R0:W-:Y:S02]  /*5b430*/  STL.64 [R1+0x1f8], R10 ;  /* 0x0001f80a01007387 */ /* 0x0001e40000100a00 */
[----:B0-----:R-:W-:Y:S06]  /*5b440*/  HMMA.16816.F32 R8, R4, R30, R44 ;  /* 0x0000001e0408723c */ /* 0x001fec000000182c */
[----:B------:R-:W-:Y:S01]  /*5b450*/  STL.64 [R1+0x5028], R30 ;  /* 0x0050281e01007387 */ /* 0x000fe20000100a00 */
[----:B------:R-:W-:-:S03]  /*5b460*/  IMAD R33, R49, 0x100, R48 ;  /* 0x0000010031217824 */ /* 0x000fc600078e0230 */
[----:B------:R-:W-:Y:S01]  /*5b470*/  STL.64 [R1+0x5020], R28 ;  /* 0x0050201c01007387 */ /* 0x000fe20000100a00 */
[----:B------:R-:W-:-:S12]  /*5b480*/  IMAD R34, R51, 0x100, R50 ;  /* 0x0000010033227824 */ /* 0x000fd800078e0232 */
[----:B------:R-:W-:Y:S04]  /*5b490*/  STL.64 [R1+0x260], R8 ;  /* 0x0002600801007387 */ /* 0x000fe80000100a00 */
[----:B------:R-:W-:Y:S04]  /*5b4a0*/  STL.64 [R1+0x268], R10 ;  /* 0x0002680a01007387 */ /* 0x000fe80000100a00 */
[----:B------:R-:W2:Y:S04]  /*5b4b0*/  LDL.LU R48, [R1+0x380] ;  /* 0x0003800001307983 */ /* 0x000ea80000300800 */
[----:B------:R-:W2:Y:S04]  /*5b4c0*/  LDL.LU R49, [R1+0x384] ;  /* 0x0003840001317983 */ /* 0x000ea80000300800 */
[----:B------:R-:W3:Y:S04]  /*5b4d0*/  LDL.LU R50, [R1+0x388] ;  /* 0x0003880001327983 */ /* 0x000ee80000300800 */
[----:B------:R-:W3:Y:S01]  /*5b4e0*/  LDL.LU R51, [R1+0x38c] ;  /* 0x00038c0001337983 */ /* 0x000ee20000300800 */
[----:B------:R-:W-:-:S03]  /*5b4f0*/  IMAD R32, R59, 0x100, R58 ;  /* 0x000001003b207824 */ /* 0x000fc600078e023a */
[----:B---3--:R-:W-:Y:S04]  /*5b500*/  STL.64 [R1+0x5048], R50 ;  /* 0x0050483201007387 */ /* 0x008fe80000100a00 */
[----:B--2---:R0:W-:Y:S04]  /*5b510*/  STL.64 [R1+0x5040], R48 ;  /* 0x0050403001007387 */ /* 0x0041e80000100a00 */
        /* <DEDUP_REMOVED lines=38> */
[----:B------:R-:W-:-:S03]  /*5b780*/  IMAD R35, R60, 0x100, R0 ;  /* 0x000001003c237824 */ /* 0x000fc600078e0200 */
[----:B------:R-:W3:Y:S04]  /*5b790*/  LDL.LU R44, [R1+0x10ec] ;  /* 0x0010ec00012c7983 */ /* 0x000ee80000300800 */
[----:B------:R-:W3:Y:S04]  /*5b7a0*/  LDL.LU R45, [R1+0x10e0] ;  /* 0x0010e000012d7983 */ /* 0x000ee80000300800 */
[----:B------:R-:W3:Y:S04]  /*5b7b0*/  LDL.LU R46, [R1+0x10f4] ;  /* 0x0010f400012e7983 */ /* 0x000ee80000300800 */
[----:B------:R-:W3:Y:S04]  /*5b7c0*/  LDL.LU R47, [R1+0x10f0] ;  /* 0x0010f000012f7983 */ /* 0x000ee80000300800 */
[----:B------:R-:W3:Y:S04]  /*5b7d0*/  LDL.LU R0, [R1+0x10fc] ;  /* 0x0010fc0001007983 */ /* 0x000ee80000300800 */
[----:B------:R-:W3:Y:S01]  /*5b7e0*/  LDL.LU R60, [R1+0x10f8] ;  /* 0x0010f800013c7983 */ /* 0x000ee20000300800 */
[C---:B----4-:R-:W-:Y:S06]  /*5b7f0*/  HMMA.16816.F32 R48, R4.reuse, R36, R48 ;  /* 0x000000240430723c */ /* 0x050fec0000001830 */
[----:B--2---:R-:W-:-:S15]  /*5b800*/  HMMA.16816.F32 R4, R4, R38, R40 ;  /* 0x000000260404723c */ /* 0x004fde0000001828 */
[----:B------:R-:W-:-:S02]  /*5b810*/  NOP ;  /* 0x0000000000007918 */ /* 0x000fc40000000000 */
[----:B------:R-:W-:Y:S04]  /*5b820*/  STL.64 [R1+0x250], R48 ;  /* 0x0002503001007387 */ /* 0x000fe80000100a00 */
[----:B------:R0:W-:Y:S04]  /*5b830*/  STL.64 [R1+0x258], R50 ;  /* 0x0002583201007387 */ /* 0x0001e80000100a00 */
[----:B0-----:R-:W2:Y:S04]  /*5b840*/  LDL.LU.64 R50, [R1+0x5048] ;  /* 0x0050480001327983 */ /* 0x001ea80000300a00 */
[----:B------:R-:W2:Y:S04]  /*5b850*/  LDL.LU.64 R48, [R1+0x5040] ;  /* 0x0050400001307983 */ /* 0x000ea80000300a00 */
[----:B------:R-:W4:Y:S04]  /*5b860*/  LDL.LU.64 R42, [R1+0x5038] ;  /* 0x00503800012a7983 */ /* 0x000f280000300a00 */
[----:B------:R-:W2:Y:S01]  /*5b870*/  LDL.LU R41, [R1+0x5030] ;  /* 0x0050300001297983 */ /* 0x000ea20000300800 */
[----:B------:R-:W-:-:S02]  /*5b880*/  F2FP.F16.E5M2.UNPACK_B R32, R32 ;  /* 0x00000020ff20723e */ /* 0x000fc400020004ff */
[----:B------:R-:W-:Y:S02]  /*5b890*/  F2FP.F16.E5M2.UNPACK_B R33, R33 ;  /* 0x00000021ff21723e */ /* 0x000fe400020004ff */
[----:B------:R-:W-:Y:S02]  /*5b8a0*/  F2FP.F16.E5M2.UNPACK_B R34, R34 ;  /* 0x00000022ff22723e */ /* 0x000fe400020004ff */
[----:B------:R-:W-:Y:S01]  /*5b8b0*/  F2FP.F16.E5M2.UNPACK_B R35, R35 ;  /* 0x00000023ff23723e */ /* 0x000fe200020004ff */
[----:B------:R0:W-:Y:S04]  /*5b8c0*/  STL.64 [R1+0x1e0], R4 ;  /* 0x0001e00401007387 */ /* 0x0001e80000100a00 */
[----:B------:R1:W-:Y:S04]  /*5b8d0*/  STL.64 [R1+0x1e8], R6 ;  /* 0x0001e80601007387 */ /* 0x0003e80000100a00 */
[----:B0-----:R-:W2:Y:S04]  /*5b8e0*/  LDL.LU R4, [R1+0x360] ;  /* 0x0003600001047983 */ /* 0x001ea80000300800 */
[----:B------:R-:W2:Y:S04]  /*5b8f0*/  LDL.LU R5, [R1+0x364] ;  /* 0x0003640001057983 */ /* 0x000ea80000300800 */
[----:B-1----:R-:W2:Y:S01]  /*5b900*/  LDL.LU R6, [R1+0x368] ;  /* 0x0003680001067983 */ /* 0x002ea20000300800 */
[C---:B---3--:R-:W-:Y:S03]  /*5b910*/  HMMA.16816.F32 R8, R32.reuse, R2, R8 ;  /* 0x000000022008723c */ /* 0x048fe60000001808 */
[----:B------:R-:W3:Y:S04]  /*5b920*/  LDL.LU R7, [R1+0x36c] ;  /* 0x00036c0001077983 */ /* 0x000ee80000300800 */
[----:B------:R-:W-:Y:S04]  /*5b930*/  STL.64 [R1+0x4fc8], R38 ;  /* 0x004fc82601007387 */ /* 0x000fe80000100a00 */
[----:B------:R0:W-:Y:S04]  /*5b940*/  STL.64 [R1+0x4fc0], R36 ;  /* 0x004fc02401007387 */ /* 0x0001e80000100a00 */
[----:B0-----:R-:W3:Y:S04]  /*5b950*/  LDL.LU R36, [R1+0x350] ;  /* 0x0003500001247983 */ /* 0x001ee80000300800 */
[----:B------:R-:W3:Y:S04]  /*5b960*/  LDL.LU R37, [R1+0x354] ;  /* 0x0003540001257983 */ /* 0x000ee80000300800 */
[----:B------:R-:W3:Y:S04]  /*5b970*/  LDL.LU R38, [R1+0x358] ;  /* 0x0003580001267983 */ /* 0x000ee80000300800 */
[----:B------:R-:W3:Y:S01]  /*5b980*/  LDL.LU R39, [R1+0x35c] ;  /* 0x00035c0001277983 */ /* 0x000ee20000300800 */
[----:B----4-:R-:W-:-:S15]  /*5b990*/  HMMA.16816.F32 R28, R32, R42, R28 ;  /* 0x0000002a201c723c */ /* 0x010fde000000181c */
[----:B------:R-:W-:-:S08]  /*5b9a0*/  NOP ;  /* 0x0000000000007918 */ /* 0x000fd00000000000 */
[----:B------:R-:W-:Y:S04]  /*5b9b0*/  STL.64 [R1+0x1d0], R28 ;  /* 0x0001d01c01007387 */ /* 0x000fe80000100a00 */
[----:B------:R0:W-:Y:S04]  /*5b9c0*/  STL.64 [R1+0x1d8], R30 ;  /* 0x0001d81e01007387 */ /* 0x0001e80000100a00 */
[----:B0-----:R-:W4:Y:S04]  /*5b9d0*/  LDL.LU.64 R30, [R1+0x5028] ;  /* 0x00502800011e7983 */ /* 0x001f280000300a00 */
[----:B------:R-:W4:Y:S04]  /*5b9e0*/  LDL.LU.64 R28, [R1+0x5020] ;  /* 0x00502000011c7983 */ /* 0x000f280000300a00 */
[----:B------:R-:W-:Y:S04]  /*5b9f0*/  STL.64 [R1+0x4fa8], R42 ;  /* 0x004fa82a01007387 */ /* 0x000fe80000100a00 */
[----:B--2---:R0:W-:Y:S04]  /*5ba00*/  STL [R1+0x4fa0], R41 ;  /* 0x004fa02901007387 */ /* 0x0041e80000100800 */
[----:B------:R-:W2:Y:S04]  /*5ba10*/  LDL.LU R40, [R1+0x340] ;  /* 0x0003400001287983 */ /* 0x000ea80000300800 */
[----:B0-----:R-:W2:Y:S04]  /*5ba20*/  LDL.LU R41, [R1+0x344] ;  /* 0x0003440001297983 */ /* 0x001ea80000300800 */
[----:B------:R-:W2:Y:S04]  /*5ba30*/  LDL.LU R42, [R1+0x348] ;  /* 0x00034800012a7983 */ /* 0x000ea80000300800 */
[----:B------:R-:W2:Y:S04]  /*5ba40*/  LDL.LU R43, [R1+0x34c] ;  /* 0x00034c00012b7983 */ /* 0x000ea80000300800 */
[----:B------:R-:W-:Y:S04]  /*5ba50*/  STL.64 [R1+0x1c0], R8 ;  /* 0x0001c00801007387 */ /* 0x000fe80000100a00 */
[----:B------:R0:W-:Y:S04]  /*5ba60*/  STL.64 [R1+0x1c8], R10 ;  /* 0x0001c80a01007387 */ /* 0x0001e80000100a00 */
[----:B0-----:R-:W3:Y:S04]  /*5ba70*/  LDL.LU.64 R10, [R1+0x5018] ;  /* 0x00501800010a7983 */ /* 0x001ee80000300a00 */
[----:B------:R-:W4:Y:S01]  /*5ba80*/  LDL.LU.64 R8, [R1+0x5010] ;  /* 0x0050100001087983 */ /* 0x000f220000300a00 */
[C---:B---3--:R-:W-:Y:S06]  /*5ba90*/  HMMA.16816.F32 R12, R32.reuse, R10, R12 ;  /* 0x0000000a200c723c */ /* 0x048fec000000180c */
[----:B----4-:R-:W-:-:S15]  /*5baa0*/  HMMA.16816.F32 R24, R32, R8, R24 ;  /* 0x000000082018723c */ /* 0x010fde0000001818 */
[----:B------:R-:W-:-:S08]  /*5bab0*/  NOP ;  /* 0x0000000000007918 */ /* 0x000fd00000000000 */
[----:B------:R-:W-:Y:S04]  /*5bac0*/  STL.64 [R1+0x1b0], R24 ;  /* 0x0001b01801007387 */ /* 0x000fe80000100a00 */
[----:B------:R0:W-:Y:S04]  /*5bad0*/  STL.64 [R1+0x1b8], R26 ;  /* 0x0001b81a01007387 */ /* 0x0001e80000100a00 */
[----:B0-----:R-:W3:Y:S04]  /*5bae0*/  LDL.LU.64 R26, [R1+0x5008] ;  /* 0x00500800011a7983 */ /* 0x001ee80000300a00 */
[----:B------:R-:W4:Y:S04]  /*5baf0*/  LDL.LU.64 R24, [R1+0x5000] ;  /* 0x0050000001187983 */ /* 0x000f280000300a00 */
        /* <DEDUP_REMOVED lines=23> */
[----:B0-----:R-:W2:Y:S04]  /*5bc70*/  LDL.LU R12, [R1+0x320] ;  /* 0x00032000010c7983 */ /* 0x001ea80000300800 */
[----:B------:R-:W2:Y:S04]  /*5bc80*/  LDL.LU R13, [R1+0x324] ;  /* 0x00032400010d7983 */ /* 0x000ea80000300800 */
[----:B------:R-:W2:Y:S04]  /*5bc90*/  LDL.LU R14, [R1+0x328] ;  /* 0x00032800010e7983 */ /* 0x000ea80000300800 */
[----:B------:R-:W2:Y:S01]  /*5bca0*/  LDL.LU R15, [R1+0x32c] ;  /* 0x00032c00010f7983 */ /* 0x000ea20000300800 */
[C---:B----4-:R-:W-:Y:S06]  /*5bcb0*/  HMMA.16816.F32 R8, R32.reuse, R18, R8 ;  /* 0x000000122008723c */ /* 0x050fec0000001808 */
[----:B------:R-:W-:Y:S01]  /*5bcc0*/  STL.64 [R1+0x4f98], R18 ;  /* 0x004f981201007387 */ /* 0x000fe20000100a00 */
[----:B--2---:R-:W-:-:S15]  /*5bcd0*/  HMMA.16816.F32 R12, R32, R16, R12 ;  /* 0x00000010200c723c */ /* 0x004fde000000180c */
[----:B------:R-:W-:-:S08]  /*5bce0*/  NOP ;  /* 0x0000000000007918 */ /* 0x000fd00000000000 */
        /* <DEDUP_REMOVED lines=9> */
[----:B------:R0:W-:Y:S04]  /*5bd80*/  STL.64 [R1+0x158], R14 ;  /* 0x0001580e01007387 */ /* 0x0001e80000100a00 */
[----:B------:R-:W-:Y:S04]  /*5bd90*/  STL.64 [R1+0x4fb0], R20 ;  /* 0x004fb01401007387 */ /* 0x000fe80000100a00 */
[----:B------:R-:W-:Y:S01]  /*5bda0*/  STL.64 [R1+0x140], R8 ;  /* 0x0001400801007387 */ /* 0x000fe20000100a00 */
[C---:B0-----:R-:W-:Y:S03]  /*5bdb0*/  HMMA.16816.F32 R12, R32.reuse, R24, R4 ;  /* 0x00000018200c723c */ /* 0x041fe60000001804 */
[----:B------:R0:W-:Y:S03]  /*5bdc0*/  STL.64 [R1+0x148], R10 ;  /* 0x0001480a01007387 */ /* 0x0001e60000100a00 */
[----:B0-----:R-:W-:-:S15]  /*5bdd0*/  HMMA.16816.F32 R8, R32, R26, R56 ;  /* 0x0000001a2008723c */ /* 0x001fde0000001838 */
[----:B------:R-:W-:-:S02]  /*5bde0*/  NOP ;  /* 0x0000000000007918 */ /* 0x000fc40000000000 */
        /* <DEDUP_REMOVED lines=21> */
[----:B------:R-:W2:Y:S01]  /*5bf40*/  LDL.LU R41, [R1+0x3a4] ;  /* 0x0003a40001297983 */ /* 0x000ea20000300800 */
[----:B------:R-:W-:-:S03]  /*5bf50*/  IMAD R4, R55, 0x100, R54 ;  /* 0x0000010037047824 */ /* 0x000fc600078e0236 */
        /* <DEDUP_REMOVED lines=14> */
[----:B------:R-:W-:-:S03]  /*5c040*/  IMAD R5, R45, 0x100, R44 ;  /* 0x000001002d057824 */ /* 0x000fc600078e022c */
[----:B0-----:R-:W2:Y:S04]  /*5c050*/  LDL.LU R8, [R1+0x3d0] ;  /* 0x0003d00001087983 */ /* 0x001ea80000300800 */
[----:B------:R-:W2:Y:S01]  /*5c060*/  LDL.LU R9, [R1+0x3d4] ;  /* 0x0003d40001097983 */ /* 0x000ea20000300800 */
[----:B------:R-:W-:-:S03]  /*5c070*/  IMAD R6, R47, 0x100, R46 ;  /* 0x000001002f067824 */ /* 0x000fc600078e022e */
        /* <DEDUP_REMOVED lines=10> */
[----:B----4-:R-:W-:-:S15]  /*5c120*/  HMMA.16816.F32 R36, R32, R30, R36 ;  /* 0x0000001e2024723c */ /* 0x010fde0000001824 */
[----:B------:R-:W-:-:S08]  /*5c130*/  NOP ;  /* 0x0000000000007918 */ /* 0x000fd00000000000 */
[----:B------:R-:W-:Y:S04]  /*5c140*/  STL.64 [R1+0x240], R36 ;  /* 0x0002402401007387 */ /* 0x000fe80000100a00 */
[----:B------:R0:W-:Y:S04]  /*5c150*/  STL.64 [R1+0x248], R38 ;  /* 0x0002482601007387 */ /* 0x0001e80000100a00 */
[----:B0-----:R-:W2:Y:S04]  /*5c160*/  LDL.LU.64 R38, [R1+0x4fc8] ;  /* 0x004fc80001267983 */ /* 0x001ea80000300a00 */
[----:B------:R-:W3:Y:S02]  /*5c170*/  LDL.LU.64 R36, [R1+0x4fc0] ;  /* 0x004fc00001247983 */ /* 0x000ee40000300a00 */
[C---:B---3--:R-:W-:Y:S06]  /*5c180*/  HMMA.16816.F32 R20, R32.reuse, R36, R20 ;  /* 0x000000242014723c */ /* 0x048fec0000001814 */
[----:B--2---:R-:W-:-:S15]  /*5c190*/  HMMA.16816.F32 R32, R32, R38, R40 ;  /* 0x000000262020723c */ /* 0x004fde0000001828 */
[----:B------:R-:W-:-:S02]  /*5c1a0*/  NOP ;  /* 0x0000000000007918 */ /* 0x000fc40000000000 */
[----:B------:R-:W-:Y:S04]  /*5c1b0*/  STL.64 [R1+0x230], R20 ;  /* 0x0002301401007387 */ /* 0x000fe80000100a00 */
[----:B------:R0:W-:Y:S04]  /*5c1c0*/  STL.64 [R1+0x238], R22 ;  /* 0x0002381601007387 */ /* 0x0001e80000100a00 */
[----:B0-----:R-:W2:Y:S04]  /*5c1d0*/  LDL.LU.64 R22, [R1+0x4fb8] ;  /* 0x004fb80001167983 */ /* 0x001ea80000300a00 */
[----:B------:R-:W3:Y:S04]  /*5c1e0*/  LDL.LU.64 R20, [R1+0x4fb0] ;  /* 0x004fb00001147983 */ /* 0x000ee80000300a00 */
[----:B------:R-:W4:Y:S04]  /*5c1f0*/  LDL.LU.64 R42, [R1+0x4fa8] ;  /* 0x004fa800012a7983 */ /* 0x000f280000300a00 */
[----:B------:R-:W2:Y:S01]  /*5c200*/  LDL.LU R41, [R1+0x4fa0] ;  /* 0x004fa00001297983 */ /* 0x000ea20000300800 */
[----:B------:R-:W-:Y:S01]  /*5c210*/  IMAD R7, R60, 0x100, R0 ;  /* 0x000001003c077824 */ /* 0x000fe200078e0200 */
[----:B------:R-:W-:-:S02]  /*5c220*/  F2FP.F16.E5M2.UNPACK_B R4, R4 ;  /* 0x00000004ff04723e */ /* 0x000fc400020004ff */
[----:B------:R-:W-:Y:S02]  /*5c230*/  F2FP.F16.E5M2.UNPACK_B R5, R5 ;  /* 0x00000005ff05723e */ /* 0x000fe400020004ff */
[----:B------:R-:W-:Y:S02]  /*5c240*/  F2FP.F16.E5M2.UNPACK_B R6, R6 ;  /* 0x00000006ff06723e */ /* 0x000fe400020004ff */
[----:B------:R-:W-:Y:S01]  /*5c250*/  F2FP.F16.E5M2.UNPACK_B R7, R7 ;  /* 0x00000007ff07723e */ /* 0x000fe200020004ff */
[----:B------:R0:W-:Y:S04]  /*5c260*/  STL.64 [R1+0x100], R32 ;  /* 0x0001002001007387 */ /* 0x0001e80000100a00 */
[----:B------:R1:W-:Y:S02]  /*5c270*/  STL.64 [R1+0x108], R34 ;  /* 0x0001082201007387 */ /* 0x0003e40000100a00 */
[C---:B------:R-:W-:Y:S02]  /*5c280*/  HMMA.16816.F32 R8, R4.reuse, R2, R8 ;  /* 0x000000020408723c */ /* 0x040fe40000001808 */
[----:B0-----:R-:W3:Y:S04]  /*5c290*/  LDL.LU R32, [R1+0x430] ;  /* 0x0004300001207983 */ /* 0x001ee80000300800 */
[----:B------:R-:W3:Y:S04]  /*5c2a0*/  LDL.LU R33, [R1+0x434] ;  /* 0x0004340001217983 */ /* 0x000ee80000300800 */
[----:B-1----:R-:W3:Y:S04]  /*5c2b0*/  LDL.LU R34, [R1+0x438] ;  /* 0x0004380001227983 */ /* 0x002ee80000300800 */
        /* <DEDUP_REMOVED lines=12> */
[----:B------:R-:W3:Y:S04]  /*5c380*/  LDL.LU.64 R16, [R1+0x4f90] ;  /* 0x004f900001107983 */ /* 0x000ee80000300a00 */
        /* <DEDUP_REMOVED lines=8> */
[----:B0-----:R-:W2:Y:S04]  /*5c410*/  LDL.LU.64 R10, [R1+0x4f88] ;  /* 0x004f8800010a7983 */ /* 0x001ea80000300a00 */
[----:B------:R-:W4:Y:S02]  /*5c420*/  LDL.LU.64 R8, [R1+0x4f80] ;  /* 0x004f800001087983 */ /* 0x000f240000300a00 */
[----:B----4-:R-:W-:-:S15]  /*5c430*/  HMMA.16816.F32 R12, R4, R8, R12 ;  /* 0x00000008040c723c */ /* 0x010fde000000180c */
[----:B------:R-:W-:-:S08]  /*5c440*/  NOP ;  /* 0x0000000000007918 */ /* 0x000fd00000000000 */
[----:B------:R-:W-:Y:S04]  /*5c450*/  STL.64 [R1+0xd0], R12 ;  /* 0x0000d00c01007387 */ /* 0x000fe80000100a00 */
[----:B------:R0:W-:Y:S04]  /*5c460*/  STL.64 [R1+0xd8], R14 ;  /* 0x0000d80e01007387 */ /* 0x0001e80000100a00 */
[----:B0-----:R-:W4:Y:S04]  /*5c470*/  LDL.LU.64 R14, [R1+0x4f78] ;  /* 0x004f7800010e7983 */ /* 0x001f280000300a00 */
[----:B------:R-:W3:Y:S01]  /*5c480*/  LDL.LU.64 R12, [R1+0x4f70] ;  /* 0x004f7000010c7983 */ /* 0x000ee20000300a00 */
[----:B--2---:R-:W-:Y:S06]  /*5c490*/  HMMA.16816.F32 R40, R4, R10, R40 ;  /* 0x0000000a0428723c */ /* 0x004fec0000001828 */
[----:B------:R-:W-:Y:S04]  /*5c4a0*/  STL.64 [R1+0x4f48], R10 ;  /* 0x004f480a01007387 */ /* 0x000fe80000100a00 */
[----:B------:R4:W-:-:S13]  /*5c4b0*/  STL.64 [R1+0x4f40], R8 ;  /* 0x004f400801007387 */ /* 0x0009da0000100a00 */
[----:B------:R-:W-:Y:S04]  /*5c4c0*/  STL.64 [R1+0xc0], R40 ;  /* 0x0000c02801007387 */ /* 0x000fe80000100a00 */
[----:B------:R3:W-:Y:S01]  /*5c4d0*/  STL.64 [R1+0xc8], R42 ;  /* 0x0000c82a01007387 */ /* 0x0007e20000100a00 */
[C---:B----4-:R-:W-:Y:S03]  /*5c4e0*/  HMMA.16816.F32 R8, R4.reuse, R14, R44 ;  /* 0x0000000e0408723c */ /* 0x050fe6000000182c */
[----:B------:R-:W2:Y:S03]  /*5c4f0*/  LDL.LU R44, [R1+0x470] ;  /* 0x00047000012c7983 */ /* 0x000ea60000300800 */
[----:B---3--:R-:W-:-:S15]  /*5c500*/  HMMA.16816.F32 R40, R4, R12, R52 ;  /* 0x0000000c0428723c */ /* 0x008fde0000001834 */
[----:B------:R-:W-:-:S08]  /*5c510*/  NOP ;  /* 0x0000000000007918 */ /* 0x000fd00000000000 */
[----:B------:R-:W-:Y:S04]  /*5c520*/  STL.64 [R1+0xb0], R40 ;  /* 0x0000b02801007387 */ /* 0x000fe80000100a00 */
[----:B------:R-:W-:Y:S04]  /*5c530*/  STL.64 [R1+0xb8], R42 ;  /* 0x0000b82a01007387 */ /* 0x000fe80000100a00 */
[----:B------:R-:W-:Y:S04]  /*5c540*/  STL.64 [R1+0xa0], R8 ;  /* 0x0000a00801007387 */ /* 0x000fe80000100a00 */
[----:B------:R0:W-:Y:S04]  /*5c550*/  STL.64 [R1+0xa8], R10 ;  /* 0x0000a80a01007387 */ /* 0x0001e80000100a00 */
[----:B------:R-:W2:Y:S04]  /*5c560*/  LDL.LU R45, [R1+0x474] ;  /* 0x00047400012d7983 */ /* 0x000ea80000300800 */
[----:B------:R-:W2:Y:S01]  /*5c570*/  LDL.LU R46, [R1+0x478] ;  /* 0x00047800012e7983 */ /* 0x000ea20000300800 */
[C---:B0-----:R-:W-:Y:S03]  /*5c580*/  HMMA.16816.F32 R8, R4.reuse, R16, R36 ;  /* 0x000000100408723c */ /* 0x041fe60000001824 */
[----:B------:R-:W2:Y:S04]  /*5c590*/  LDL.LU R47, [R1+0x47c] ;  /* 0x00047c00012f7983 */ /* 0x000ea80000300800 */
[----:B------:R-:W3:Y:S04]  /*5c5a0*/  LDL.LU R52, [R1+0x460] ;  /* 0x0004600001347983 */ /* 0x000ee80000300800 */
[----:B------:R-:W3:Y:S04]  /*5c5b0*/  LDL.LU R53, [R1+0x464] ;  /* 0x0004640001357983 */ /* 0x000ee80000300800 */
[----:B------:R-:W3:Y:S04]  /*5c5c0*/  LDL.LU R54, [R1+0x468] ;  /* 0x0004680001367983 */ /* 0x000ee80000300800 */
[----:B------:R-:W3:Y:S04]  /*5c5d0*/  LDL.LU R55, [R1+0x46c] ;  /* 0x00046c0001377983 */ /* 0x000ee80000300800 */
[----:B------:R-:W-:Y:S04]  /*5c5e0*/  STL.64 [R1+0x4f68], R14 ;  /* 0x004f680e01007387 */ /* 0x000fe80000100a00 */
[----:B------:R0:W-:Y:S04]  /*5c5f0*/  STL.64 [R1+0x4f60], R12 ;  /* 0x004f600c01007387 */ /* 0x0001e80000100a00 */
[----:B------:R-:W-:Y:S04]  /*5c600*/  STL.64 [R1+0x90], R8 ;  /* 0x0000900801007387 */ /* 0x000fe80000100a00 */
[----:B------:R1:W-:Y:S01]  /*5c610*/  STL.64 [R1+0x98], R10 ;  /* 0x0000980a01007387 */ /* 0x0003e20000100a00 */
[C---:B0-----:R-:W-:Y:S06]  /*5c620*/  HMMA.16816.F32 R12, R4.reuse, R18, R32 ;  /* 0x00000012040c723c */ /* 0x041fec0000001820 */
[C---:B------:R-:W-:Y:S06]  /*5c630*/  HMMA.16816.F32 R32, R4.reuse, R20, R56 ;  /* 0x000000140420723c */ /* 0x040fec0000001838 */
[C---:B-1----:R-:W-:Y:S11]  /*5c640*/  HMMA.16816.F32 R8, R4.reuse, R22, R48 ;  /* 0x000000160408723c */ /* 0x042ff60000001830 */
[----:B------:R0:W-:Y:S04]  /*5c650*/  STL.64 [R1+0x80], R12 ;  /* 0x0000800c01007387 */ /* 0x0001e80000100a00 */
[----:B------:R1:W-:Y:S04]  /*5c660*/  STL.64 [R1+0x88], R14 ;  /* 0x0000880e01007387 */ /* 0x0003e80000100a00 */
[----:B0-----:R-:W4:Y:S04]  /*5c670*/  LDL.LU R12, [R1+0x480] ;  /* 0x00048000010c7983 */ /* 0x001f280000300800 */
[----:B------:R-:W-:Y:S04]  /*5c680*/  STL.64 [R1+0x70], R32 ;  /* 0x0000702001007387 */ /* 0x000fe80000100a00 */
[----:B------:R0:W-:Y:S04]  /*5c690*/  STL.64 [R1+0x78], R34 ;  /* 0x0000782201007387 */ /* 0x0001e80000100a00 */
[----:B------:R0:W-:Y:S04]  /*5c6a0*/  STL.64 [R1+0x60], R8 ;  /* 0x0000600801007387 */ /* 0x0001e80000100a00 */
[----:B------:R0:W-:Y:S04]  /*5c6b0*/  STL.64 [R1+0x68], R10 ;  /* 0x0000680a01007387 */ /* 0x0001e80000100a00 */
[----:B------:R-:W4:Y:S04]  /*5c6c0*/  LDL.LU R13, [R1+0x484] ;  /* 0x00048400010d7983 */ /* 0x000f280000300800 */
[----:B-1----:R-:W4:Y:S04]  /*5c6d0*/  LDL.LU R14, [R1+0x488] ;  /* 0x00048800010e7983 */ /* 0x002f280000300800 */
        /* <DEDUP_REMOVED lines=21> */
[C---:B---3--:R-:W-:Y:S06]  /*5c830*/  HMMA.16816.F32 R56, R4.reuse, R24, R52 ;  /* 0x000000180438723c */ /* 0x048fec0000001834 */
[----:B--2---:R-:W-:Y:S01]  /*5c840*/  HMMA.16816.F32 R52, R4, R26, R44 ;  /* 0x0000001a0434723c */ /* 0x004fe2000000182c */
[----:B------:R-:W2:-:S15]  /*5c850*/  LDL.LU R44, [R1+0x4c0] ;  /* 0x0004c000012c7983 */ /* 0x000e9e0000300800 */
[----:B------:R-:W-:-:S01]  /*5c860*/  NOP ;  /* 0x0000000000007918 */ /* 0x000fc20000000000 */
        /* <DEDUP_REMOVED lines=11> */
[----:B---3--:R-:W3:Y:S04]  /*5c920*/  LDL.LU R52, [R1+0x4f0] ;  /* 0x0004f00001347983 */ /* 0x008ee80000300800 */
[----:B------:R-:W3:Y:S04]  /*5c930*/  LDL.LU R53, [R1+0x4f4] ;  /* 0x0004f40001357983 */ /* 0x000ee80000300800 */
[----:B------:R-:W3:Y:S04]  /*5c940*/  LDL.LU R54, [R1+0x4f8] ;  /* 0x0004f80001367983 */ /* 0x000ee80000300800 */
[----:B------:R-:W3:Y:S01]  /*5c950*/  LDL.LU R55, [R1+0x4fc] ;  /* 0x0004fc0001377983 */ /* 0x000ee20000300800 */
[----:B----4-:R-:W-:Y:S01]  /*5c960*/  HMMA.16816.F32 R12, R4, R28, R12 ;  /* 0x0000001c040c723c */ /* 0x010fe2000000180c */
[----:B------:R-:W-:-:S02]  /*5c970*/  IMAD R32, R35, 0x100, R34 ;  /* 0x0000010023207824 */ /* 0x000fc400078e0222 */
[----:B------:R-:W-:-:S15]  /*5c980*/  IMAD R33, R49, 0x100, R48 ;  /* 0x0000010031217824 */ /* 0x000fde00078e0230 */
[----:B------:R-:W-:-:S05]  /*5c990*/  NOP ;  /* 0x0000000000007918 */ /* 0x000fca0000000000 */
[----:B------:R-:W-:Y:S04]  /*5c9a0*/  STL.64 [R1+0x30], R12 ;  /* 0x0000300c01007387 */ /* 0x000fe80000100a00 */
[----:B------:R0:W-:Y:S01]  /*5c9b0*/  STL.64 [R1+0x38], R14 ;  /* 0x0000380e01007387 */ /* 0x0001e20000100a00 */
[----:B------:R-:W-:-:S03]  /*5c9c0*/  IMAD R34, R51, 0x100, R50 ;  /* 0x0000010033227824 */ /* 0x000fc600078e0232 */
[----:B0-----:R-:W4:Y:S04]  /*5c9d0*/  LDL.LU.64 R14, [R1+0x4f68] ;  /* 0x004f6800010e7983 */ /* 0x001f280000300a00 */
[----:B------:R-:W4:Y:S01]  /*5c9e0*/  LDL.LU.64 R12, [R1+0x4f60] ;  /* 0x004f6000010c7983 */ /* 0x000f220000300a00 */
[C---:B------:R-:W-:Y:S03]  /*5c9f0*/  HMMA.16816.F32 R36, R4.reuse, R30, R36 ;  /* 0x0000001e0424723c */ /* 0x040fe60000001824 */
[----:B------:R-:W-:Y:S04]  /*5ca00*/  STL [R1+0x4f30], R29 ;  /* 0x004f301d01007387 */ /* 0x000fe80000100800 */
[----:B------:R-:W4:Y:S04]  /*5ca10*/  LDL.LU R48, [R1+0x500] ;  /* 0x0005000001307983 */ /* 0x000f280000300800 */
[----:B------:R-:W4:Y:S04]  /*5ca20*/  LDL.LU R49, [R1+0x504] ;  /* 0x0005040001317983 */ /* 0x000f280000300800 */
[----:B------:R-:W4:Y:S04]  /*5ca30*/  LDL.LU R50, [R1+0x508] ;  /* 0x0005080001327983 */ /* 0x000f280000300800 */
[----:B------:R-:W4:Y:S04]  /*5ca40*/  LDL.LU R51, [R1+0x50c] ;  /* 0x00050c0001337983 */ /* 0x000f280000300800 */
        /* <DEDUP_REMOVED lines=12> */
[----:B------:R-:W2:Y:S04]  /*5cb10*/  LDL.LU R41, [R1+0x4f34] ;  /* 0x004f340001297983 */ /* 0x000ea80000300800 */
[----:B------:R0:W-:Y:S04]  /*5cb20*/  STL.64 [R1+0x20], R4 ;  /* 0x0000200401007387 */ /* 0x0001e80000100a00 */
[----:B------:R1:W-:Y:S04]  /*5cb30*/  STL.64 [R1+0x28], R6 ;  /* 0x0000280601007387 */ /* 0x0003e80000100a00 */
[----:B0-----:R-:W2:Y:S04]  /*5cb40*/  LDL.LU R4, [R1+0x4d0] ;  /* 0x0004d00001047983 */ /* 0x001ea80000300800 */
[----:B------:R-:W2:Y:S04]  /*5cb50*/  LDL.LU R5, [R1+0x4d4] ;  /* 0x0004d40001057983 */ /* 0x000ea80000300800 */
[----:B-1----:R-:W2:Y:S04]  /*5cb60*/  LDL.LU R6, [R1+0x4d8] ;  /* 0x0004d80001067983 */ /* 0x002ea80000300800 */
[----:B------:R-:W2:Y:S01]  /*5cb70*/  LDL.LU R7, [R1+0x4dc] ;  /* 0x0004dc0001077983 */ /* 0x000ea20000300800 */
[----:B------:R-:W-:Y:S01]  /*5cb80*/  IMAD R35, R60, 0x100, R0 ;  /* 0x000001003c237824 */ /* 0x000fe200078e0200 */
[----:B------:R-:W-:-:S02]  /*5cb90*/  F2FP.F16.E5M2.UNPACK_B R32, R32 ;  /* 0x00000020ff20723e */ /* 0x000fc400020004ff */
[----:B------:R-:W-:Y:S02]  /*5cba0*/  F2FP.F16.E5M2.UNPACK_B R33, R33 ;  /* 0x00000021ff21723e */ /* 0x000fe400020004ff */
[----:B------:R-:W-:Y:S02]  /*5cbb0*/  F2FP.F16.E5M2.UNPACK_B R34, R34 ;  /* 0x00000022ff22723e */ /* 0x000fe400020004ff */
[----:B------:R-:W-:Y:S01]  /*5cbc0*/  F2FP.F16.E5M2.UNPACK_B R35, R35 ;  /* 0x00000023ff23723e */ /* 0x000fe200020004ff */
[----:B------:R-:W-:Y:S04]  /*5cbd0*/  STL.64 [R1+0x4f18], R38 ;  /* 0x004f182601007387 */ /* 0x000fe80000100a00 */
[----:B------:R4:W-:Y:S02]  /*5cbe0*/  STL.64 [R1+0x4f10], R36 ;  /* 0x004f102401007387 */ /* 0x0009e40000100a00 */
[C---:B----4-:R-:W-:Y:S02]  /*5cbf0*/  HMMA.16816.F32 R36, R32.reuse, R42, R44 ;  /* 0x0000002a2024723c */ /* 0x050fe4000000182c */
[----:B------:R-:W4:Y:S04]  /*5cc00*/  LDL.LU R44, [R1+0x510] ;  /* 0x00051000012c7983 */ /* 0x000f280000300800 */
[C---:B---3--:R-:W-:Y:S06]  /*5cc10*/  HMMA.16816.F32 R56, R32.reuse, R8, R56 ;  /* 0x000000082038723c */ /* 0x048fec0000001838 */
[C---:B--2---:R-:W-:Y:S11]  /*5cc20*/  HMMA.16816.F32 R4, R32.reuse, R2, R4 ;  /* 0x000000022004723c */ /* 0x044ff60000001804 */
[----:B------:R-:W-:Y:S04]  /*5cc30*/  STL.64 [R1+0x10], R36 ;  /* 0x0000102401007387 */ /* 0x000fe80000100a00 */
[----:B------:R-:W-:Y:S04]  /*5cc40*/  STL.64 [R1+0x18], R38 ;  /* 0x0000182601007387 */ /* 0x000fe80000100a00 */
[----:B------:R-:W4:Y:S04]  /*5cc50*/  LDL.LU R45, [R1+0x514] ;  /* 0x00051400012d7983 */ /* 0x000f280000300800 */
[----:B------:R-:W4:Y:S04]  /*5cc60*/  LDL.LU R46, [R1+0x518] ;  /* 0x00051800012e7983 */ /* 0x000f280000300800 */
[----:B------:R-:W4:Y:S04]  /*5cc70*/  LDL.LU R47, [R1+0x51c] ;  /* 0x00051c00012f7983 */ /* 0x000f280000300800 */
[----:B------:R-:W-:Y:S04]  /*5cc80*/  STL.64 [R1+0x4ef8], R42 ;  /* 0x004ef82a01007387 */ /* 0x000fe80000100a00 */
[----:B------:R-:W-:Y:S04]  /*5cc90*/  STL [R1+0x4ef0], R41 ;  /* 0x004ef02901007387 */ /* 0x000fe80000100800 */
[----:B------:R-:W-:Y:S04]  /*5cca0*/  STL.64 [R1+0x4b78], R58 ;  /* 0x004b783a01007387 */ /* 0x000fe80000100a00 */
[----:B------:R0:W-:Y:S04]  /*5ccb0*/  STL.64 [R1], R4 ;  /* 0x0000000401007387 */ /* 0x0001e80000100a00 */
[----:B------:R1:W-:Y:S04]  /*5ccc0*/  STL.64 [R1+0x8], R6 ;  /* 0x0000080601007387 */ /* 0x0003e80000100a00 */
[----:B------:R-:W-:Y:S04]  /*5ccd0*/  STL.64 [R1+0x4b70], R56 ;  /* 0x004b703801007387 */ /* 0x000fe80000100a00 */
[----:B0-----:R-:W2:Y:S04]  /*5cce0*/  LDL.LU R4, [R1+0x520] ;  /* 0x0005200001047983 */ /* 0x001ea80000300800 */
[----:B------:R-:W2:Y:S04]  /*5ccf0*/  LDL.LU R5, [R1+0x524] ;  /* 0x0005240001057983 */ /* 0x000ea80000300800 */
[----:B-1----:R-:W2:Y:S04]  /*5cd00*/  LDL.LU R6, [R1+0x528] ;  /* 0x0005280001067983 */ /* 0x002ea80000300800 */
[----:B------:R-:W2:Y:S01]  /*5cd10*/  LDL.LU R7, [R1+0x52c] ;  /* 0x00052c0001077983 */ /* 0x000ea20000300800 */
[----:B------:R-:W-:Y:S06]  /*5cd20*/  HMMA.16816.F32 R52, R32, R10, R52 ;  /* 0x0000000a2034723c */ /* 0x000fec0000001834 */
[----:B------:R-:W-:Y:S04]  /*5cd30*/  STL.64 [R1+0x4f08], R10 ;  /* 0x004f080a01007387 */ /* 0x000fe80000100a00 */
[----:B------:R0:W-:-:S13]  /*5cd40*/  STL.64 [R1+0x4f00], R8 ;  /* 0x004f000801007387 */ /* 0x0001da0000100a00 */
[----:B------:R-:W-:Y:S04]  /*5cd50*/  STL [R1+0x4b8c], R52 ;  /* 0x004b8c3401007387 */ /* 0x000fe80000100800 */
[----:B------:R-:W-:Y:S04]  /*5cd60*/  STL [R1+0x4b88], R53 ;  /* 0x004b883501007387 */ /* 0x000fe80000100800 */
[----:B------:R-:W-:Y:S04]  /*5cd70*/  STL [R1+0x4b84], R54 ;  /* 0x004b843601007387 */ /* 0x000fe80000100800 */
[----:B------:R-:W-:Y:S04]  /*5cd80*/  STL [R1+0x4b80], R55 ;  /* 0x004b803701007387 */ /* 0x000fe80000100800 */
[----:B0-----:R-:W3:Y:S04]  /*5cd90*/  LDL.LU R8, [R1+0x530] ;  /* 0x0005300001087983 */ /* 0x001ee80000300800 */
[----:B------:R-:W3:Y:S04]  /*5cda0*/  LDL.LU R9, [R1+0x534] ;  /* 0x0005340001097983 */ /* 0x000ee80000300800 */
[----:B------:R-:W3:Y:S04]  /*5cdb0*/  LDL.LU R10, [R1+0x538] ;  /* 0x00053800010a7983 */ /* 0x000ee80000300800 */
[----:B------:R-:W3:Y:S01]  /*5cdc0*/  LDL.LU R11, [R1+0x53c] ;  /* 0x00053c00010b7983 */ /* 0x000ee20000300800 */
[C---:B------:R-:W-:Y:S03]  /*5cdd0*/  HMMA.16816.F32 R48, R32.reuse, R12, R48 ;  /* 0x0000000c2030723c */ /* 0x040fe60000001830 */
[----:B------:R-:W3:Y:S04]  /*5cde0*/  LDL.LU R56, [R1+0x540] ;  /* 0x0005400001387983 */ /* 0x000ee80000300800 */
[----:B------:R-:W3:Y:S04]  /*5cdf0*/  LDL.LU R57, [R1+0x544] ;  /* 0x0005440001397983 */ /* 0x000ee80000300800 */
[----:B------:R-:W3:Y:S04]  /*5ce00*/  LDL.LU R58, [R1+0x548] ;  /* 0x00054800013a7983 */ /* 0x000ee80000300800 */
[----:B------:R-:W3:Y:S08]  /*5ce10*/  LDL.LU R59, [R1+0x54c] ;  /* 0x00054c00013b7983 */ /* 0x000ef00000300800 */
[----:B------:R-:W-:Y:S04]  /*5ce20*/  STL [R1+0x4b5c], R48 ;  /* 0x004b5c3001007387 */ /* 0x000fe80000100800 */
[----:B------:R-:W-:Y:S04]  /*5ce30*/  STL [R1+0x4b58], R49 ;  /* 0x004b583101007387 */ /* 0x000fe80000100800 */
[----:B------:R-:W-:Y:S04]  /*5ce40*/  STL [R1+0x4b54], R50 ;  /* 0x004b543201007387 */ /* 0x000fe80000100800 */
[----:B------:R-:W-:Y:S04]  /*5ce50*/  STL [R1+0x4b50], R51 ;  /* 0x004b503301007387 */ /* 0x000fe80000100800 */
[----:B------:R-:W3:Y:S04]  /*5ce60*/  LDL.LU R40, [R1+0x550] ;  /* 0x0005500001287983 */ /* 0x000ee80000300800 */
[----:B------:R-:W3:Y:S04]  /*5ce70*/  LDL.LU R41, [R1+0x554] ;  /* 0x0005540001297983 */ /* 0x000ee80000300800 */
[----:B------:R-:W3:Y:S04]  /*5ce80*/  LDL.LU R42, [R1+0x558] ;  /* 0x00055800012a7983 */ /* 0x000ee80000300800 */
[----:B------:R-:W-:Y:S04]  /*5ce90*/  STL.64 [R1+0x4f28], R14 ;  /* 0x004f280e01007387 */ /* 0x000fe80000100a00 */
[----:B------:R-:W-:Y:S01]  /*5cea0*/  STL.64 [R1+0x4f20], R12 ;  /* 0x004f200c01007387 */ /* 0x000fe20000100a00 */
[----:B------:R-:W-:Y:S01]  /*5ceb0*/  IMAD.MOV.U32 R43, RZ, RZ, R61 ;  /* 0x000000ffff2b7224 */ /* 0x000fe200078e003d */
[C---:B----4-:R-:W-:Y:S06]  /*5cec0*/  HMMA.16816.F32 R44, R32.reuse, R14, R44 ;  /* 0x0000000e202c723c */ /* 0x050fec000000182c */
[----:B--2---:R-:W-:-:S15]  /*5ced0*/  HMMA.16816.F32 R4, R32, R16, R4 ;  /* 0x000000102004723c */ /* 0x004fde0000001804 */
[----:B------:R-:W-:-:S02]  /*5cee0*/  NOP ;  /* 0x0000000000007918 */ /* 0x000fc40000000000 */
[----:B------:R-:W-:Y:S04]  /*5cef0*/  STL [R1+0x4b68], R44 ;  /* 0x004b682c01007387 */ /* 0x000fe80000100800 */
[----:B------:R-:W-:Y:S04]  /*5cf00*/  STL [R1+0x4b64], R45 ;  /* 0x004b642d01007387 */ /* 0x000fe80000100800 */
[----:B------:R-:W-:Y:S04]  /*5cf10*/  STL [R1+0x4b60], R46 ;  /* 0x004b602e01007387 */ /* 0x000fe80000100800 */
[----:B------:R-:W-:Y:S04]  /*5cf20*/  STL [R1+0x4b4c], R47 ;  /* 0x004b4c2f01007387 */ /* 0x000fe80000100800 */
[----:B------:R0:W-:Y:S04]  /*5cf30*/  STL.64 [R1+0x280], R4 ;  /* 0x0002800401007387 */ /* 0x0001e80000100a00 */
[----:B------:R1:W-:Y:S04]  /*5cf40*/  STL [R1+0x288], R6 ;  /* 0x0002880601007387 */ /* 0x0003e80000100800 */
[----:B------:R-:W2:Y:S04]  /*5cf50*/  LDL.LU R36, [R1+0x560] ;  /* 0x0005600001247983 */ /* 0x000ea80000300800 */
[----:B------:R-:W2:Y:S04]  /*5cf60*/  LDL.LU R37, [R1+0x564] ;  /* 0x0005640001257983 */ /* 0x000ea80000300800 */
[----:B------:R-:W2:Y:S04]  /*5cf70*/  LDL.LU R38, [R1+0x568] ;  /* 0x0005680001267983 */ /* 0x000ea80000300800 */
[----:B------:R-:W2:Y:S01]  /*5cf80*/  LDL.LU R39, [R1+0x56c] ;  /* 0x00056c0001277983 */ /* 0x000ea20000300800 */
[----:B------:R-:W-:-:S03]  /*5cf90*/  IMAD.MOV.U32 R61, RZ, RZ, R7 ;  /* 0x000000ffff3d7224 */ /* 0x000fc600078e0007 */
[----:B0-----:R-:W4:Y:S04]  /*5cfa0*/  LDL.LU R4, [R1+0x570] ;  /* 0x0005700001047983 */ /* 0x001f280000300800 */
[----:B------:R-:W4:Y:S04]  /*5cfb0*/  LDL.LU R5, [R1+0x574] ;  /* 0x0005740001057983 */ /* 0x000f280000300800 */
[----:B-1----:R-:W4:Y:S04]  /*5cfc0*/  LDL.LU R6, [R1+0x578] ;  /* 0x0005780001067983 */ /* 0x002f280000300800 */
[----:B------:R-:W4:Y:S01]  /*5cfd0*/  LDL.LU R7, [R1+0x57c] ;  /* 0x00057c0001077983 */ /* 0x000f220000300800 */
[----:B---3--:R-:W-:-:S15]  /*5cfe0*/  HMMA.16816.F32 R8, R32, R18, R8 ;  /* 0x000000122008723c */ /* 0x008fde0000001808 */
[----:B------:R-:W-:-:S09]  /*5cff0*/  NOP ;  /* 0x0000000000007918 */ /* 0x000fd20000000000 */
[----:B------:R-:W-:Y:S02]  /*5d000*/  IMAD.MOV.U32 R49, RZ, RZ, R8 ;  /* 0x000000ffff317224 */ /* 0x000fe400078e0008 */
[----:B------:R-:W-:Y:S02]  /*5d010*/  IMAD.MOV.U32 R50, RZ, RZ, R9 ;  /* 0x000000ffff327224 */ /* 0x000fe400078e0009 */
[----:B------:R-:W-:Y:S02]  /*5d020*/  IMAD.MOV.U32 R51, RZ, RZ, R10 ;  /* 0x000000ffff337224 */ /* 0x000fe400078e000a */
[----:B------:R-:W-:Y:S02]  /*5d030*/  IMAD.MOV.U32 R47, RZ, RZ, R11 ;  /* 0x000000ffff2f7224 */ /* 0x000fe400078e000b */
[----:B------:R-:W-:-:S15]  /*5d040*/  HMMA.16816.F32 R8, R32, R20, R56 ;  /* 0x000000142008723c */ /* 0x000fde0000001838 */
[----:B------:R-:W-:-:S09]  /*5d050*/  NOP ;  /* 0x0000000000007918 */ /* 0x000fd20000000000 */
[----:B------:R-:W-:Y:S02]  /*5d060*/  IMAD.MOV.U32 R44, RZ, RZ, R8 ;  /* 0x000000ffff2c7224 */ /* 0x000fe400078e0008 */
[----:B------:R-:W-:Y:S02]  /*5d070*/  IMAD.MOV.U32 R45, RZ, RZ, R9 ;  /* 0x000000ffff2d7224 */ /* 0x000fe400078e0009 */
[----:B------:R-:W-:Y:S02]  /*5d080*/  IMAD.MOV.U32 R46, RZ, RZ, R10 ;  /* 0x000000ffff2e7224 */ /* 0x000fe400078e000a */
[----:B------:R-:W-:Y:S02]  /*5d090*/  IMAD.MOV.U32 R48, RZ, RZ, R11 ;  /* 0x000000ffff307224 */ /* 0x000fe400078e000b */
[----:B------:R-:W-:Y:S01]  /*5d0a0*/  HMMA.16816.F32 R8, R32, R22, R40 ;  /* 0x000000162008723c */ /* 0x000fe20000001828 */
[----:B------:R0:W-:Y:S04]  /*5d0b0*/  STL [R1+0x4ba0], R61 ;  /* 0x004ba03d01007387 */ /* 0x0001e80000100800 */
[----:B------:R-:W-:-:S15]  /*5d0c0*/  STL [R1+0x4bac], R51 ;  /* 0x004bac3301007387 */ /* 0x000fde0000100800 */
[----:B------:R-:W-:-:S04]  /*5d0d0*/  NOP ;  /* 0x0000000000007918 */ /* 0x000fc80000000000 */
[----:B------:R-:W-:Y:S02]  /*5d0e0*/  IMAD.MOV.U32 R52, RZ, RZ, R8 ;  /* 0x000000ffff347224 */ /* 0x000fe400078e0008 */
[----:B------:R-:W-:Y:S02]  /*5d0f0*/  IMAD.MOV.U32 R53, RZ, RZ, R9 ;  /* 0x000000ffff357224 */ /* 0x000fe400078e0009 */
[----:B------:R-:W-:Y:S02]  /*5d100*/  IMAD.MOV.U32 R54, RZ, RZ, R10 ;  /* 0x000000ffff367224 */ /* 0x000fe400078e000a */
[----:B------:R-:W-:Y:S01]  /*5d110*/  IMAD.MOV.U32 R55, RZ, RZ, R11 ;  /* 0x000000ffff377224 */ /* 0x000fe200078e000b */
[----:B------:R-:W-:Y:S04]  /*5d120*/  STL [R1+0x4ba8], R50 ;  /* 0x004ba83201007387 */ /* 0x000fe80000100800 */
[----:B------:R-:W-:Y:S04]  /*5d130*/  STL [R1+0x4ba4], R49 ;  /* 0x004ba43101007387 */ /* 0x000fe80000100800 */
[----:B------:R-:W-:Y:S04]  /*5d140*/  STL [R1+0x4bb0], R48 ;  /* 0x004bb03001007387 */ /* 0x000fe80000100800 */
[----:B------:R-:W-:Y:S04]  /*5d150*/  STL.64 [R1+0x4b98], R46 ;  /* 0x004b982e01007387 */ /* 0x000fe80000100a00 */
[----:B------:R1:W-:Y:S04]  /*5d160*/  STL.64 [R1+0x4b90], R44 ;  /* 0x004b902c01007387 */ /* 0x0003e80000100a00 */
[----:B------:R-:W-:Y:S04]  /*5d170*/  STL.64 [R1+0x4ee8], R22 ;  /* 0x004ee81601007387 */ /* 0x000fe80000100a00 */
[----:B------:R3:W-:Y:S04]  /*5d180*/  STL.64 [R1+0x4ee0], R20 ;  /* 0x004ee01401007387 */ /* 0x0007e80000100a00 */
[----:B------:R3:W-:Y:S04]  /*5d190*/  STL [R1+0x4bbc], R54 ;  /* 0x004bbc3601007387 */ /* 0x0007e80000100800 */
[----:B------:R3:W-:Y:S04]  /*5d1a0*/  STL [R1+0x4bb8], R53 ;  /* 0x004bb83501007387 */ /* 0x0007e80000100800 */
[----:B------:R3:W-:Y:S01]  /*5d1b0*/  STL [R1+0x4bb4], R52 ;  /* 0x004bb43401007387 */ /* 0x0007e20000100800 */
[C---:B--2---:R-:W-:Y:S06]  /*5d1c0*/  HMMA.16816.F32 R8, R32.reuse, R24, R36 ;  /* 0x000000182008723c */ /* 0x044fec0000001824 */
[----:B----4-:R-:W-:-:S15]  /*5d1d0*/  HMMA.16816.F32 R4, R32, R26, R4 ;  /* 0x0000001a2004723c */ /* 0x010fde0000001804 */
[----:B------:R-:W-:-:S03]  /*5d1e0*/  NOP ;  /* 0x0000000000007918 */ /* 0x000fc60000000000 */
[----:B0-----:R-:W-:-:S05]  /*5d1f0*/  IMAD.MOV.U32 R61, RZ, RZ, R11 ;  /* 0x000000ffff3d7224 */ /* 0x001fca00078e000b */
[----:B------:R0:W-:Y:S04]  /*5d200*/  STL [R1+0x4c00], R61 ;  /* 0x004c003d01007387 */ /* 0x0001e80000100800 */
[----:B-1----:R-:W2:Y:S04]  /*5d210*/  LDL.LU R44, [R1+0x660] ;  /* 0x00066000012c7983 */ /* 0x002ea80000300800 */
[----:B------:R-:W2:Y:S04]  /*5d220*/  LDL.LU R45, [R1+0x664] ;  /* 0x00066400012d7983 */ /* 0x000ea80000300800 */
[----:B------:R-:W2:Y:S04]  /*5d230*/  LDL.LU R46, [R1+0x668] ;  /* 0x00066800012e7983 */ /* 0x000ea80000300800 */
[----:B------:R-:W2:Y:S04]  /*5d240*/  LDL.LU R47, [R1+0x66c] ;  /* 0x00066c00012f7983 */ /* 0x000ea80000300800 */
[----:B---3--:R-:W3:Y:S04]  /*5d250*/  LDL.LU R20, [R1+0x600] ;  /* 0x0006000001147983 */ /* 0x008ee80000300800 */
        /* <DEDUP_REMOVED lines=11> */
[----:B------:R-:W3:Y:S01]  /*5d310*/  LDL.LU R12, [R1+0x580] ;  /* 0x00058000010c7983 */ /* 0x000ee20000300800 */
[----:B------:R-:W-:-:S03]  /*5d320*/  IMAD.MOV.U32 R54, RZ, RZ, R4 ;  /* 0x000000ffff367224 */ /* 0x000fc600078e0004 */
[----:B------:R-:W3:Y:S04]  /*5d330*/  LDL.LU R13, [R1+0x584] ;  /* 0x00058400010d7983 */ /* 0x000ee80000300800 */
[----:B------:R-:W3:Y:S04]  /*5d340*/  LDL.LU R14, [R1+0x588] ;  /* 0x00058800010e7983 */ /* 0x000ee80000300800 */
[----:B------:R-:W3:Y:S04]  /*5d350*/  LDL.LU R15, [R1+0x58c] ;  /* 0x00058c00010f7983 */ /* 0x000ee80000300800 */
[----:B------:R-:W4:Y:S04]  /*5d360*/  LDL.LU R29, [R1+0x1128] ;  /* 0x00112800011d7983 */ /* 0x000f280000300800 */
[----:B------:R-:W4:Y:S01]  /*5d370*/  LDL.LU R4, [R1+0x1124] ;  /* 0x0011240001047983 */ /* 0x000f220000300800 */
[----:B------:R-:W-:-:S02]  /*5d380*/  IMAD.MOV.U32 R53, RZ, RZ, R5 ;  /* 0x000000ffff357224 */ /* 0x000fc400078e0005 */
[----:B------:R-:W-:Y:S01]  /*5d390*/  IMAD.MOV.U32 R52, RZ, RZ, R6 ;  /* 0x000000ffff347224 */ /* 0x000fe200078e0006 */
[----:B0-----:R-:W2:Y:S01]  /*5d3a0*/  LDL.LU R61, [R1+0x1130] ;  /* 0x00113000013d7983 */ /* 0x001ea20000300800 */
[----:B------:R-:W-:-:S03]  /*5d3b0*/  IMAD.MOV.U32 R48, RZ, RZ, R7 ;  /* 0x000000ffff307224 */ /* 0x000fc600078e0007 */
[----:B------:R-:W2:Y:S04]  /*5d3c0*/  LDL.LU R5, [R1+0x112c] ;  /* 0x00112c0001057983 */ /* 0x000ea80000300800 */
[----:B------:R-:W2:Y:S04]  /*5d3d0*/  LDL.LU R6, [R1+0x1138] ;  /* 0x0011380001067983 */ /* 0x000ea80000300800 */
[----:B------:R-:W2:Y:S04]  /*5d3e0*/  LDL.LU R7, [R1+0x1134] ;  /* 0x0011340001077983 */ /* 0x000ea80000300800 */
[----:B------:R-:W2:Y:S04]  /*5d3f0*/  LDL.LU R0, [R1+0x1140] ;  /* 0x0011400001007983 */ /* 0x000ea80000300800 */
[----:B------:R-:W2:Y:S01]  /*5d400*/  LDL.LU R60, [R1+0x113c] ;  /* 0x00113c00013c7983 */ /* 0x000ea20000300800 */
[----:B------:R-:W-:-:S03]  /*5d410*/  IMAD.MOV.U32 R51, RZ, RZ, R8 ;  /* 0x000000ffff337224 */ /* 0x000fc600078e0008 */
[----:B------:R-:W3:Y:S01]  /*5d420*/  LDL.LU R36, [R1+0x590] ;  /* 0x0005900001247983 */ /* 0x000ee20000300800 */
[----:B------:R-:W-:-:S03]  /*5d430*/  IMAD.MOV.U32 R50, RZ, RZ, R9 ;  /* 0x000000ffff327224 */ /* 0x000fc600078e0009 */
[----:B------:R-:W3:Y:S01]  /*5d440*/  LDL.LU R37, [R1+0x594] ;  /* 0x0005940001257983 */ /* 0x000ee20000300800 */
[----:B------:R-:W-:-:S03]  /*5d450*/  IMAD.MOV.U32 R49, RZ, RZ, R10 ;  /* 0x000000ffff317224 */ /* 0x000fc600078e000a */
[----:B------:R-:W3:Y:S04]  /*5d460*/  LDL.LU R38, [R1+0x598] ;  /* 0x0005980001267983 */ /* 0x000ee80000300800 */
[----:B------:R-:W3:Y:S04]  /*5d470*/  LDL.LU R39, [R1+0x59c] ;  /* 0x00059c0001277983 */ /* 0x000ee80000300800 */
[----:B------:R-:W2:Y:S04]  /*5d480*/  LDL.LU R8, [R1+0x5b0] ;  /* 0x0005b00001087983 */ /* 0x000ea80000300800 */
[----:B------:R-:W2:Y:S04]  /*5d490*/  LDL.LU R9, [R1+0x5b4] ;  /* 0x0005b40001097983 */ /* 0x000ea80000300800 */
[----:B------:R-:W2:Y:S04]  /*5d4a0*/  LDL.LU R10, [R1+0x5b8] ;  /* 0x0005b800010a7983 */ /* 0x000ea80000300800 */
[----:B------:R-:W2:Y:S04]  /*5d4b0*/  LDL.LU R11, [R1+0x5bc] ;  /* 0x0005bc00010b7983 */ /* 0x000ea80000300800 */
[----:B------:R-:W-:Y:S04]  /*5d4c0*/  STL.64 [R1+0x4ec8], R26 ;  /* 0x004ec81a01007387 */ /* 0x000fe80000100a00 */
[----:B------:R0:W-:Y:S04]  /*5d4d0*/  STL.64 [R1+0x4ec0], R24 ;  /* 0x004ec01801007387 */ /* 0x0001e80000100a00 */
[----:B0-----:R-:W2:Y:S04]  /*5d4e0*/  LDL.LU R24, [R1+0x5f0] ;  /* 0x0005f00001187983 */ /* 0x001ea80000300800 */
        /* <DEDUP_REMOVED lines=14> */
[----:B------:R-:W2:Y:S01]  /*5d5d0*/  LDL.LU R55, [R1+0x5dc] ;  /* 0x0005dc0001377983 */ /* 0x000ea20000300800 */
[----:B----4-:R-:W-:-:S03]  /*5d5e0*/  IMAD R4, R4, 0x100, R29 ;  /* 0x0000010004047824 */ /* 0x010fc600078e021d */
[----:B------:R-:W4:Y:S01]  /*5d5f0*/  LDL.LU R29, [R1+0x4f30] ;  /* 0x004f3000011d7983 */ /* 0x000f220000300800 */
        /* <DEDUP_REMOVED lines=19> */
[----:B------:R-:W-:-:S02]  /*5d730*/  NOP ;  /* 0x0000000000007918 */ /* 0x000fc40000000000 */
[----:B------:R-:W-:Y:S04]  /*5d740*/  STL.64 [R1+0x360], R8 ;  /* 0x0003600801007387 */ /* 0x000fe80000100a00 */
[----:B------:R0:W-:Y:S04]  /*5d750*/  STL.64 [R1+0x368], R10 ;  /* 0x0003680a01007387 */ /* 0x0001e80000100a00 */
[----:B0-----:R-:W2:Y:S04]  /*5d760*/  LDL.LU.64 R10, [R1+0x4f08] ;  /* 0x004f0800010a7983 */ /* 0x001ea80000300a00 */
[----:B------:R-:W3:Y:S04]  /*5d770*/  LDL.LU.64 R8, [R1+0x4f00] ;  /* 0x004f000001087983 */ /* 0x000ee80000300a00 */
[----:B------:R-:W2:Y:S01]  /*5d780*/  LDL.LU.64 R42, [R1+0x4ef8] ;  /* 0x004ef800012a7983 */ /* 0x000ea20000300a00 */
[----:B------:R-:W-:-:S02]  /*5d790*/  IMAD R6, R7, 0x100, R6 ;  /* 0x0000010007067824 */ /* 0x000fc400078e0206 */
[----:B------:R-:W-:Y:S01]  /*5d7a0*/  IMAD R5, R5, 0x100, R61 ;  /* 0x0000010005057824 */ /* 0x000fe200078e023d */
[----:B------:R-:W-:Y:S01]  /*5d7b0*/  F2FP.F16.E5M2.UNPACK_B R4, R4 ;  /* 0x00000004ff04723e */ /* 0x000fe200020004ff */
[----:B------:R-:W-:Y:S01]  /*5d7c0*/  IMAD R7, R60, 0x100, R0 ;  /* 0x000001003c077824 */ /* 0x000fe200078e0200 */
[----:B------:R-:W-:Y:S01]  /*5d7d0*/  F2FP.F16.E5M2.UNPACK_B R6, R6 ;  /* 0x00000006ff06723e */ /* 0x000fe200020004ff */
[----:B------:R-:W3:Y:S01]  /*5d7e0*/  LDL.LU R41, [R1+0x4ef0] ;  /* 0x004ef00001297983 */ /* 0x000ee20000300800 */
[----:B------:R-:W-:Y:S02]  /*5d7f0*/  F2FP.F16.E5M2.UNPACK_B R5, R5 ;  /* 0x00000005ff05723e */ /* 0x000fe400020004ff */
[----:B------:R-:W-:Y:S01]  /*5d800*/  F2FP.F16.E5M2.UNPACK_B R7, R7 ;  /* 0x00000007ff07723e */ /* 0x000fe200020004ff */
[----:B------:R-:W-:Y:S04]  /*5d810*/  STL.64 [R1+0x4e90], R38 ;  /* 0x004e902601007387 */ /* 0x000fe80000100a00 */
[----:B------:R-:W-:Y:S04]  /*5d820*/  STL.64 [R1+0x4e88], R36 ;  /* 0x004e882401007387 */ /* 0x000fe80000100a00 */
[----:B------:R-:W-:Y:S04]  /*5d830*/  STL.64 [R1+0x350], R32 ;  /* 0x0003502001007387 */ /* 0x000fe80000100a00 */
[----:B------:R0:W-:Y:S02]  /*5d840*/  STL.64 [R1+0x358], R34 ;  /* 0x0003582201007387 */ /* 0x0001e40000100a00 */
[C---:B0-----:R-:W-:Y:S06]  /*5d850*/  HMMA.16816.F32 R32, R4.reuse, R2, R52 ;  /* 0x000000020420723c */ /* 0x041fec0000001834 */
[C---:B----4-:R-:W-:Y:S06]  /*5d860*/  HMMA.16816.F32 R20, R4.reuse, R12, R20 ;  /* 0x0000000c0414723c */ /* 0x050fec0000001814 */
[C---:B--2---:R-:W-:Y:S06]  /*5d870*/  HMMA.16816.F32 R36, R4.reuse, R42, R28 ;  /* 0x0000002a0424723c */ /* 0x044fec000000181c */
[C---:B---3--:R-:W-:Y:S06]  /*5d880*/  HMMA.16816.F32 R28, R4.reuse, R8, R48 ;  /* 0x00000008041c723c */ /* 0x048fec0000001830 */
[C---:B------:R-:W-:Y:S11]  /*5d890*/  HMMA.16816.F32 R24, R4.reuse, R10, R24 ;  /* 0x0000000a0418723c */ /* 0x040ff60000001818 */
        /* <DEDUP_REMOVED lines=73> */
[----:B0-----:R-:W3:Y:S04]  /*5dd30*/  LDL.LU.64 R22, [R1+0x4ee8] ;  /* 0x004ee80001167983 */ /* 0x001ee80000300a00 */
[----:B------:R-:W4:Y:S04]  /*5dd40*/  LDL.LU.64 R20, [R1+0x4ee0] ;  /* 0x004ee00001147983 */ /* 0x000f280000300a00 */
[----:B------:R-:W-:Y:S04]  /*5dd50*/  STL.64 [R1+0x4e60], R18 ;  /* 0x004e601201007387 */ /* 0x000fe80000100a00 */
[----:B------:R0:W-:Y:S04]  /*5dd60*/  STL.64 [R1+0x4e58], R16 ;  /* 0x004e581001007387 */ /* 0x0001e80000100a00 */
[----:B0-----:R-:W2:Y:S04]  /*5dd70*/  LDL.LU R16, [R1+0x870] ;  /* 0x0008700001107983 */ /* 0x001ea80000300800 */
[----:B------:R-:W2:Y:S04]  /*5dd80*/  LDL.LU R17, [R1+0x874] ;  /* 0x0008740001117983 */ /* 0x000ea80000300800 */
[----:B------:R-:W2:Y:S04]  /*5dd90*/  LDL.LU R18, [R1+0x878] ;  /* 0x0008780001127983 */ /* 0x000ea80000300800 */
[----:B------:R-:W2:Y:S01]  /*5dda0*/  LDL.LU R19, [R1+0x87c] ;  /* 0x00087c0001137983 */ /* 0x000ea20000300800 */
        /* <DEDUP_REMOVED lines=29> */
[----:B------:R0:W-:Y:S01]  /*5df80*/  STL.64 [R1+0x4e28], R24 ;  /* 0x004e281801007387 */ /* 0x0001e20000100a00 */
[----:B------:R-:W-:-:S02]  /*5df90*/  IMAD R32, R32, 0x100, R40 ;  /* 0x0000010020207824 */ /* 0x000fc400078e0228 */
[----:B------:R-:W-:Y:S01]  /*5dfa0*/  IMAD R33, R33, 0x100, R60 ;  /* 0x0000010021217824 */ /* 0x000fe200078e023c */
[----:B0-----:R-:W4:Y:S04]  /*5dfb0*/  LDL.LU R24, [R1+0x770] ;  /* 0x0007700001187983 */ /* 0x001f280000300800 */
[----:B------:R-:W4:Y:S04]  /*5dfc0*/  LDL.LU R25, [R1+0x774] ;  /* 0x0007740001197983 */ /* 0x000f280000300800 */
[----:B------:R-:W4:Y:S04]  /*5dfd0*/  LDL.LU R26, [R1+0x778] ;  /* 0x00077800011a7983 */ /* 0x000f280000300800 */
[----:B------:R-:W4:Y:S04]  /*5dfe0*/  LDL.LU R27, [R1+0x77c] ;  /* 0x00077c00011b7983 */ /* 0x000f280000300800 */
[----:B------:R-:W3:Y:S04]  /*5dff0*/  LDL.LU R40, [R1+0x4e9c] ;  /* 0x004e9c0001287983 */ /* 0x000ee80000300800 */
[----:B------:R-:W3:Y:S01]  /*5e000*/  LDL.LU R60, [R1+0x4e98] ;  /* 0x004e9800013c7983 */ /* 0x000ee20000300800 */
[----:B--2---:R-:W-:-:S15]  /*5e010*/  HMMA.16816.F32 R36, R4, R28, R36 ;  /* 0x0000001c0424723c */ /* 0x004fde0000001824 */
[----:B------:R-:W-:-:S08]  /*5e020*/  NOP ;  /* 0x0000000000007918 */ /* 0x000fd00000000000 */
[----:B------:R-:W-:Y:S04]  /*5e030*/  STL.64 [R1+0x4d0], R36 ;  /* 0x0004d02401007387 */ /* 0x000fe80000100a00 */
[----:B------:R0:W-:Y:S04]  /*5e040*/  STL.64 [R1+0x4d8], R38 ;  /* 0x0004d82601007387 */ /* 0x0001e80000100a00 */
[----:B0-----:R-:W2:Y:S04]  /*5e050*/  LDL.LU.64 R38, [R1+0x4e90] ;  /* 0x004e900001267983 */ /* 0x001ea80000300a00 */
[----:B------:R-:W3:Y:S01]  /*5e060*/  LDL.LU.64 R36, [R1+0x4e88] ;  /* 0x004e880001247983 */ /* 0x000ee20000300a00 */
[----:B----4-:R-:W-:Y:S01]  /*5e070*/  HMMA.16816.F32 R24, R4, R30, R24 ;  /* 0x0000001e0418723c */ /* 0x010fe20000001818 */
[----:B------:R-:W-:-:S02]  /*5e080*/  IMAD R34, R34, 0x100, R0 ;  /* 0x0000010022227824 */ /* 0x000fc400078e0200 */
[----:B------:R-:W-:Y:S01]  /*5e090*/  IMAD R35, R61, 0x100, R35 ;  /* 0x000001003d237824 */ /* 0x000fe200078e0223 */
[----:B------:R-:W4:Y:S01]  /*5e0a0*/  LDL.LU R0, [R1+0x4e80] ;  /* 0x004e800001007983 */ /* 0x000f220000300800 */
[----:B------:R-:W-:-:S03]  /*5e0b0*/  F2FP.F16.E5M2.UNPACK_B R32, R32 ;  /* 0x00000020ff20723e */ /* 0x000fc600020004ff */
[----:B------:R-:W-:Y:S01]  /*5e0c0*/  STL.64 [R1+0x4e50], R30 ;  /* 0x004e501e01007387 */ /* 0x000fe20000100a00 */
[----:B------:R-:W-:-:S03]  /*5e0d0*/  F2FP.F16.E5M2.UNPACK_B R33, R33 ;  /* 0x00000021ff21723e */ /* 0x000fc600020004ff */
[----:B------:R-:W-:Y:S01]  /*5e0e0*/  STL.64 [R1+0x4e48], R28 ;  /* 0x004e481c01007387 */ /* 0x000fe20000100a00 */
[----:B------:R-:W-:Y:S02]  /*5e0f0*/  F2FP.F16.E5M2.UNPACK_B R34, R34 ;  /* 0x00000022ff22723e */ /* 0x000fe400020004ff */
[----:B------:R-:W-:-:S08]  /*5e100*/  F2FP.F16.E5M2.UNPACK_B R35, R35 ;  /* 0x00000023ff23723e */ /* 0x000fd000020004ff */
[----:B------:R-:W-:Y:S04]  /*5e110*/  STL.64 [R1+0x4e0], R24 ;  /* 0x0004e01801007387 */ /* 0x000fe80000100a00 */
[----:B------:R-:W-:Y:S01]  /*5e120*/  STL.64 [R1+0x4e8], R26 ;  /* 0x0004e81a01007387 */ /* 0x000fe20000100a00 */
[C---:B---3--:R-:W-:Y:S06]  /*5e130*/  HMMA.16816.F32 R20, R4.reuse, R36, R20 ;  /* 0x000000240414723c */ /* 0x048fec0000001814 */
[----:B--2---:R-:W-:Y:S06]  /*5e140*/  HMMA.16816.F32 R4, R4, R38, R16 ;  /* 0x000000260404723c */ /* 0x004fec0000001810 */
[----:B------:R-:W-:Y:S11]  /*5e150*/  STL.64 [R1+0x4e70], R38 ;  /* 0x004e702601007387 */ /* 0x000ff60000100a00 */
[----:B------:R-:W-:Y:S04]  /*5e160*/  STL.64 [R1+0x5e0], R20 ;  /* 0x0005e01401007387 */ /* 0x000fe80000100a00 */
[----:B------:R-:W-:Y:S04]  /*5e170*/  STL.64 [R1+0x5e8], R22 ;  /* 0x0005e81601007387 */ /* 0x000fe80000100a00 */
[----:B------:R-:W-:Y:S04]  /*5e180*/  STL.64 [R1+0x4e68], R36 ;  /* 0x004e682401007387 */ /* 0x000fe80000100a00 */
[----:B------:R-:W-:Y:S04]  /*5e190*/  STL.64 [R1+0x5d0], R4 ;  /* 0x0005d00401007387 */ /* 0x000fe80000100a00 */
[----:B------:R0:W-:Y:S02]  /*5e1a0*/  STL.64 [R1+0x5d8], R6 ;  /* 0x0005d80601007387 */ /* 0x0001e40000100a00 */
[C---:B0-----:R-:W-:Y:S06]  /*5e1b0*/  HMMA.16816.F32 R4, R32.reuse, R42, R52 ;  /* 0x0000002a2004723c */ /* 0x041fec0000001834 */
[C---:B------:R-:W-:Y:S06]  /*5e1c0*/  HMMA.16816.F32 R20, R32.reuse, R2, R48 ;  /* 0x000000022014723c */ /* 0x040fec0000001830 */
[C---:B------:R-:W-:Y:S11]  /*5e1d0*/  HMMA.16816.F32 R16, R32.reuse, R8, R44 ;  /* 0x000000082010723c */ /* 0x040ff6000000182c */
[----:B------:R-:W-:Y:S04]  /*5e1e0*/  STL.64 [R1+0x5c0], R4 ;  /* 0x0005c00401007387 */ /* 0x000fe80000100a00 */
[----:B------:R0:W-:Y:S02]  /*5e1f0*/  STL.64 [R1+0x5c8], R6 ;  /* 0x0005c80601007387 */ /* 0x0001e40000100a00 */
[----:B0-----:R-:W-:Y:S02]  /*5e200*/  HMMA.16816.F32 R4, R32, R10, R56 ;  /* 0x0000000a2004723c */ /* 0x001fe40000001838 */
[----:B------:R-:W-:Y:S04]  /*5e210*/  STL.64 [R1+0x5b0], R20 ;  /* 0x0005b01401007387 */ /* 0x000fe80000100a00 */
[----:B------:R-:W-:Y:S04]  /*5e220*/  STL.64 [R1+0x5b8], R22 ;  /* 0x0005b81601007387 */ /* 0x000fe80000100a00 */
[----:B------:R-:W2:Y:S04]  /*5e230*/  LDL.LU R52, [R1+0x790] ;  /* 0x0007900001347983 */ /* 0x000ea80000300800 */
[----:B------:R0:W-:Y:S04]  /*5e240*/  STL.64 [R1+0x5a0], R16 ;  /* 0x0005a01001007387 */ /* 0x0001e80000100a00 */
[----:B------:R1:W-:Y:S05]  /*5e250*/  STL.64 [R1+0x5a8], R18 ;  /* 0x0005a81201007387 */ /* 0x0003ea0000100a00 */
        /* <DEDUP_REMOVED lines=31> */
[----:B----4-:R-:W3:Y:S04]  /*5e450*/  LDL.LU R6, [R1+0x7a8] ;  /* 0x0007a80001067983 */ /* 0x010ee80000300800 */
[----:B------:R-:W3:Y:S04]  /*5e460*/  LDL.LU R7, [R1+0x7ac] ;  /* 0x0007ac0001077983 */ /* 0x000ee80000300800 */
[----:B------:R-:W4:Y:S04]  /*5e470*/  LDL.LU R49, [R1+0x1168] ;  /* 0x0011680001317983 */ /* 0x000f280000300800 */
[----:B------:R-:W4:Y:S04]  /*5e480*/  LDL.LU R50, [R1+0x1164] ;  /* 0x0011640001327983 */ /* 0x000f280000300800 */
[----:B------:R-:W4:Y:S04]  /*5e490*/  LDL.LU R51, [R1+0x1170] ;  /* 0x0011700001337983 */ /* 0x000f280000300800 */
[----:B------:R-:W4:Y:S04]  /*5e4a0*/  LDL.LU R61, [R1+0x116c] ;  /* 0x00116c00013d7983 */ /* 0x000f280000300800 */
[----:B------:R-:W4:Y:S04]  /*5e4b0*/  LDL.LU R44, [R1+0x1178] ;  /* 0x00117800012c7983 */ /* 0x000f280000300800 */
[----:B------:R-:W4:Y:S01]  /*5e4c0*/  LDL.LU R45, [R1+0x1174] ;  /* 0x00117400012d7983 */ /* 0x000f220000300800 */
[----:B------:R-:W-:-:S03]  /*5e4d0*/  IMAD.MOV.U32 R58, RZ, RZ, R0 ;  /* 0x000000ffff3a7224 */ /* 0x000fc600078e0000 */
[----:B------:R-:W4:Y:S01]  /*5e4e0*/  LDL.LU R46, [R1+0x1180] ;  /* 0x00118000012e7983 */ /* 0x000f220000300800 */
[----:B------:R-:W-:-:S03]  /*5e4f0*/  IMAD.MOV.U32 R59, RZ, RZ, R60 ;  /* 0x000000ffff3b7224 */ /* 0x000fc600078e003c */
[----:B------:R-:W4:Y:S04]  /*5e500*/  LDL.LU R47, [R1+0x117c] ;  /* 0x00117c00012f7983 */ /* 0x000f280000300800 */
[----:B------:R-:W4:Y:S04]  /*5e510*/  LDL.LU R56, [R1+0x780] ;  /* 0x0007800001387983 */ /* 0x000f280000300800 */
[----:B------:R-:W4:Y:S04]  /*5e520*/  LDL.LU R57, [R1+0x784] ;  /* 0x0007840001397983 */ /* 0x000f280000300800 */
[----:B------:R-:W3:Y:S04]  /*5e530*/  LDL.LU R0, [R1+0x4e7c] ;  /* 0x004e7c0001007983 */ /* 0x000ee80000300800 */
[----:B------:R-:W4:Y:S01]  /*5e540*/  LDL.LU R60, [R1+0x4e78] ;  /* 0x004e7800013c7983 */ /* 0x000f220000300800 */
[C---:B--2---:R-:W-:Y:S06]  /*5e550*/  HMMA.16816.F32 R36, R32.reuse, R12, R36 ;  /* 0x0000000c2024723c */ /* 0x044fec0000001824 */
[----:B------:R-:W-:-:S15]  /*5e560*/  HMMA.16816.F32 R12, R32, R14, R16 ;  /* 0x0000000e200c723c */ /* 0x000fde0000001810 */
[----:B------:R-:W-:-:S02]  /*5e570*/  NOP ;  /* 0x0000000000007918 */ /* 0x000fc40000000000 */
[----:B------:R-:W-:Y:S04]  /*5e580*/  STL.64 [R1+0x580], R36 ;  /* 0x0005802401007387 */ /* 0x000fe80000100a00 */
[----:B------:R0:W-:Y:S04]  /*5e590*/  STL.64 [R1+0x588], R38 ;  /* 0x0005882601007387 */ /* 0x0001e80000100a00 */
[----:B0-----:R-:W2:Y:S04]  /*5e5a0*/  LDL.LU.64 R38, [R1+0x4e70] ;  /* 0x004e700001267983 */ /* 0x001ea80000300a00 */
[----:B------:R-:W2:Y:S04]  /*5e5b0*/  LDL.LU.64 R36, [R1+0x4e68] ;  /* 0x004e680001247983 */ /* 0x000ea80000300a00 */
[----:B------:R-:W3:Y:S04]  /*5e5c0*/  LDL.LU.64 R18, [R1+0x4e60] ;  /* 0x004e600001127983 */ /* 0x000ee80000300a00 */
[----:B------:R-:W4:Y:S04]  /*5e5d0*/  LDL.LU.64 R16, [R1+0x4e58] ;  /* 0x004e580001107983 */ /* 0x000f280000300a00 */
[----:B------:R0:W-:Y:S04]  /*5e5e0*/  STL.64 [R1+0x570], R12 ;  /* 0x0005700c01007387 */ /* 0x0001e80000100a00 */
[----:B------:R1:W-:Y:S04]  /*5e5f0*/  STL.64 [R1+0x578], R14 ;  /* 0x0005780e01007387 */ /* 0x0003e80000100a00 */
[----:B0-----:R-:W2:Y:S04]  /*5e600*/  LDL.LU R12, [R1+0x7c0] ;  /* 0x0007c000010c7983 */ /* 0x001ea80000300800 */
[----:B------:R-:W2:Y:S04]  /*5e610*/  LDL.LU R13, [R1+0x7c4] ;  /* 0x0007c400010d7983 */ /* 0x000ea80000300800 */
[----:B-1----:R-:W2:Y:S04]  /*5e620*/  LDL.LU R14, [R1+0x7c8] ;  /* 0x0007c800010e7983 */ /* 0x002ea80000300800 */
[----:B------:R-:W2:Y:S01]  /*5e630*/  LDL.LU R15, [R1+0x7cc] ;  /* 0x0007cc00010f7983 */ /* 0x000ea20000300800 */
[C---:B----4-:R-:W-:Y:S06]  /*5e640*/  HMMA.16816.F32 R28, R32.reuse, R16, R28 ;  /* 0x00000010201c723c */ /* 0x050fec000000181c */
[----:B---3--:R-:W-:-:S15]  /*5e650*/  HMMA.16816.F32 R16, R32, R18, R20 ;  /* 0x000000122010723c */ /* 0x008fde0000001814 */
[----:B------:R-:W-:-:S02]  /*5e660*/  NOP ;  /* 0x0000000000007918 */ /* 0x000fc40000000000 */
[----:B------:R-:W-:Y:S04]  /*5e670*/  STL.64 [R1+0x560], R28 ;  /* 0x0005601c01007387 */ /* 0x000fe80000100a00 */
[----:B------:R0:W-:Y:S04]  /*5e680*/  STL.64 [R1+0x568], R30 ;  /* 0x0005681e01007387 */ /* 0x0001e80000100a00 */
[----:B0-----:R-:W3:Y:S04]  /*5e690*/  LDL.LU.64 R30, [R1+0x4e50] ;  /* 0x004e5000011e7983 */ /* 0x001ee80000300a00 */
[----:B------:R-:W4:Y:S04]  /*5e6a0*/  LDL.LU.64 R28, [R1+0x4e48] ;  /* 0x004e4800011c7983 */ /* 0x000f280000300a00 */
[----:B------:R-:W2:Y:S04]  /*5e6b0*/  LDL.LU.64 R22, [R1+0x4e40] ;  /* 0x004e400001167983 */ /* 0x000ea80000300a00 */
[----:B------:R-:W3:Y:S04]  /*5e6c0*/  LDL.LU.64 R20, [R1+0x4e38] ;  /* 0x004e380001147983 */ /* 0x000ee80000300a00 */
[----:B------:R0:W-:Y:S04]  /*5e6d0*/  STL.64 [R1+0x550], R16 ;  /* 0x0005501001007387 */ /* 0x0001e80000100a00 */
[----:B------:R-:W-:Y:S04]  /*5e6e0*/  STL.64 [R1+0x558], R18 ;  /* 0x0005581201007387 */ /* 0x000fe80000100a00 */
[----:B0-----:R-:W2:Y:S04]  /*5e6f0*/  LDL.LU R16, [R1+0x7d0] ;  /* 0x0007d00001107983 */ /* 0x001ea80000300800 */
[----:B------:R-:W2:Y:S01]  /*5e700*/  LDL.LU R17, [R1+0x7d4] ;  /* 0x0007d40001117983 */ /* 0x000ea20000300800 */
[----:B---3--:R-:W-:-:S15]  /*5e710*/  HMMA.16816.F32 R24, R32, R20, R24 ;  /* 0x000000142018723c */ /* 0x008fde0000001818 */
[----:B------:R-:W-:-:S08]  /*5e720*/  NOP ;  /* 0x0000000000007918 */ /* 0x000fd00000000000 */
[----:B------:R-:W-:Y:S04]  /*5e730*/  STL.64 [R1+0x540], R24 ;  /* 0x0005401801007387 */ /* 0x000fe80000100a00 */
[----:B------:R0:W-:Y:S04]  /*5e740*/  STL.64 [R1+0x548], R26 ;  /* 0x0005481a01007387 */ /* 0x0001e80000100a00 */
[----:B0-----:R-:W3:Y:S04]  /*5e750*/  LDL.LU.64 R26, [R1+0x4e30] ;  /* 0x004e3000011a7983 */ /* 0x001ee80000300a00 */
[----:B------:R-:W4:Y:S01]  /*5e760*/  LDL.LU.64 R24, [R1+0x4e28] ;  /* 0x004e280001187983 */ /* 0x000f220000300a00 */
[----:B------:R-:W-:-:S02]  /*5e770*/  IMAD.MOV.U32 R18, RZ, RZ, R60 ;  /* 0x000000ffff127224 */ /* 0x000fc400078e003c */
[----:B------:R-:W-:-:S07]  /*5e780*/  IMAD.MOV.U32 R19, RZ, RZ, R0 ;  /* 0x000000ffff137224 */ /* 0x000fce00078e0000 */
[----:B--2---:R-:W-:-:S15]  /*5e790*/  HMMA.16816.F32 R16, R32, R22, R16 ;  /* 0x000000162010723c */ /* 0x004fde0000001810 */
[----:B------:R-:W-:-:S09]  /*5e7a0*/  NOP ;  /* 0x0000000000007918 */ /* 0x000fd20000000000 */
[----:B------:R-:W-:Y:S02]  /*5e7b0*/  IMAD.MOV.U32 R0, RZ, RZ, R19 ;  /* 0x000000ffff007224 */ /* 0x000fe400078e0013 */
[----:B------:R-:W-:Y:S02]  /*5e7c0*/  IMAD.MOV.U32 R42, RZ, RZ, R18 ;  /* 0x000000ffff2a7224 */ /* 0x000fe400078e0012 */
[----:B------:R-:W-:Y:S02]  /*5e7d0*/  IMAD.MOV.U32 R43, RZ, RZ, R17 ;  /* 0x000000ffff2b7224 */ /* 0x000fe400078e0011 */
[----:B------:R-:W-:Y:S01]  /*5e7e0*/  IMAD.MOV.U32 R60, RZ, RZ, R16 ;  /* 0x000000ffff3c7224 */ /* 0x000fe200078e0010 */
[----:B------:R0:W-:Y:S04]  /*5e7f0*/  STL [R1+0x4a7c], R0 ;  /* 0x004a7c0001007387 */ /* 0x0001e80000100800 */
[----:B------:R1:W-:Y:S04]  /*5e800*/  STL [R1+0x4a78], R42 ;  /* 0x004a782a01007387 */ /* 0x0003e80000100800 */
[----:B------:R2:W-:Y:S04]  /*5e810*/  STL [R1+0x4a74], R43 ;  /* 0x004a742b01007387 */ /* 0x0005e80000100800 */
[----:B------:R2:W-:Y:S01]  /*5e820*/  STL [R1+0x4a70], R60 ;  /* 0x004a703c01007387 */ /* 0x0005e20000100800 */
[C---:B---3--:R-:W-:Y:S06]  /*5e830*/  HMMA.16816.F32 R8, R32.reuse, R26, R8 ;  /* 0x0000001a2008723c */ /* 0x048fec0000001808 */
[----:B----4-:R-:W-:-:S15]  /*5e840*/  HMMA.16816.F32 R12, R32, R24, R12 ;  /* 0x00000018200c723c */ /* 0x010fde000000180c */
[----:B------:R-:W-:-:S03]  /*5e850*/  NOP ;  /* 0x0000000000007918 */ /* 0x000fc60000000000 */
[----:B0-----:R-:W-:Y:S02]  /*5e860*/  IMAD.MOV.U32 R0, RZ, RZ, R8 ;  /* 0x000000ffff007224 */ /* 0x001fe400078e0008 */
[----:B-1----:R-:W-:-:S03]  /*5e870*/  IMAD.MOV.U32 R42, RZ, RZ, R9 ;  /* 0x000000ffff2a7224 */ /* 0x002fc600078e0009 */
[----:B------:R-:W-:Y:S01]  /*5e880*/  STL.64 [R1+0x520], R12 ;  /* 0x0005200c01007387 */ /* 0x000fe20000100a00 */
[----:B--2---:R-:W-:-:S03]  /*5e890*/  IMAD.MOV.U32 R43, RZ, RZ, R10 ;  /* 0x000000ffff2b7224 */ /* 0x004fc600078e000a */
[----:B------:R0:W-:Y:S01]  /*5e8a0*/  STL.64 [R1+0x528], R14 ;  /* 0x0005280e01007387 */ /* 0x0001e20000100a00 */
[----:B------:R-:W-:Y:S02]  /*5e8b0*/  IMAD.MOV.U32 R60, RZ, RZ, R11 ;  /* 0x000000ffff3c7224 */ /* 0x000fe400078e000b */
[C---:B------:R-:W-:Y:S06]  /*5e8c0*/  HMMA.16816.F32 R8, R32.reuse, R30, R52 ;  /* 0x0000001e2008723c */ /* 0x040fec0000001834 */
[----:B0-----:R-:W-:Y:S01]  /*5e8d0*/  HMMA.16816.F32 R12, R32, R28, R4 ;  /* 0x0000001c200c723c */ /* 0x001fe20000001804 */
[----:B------:R-:W-:Y:S04]  /*5e8e0*/  STL [R1+0x4aac], R60 ;  /* 0x004aac3c01007387 */ /* 0x000fe80000100800 */
[----:B------:R-:W-:Y:S04]  /*5e8f0*/  STL [R1+0x4aa8], R43 ;  /* 0x004aa82b01007387 */ /* 0x000fe80000100800 */
[----:B------:R-:W-:Y:S04]  /*5e900*/  STL [R1+0x4aa4], R42 ;  /* 0x004aa42a01007387 */ /* 0x000fe80000100800 */
[----:B------:R-:W-:Y:S01]  /*5e910*/  STL [R1+0x4aa0], R0 ;  /* 0x004aa00001007387 */ /* 0x000fe20000100800 */
[----:B------:R-:W-:-:S02]  /*5e920*/  IMAD R6, R45, 0x100, R44 ;  /* 0x000001002d067824 */ /* 0x000fc400078e022c */
[----:B------:R-:W-:Y:S02]  /*5e930*/  IMAD R7, R47, 0x100, R46 ;  /* 0x000001002f077824 */ /* 0x000fe400078e022e */
[----:B------:R-:W-:-:S05]  /*5e940*/  IMAD.MOV.U32 R45, RZ, RZ, R40 ;  /* 0x000000ffff2d7224 */ /* 0x000fca00078e0028 */
[----:B------:R0:W-:Y:S04]  /*5e950*/  STL.64 [R1+0x500], R12 ;  /* 0x0005000c01007387 */ /* 0x0001e80000100a00 */
[----:B------:R-:W-:Y:S01]  /*5e960*/  STL.64 [R1+0x508], R14 ;  /* 0x0005080e01007387 */ /* 0x000fe20000100a00 */
[----:B------:R-:W-:-:S03]  /*5e970*/  IMAD.MOV.U32 R46, RZ, RZ, R41 ;  /* 0x000000ffff2e7224 */ /* 0x000fc600078e0029 */
[----:B------:R-:W-:Y:S04]  /*5e980*/  STL.64 [R1+0x4f0], R8 ;  /* 0x0004f00801007387 */ /* 0x000fe80000100a00 */
[----:B------:R1:W-:Y:S04]  /*5e990*/  STL.64 [R1+0x4f8], R10 ;  /* 0x0004f80a01007387 */ /* 0x0003e80000100a00 */
[----:B------:R-:W2:Y:S04]  /*5e9a0*/  LDL.LU R44, [R1+0x940] ;  /* 0x00094000012c7983 */ /* 0x000ea80000300800 */
[----:B------:R-:W3:Y:S04]  /*5e9b0*/  LDL.LU R40, [R1+0x4e24] ;  /* 0x004e240001287983 */ /* 0x000ee80000300800 */
[----:B------:R-:W0:Y:S04]  /*5e9c0*/  LDL.LU R41, [R1+0x4e20] ;  /* 0x004e200001297983 */ /* 0x000e280000300800 */
[----:B------:R-:W2:Y:S04]  /*5e9d0*/  LDL.LU R47, [R1+0x94c] ;  /* 0x00094c00012f7983 */ /* 0x000ea80000300800 */
[----:B------:R-:W4:Y:S04]  /*5e9e0*/  LDL.LU R16, [R1+0x910] ;  /* 0x0009100001107983 */ /* 0x000f280000300800 */
[----:B------:R-:W4:Y:S04]  /*5e9f0*/  LDL.LU R17, [R1+0x914] ;  /* 0x0009140001117983 */ /* 0x000f280000300800 */
[----:B------:R-:W4:Y:S01]  /*5ea00*/  LDL.LU R18, [R1+0x918] ;  /* 0x0009180001127983 */ /* 0x000f220000300800 */
[----:B---3--:R-:W-:-:S03]  /*5ea10*/  IMAD.MOV.U32 R19, RZ, RZ, R40 ;  /* 0x000000ffff137224 */ /* 0x008fc600078e0028 */
[----:B------:R-:W3:Y:S01]  /*5ea20*/  LDL.LU R40, [R1+0x4e1c] ;  /* 0x004e1c0001287983 */ /* 0x000ee20000300800 */
[----:B0-----:R-:W-:-:S03]  /*5ea30*/  IMAD.MOV.U32 R12, RZ, RZ, R41 ;  /* 0x000000ffff0c7224 */ /* 0x001fc600078e0029 */
[----:B------:R-:W2:Y:S01]  /*5ea40*/  LDL.LU R41, [R1+0x4e18] ;  /* 0x004e180001297983 */ /* 0x000ea20000300800 */
[----:B-1----:R-:W-:Y:S03]  /*5ea50*/  HMMA.16816.F32 R8, R32, R36, R56 ;  /* 0x000000242008723c */ /* 0x002fe60000001838 */
[----:B------:R-:W4:Y:S04]  /*5ea60*/  LDL.LU R13, [R1+0x8f4] ;  /* 0x0008f400010d7983 */ /* 0x000f280000300800 */
[----:B------:R-:W4:Y:S04]  /*5ea70*/  LDL.LU R14, [R1+0x8f8] ;  /* 0x0008f800010e7983 */ /* 0x000f280000300800 */
[----:B------:R-:W4:Y:S04]  /*5ea80*/  LDL.LU R15, [R1+0x8fc] ;  /* 0x0008fc00010f7983 */ /* 0x000f280000300800 */
[----:B------:R-:W4:Y:S04]  /*5ea90*/  LDL.LU R24, [R1+0x8c0] ;  /* 0x0008c00001187983 */ /* 0x000f280000300800 */
[----:B------:R-:W4:Y:S05]  /*5eaa0*/  LDL.LU R25, [R1+0x8c4] ;  /* 0x0008c40001197983 */ /* 0x000f2a0000300800 */
[----:B------:R-:W-:-:S02]  /*5eab0*/  IMAD.MOV.U32 R60, RZ, RZ, R8 ;  /* 0x000000ffff3c7224 */ /* 0x000fc400078e0008 */
[----:B------:R-:W-:Y:S02]  /*5eac0*/  IMAD.MOV.U32 R43, RZ, RZ, R9 ;  /* 0x000000ffff2b7224 */ /* 0x000fe400078e0009 */
[----:B------:R-:W-:Y:S02]  /*5ead0*/  IMAD.MOV.U32 R0, RZ, RZ, R11 ;  /* 0x000000ffff007224 */ /* 0x000fe400078e000b */
[----:B------:R-:W-:Y:S02]  /*5eae0*/  IMAD R4, R50, 0x100, R49 ;  /* 0x0000010032047824 */ /* 0x000fe400078e0231 */
[----:B------:R-:W-:Y:S02]  /*5eaf0*/  IMAD R5, R61, 0x100, R51 ;  /* 0x000001003d057824 */ /* 0x000fe400078e0233 */
[----:B---3--:R-:W-:Y:S02]  /*5eb00*/  IMAD.MOV.U32 R27, RZ, RZ, R40 ;  /* 0x000000ffff1b7224 */ /* 0x008fe400078e0028 */
[----:B------:R-:W3:Y:S01]  /*5eb10*/  LDL R40, [R1+0xa68] ;  /* 0x000a680001287983 */ /* 0x000ee20000100800 */
[----:B--2---:R-:W-:-:S03]  /*5eb20*/  IMAD.MOV.U32 R26, RZ, RZ, R41 ;  /* 0x000000ffff1a7224 */ /* 0x004fc600078e0029 */
[----:B------:R-:W2:Y:S04]  /*5eb30*/  LDL R41, [R1+0xa6c] ;  /* 0x000a6c0001297983 */ /* 0x000ea80000100800 */
[----:B------:R-:W4:Y:S04]  /*5eb40*/  LDL.LU R28, [R1+0x8a0] ;  /* 0x0008a000011c7983 */ /* 0x000f280000300800 */
[----:B------:R-:W4:Y:S04]  /*5eb50*/  LDL.LU R29, [R1+0x8a4] ;  /* 0x0008a400011d7983 */ /* 0x000f280000300800 */
[----:B------:R-:W4:Y:S04]  /*5eb60*/  LDL.LU R30, [R1+0x8a8] ;  /* 0x0008a800011e7983 */ /* 0x000f280000300800 */
[----:B------:R-:W4:Y:S04]  /*5eb70*/  LDL.LU R31, [R1+0x8ac] ;  /* 0x0008ac00011f7983 */ /* 0x000f280000300800 */
[----:B------:R-:W4:Y:S04]  /*5eb80*/  LDL R2, [R1+0xa78] ;  /* 0x000a780001027983 */ /* 0x000f280000100800 */
[----:B------:R-:W4:Y:S04]  /*5eb90*/  LDL R3, [R1+0xa7c] ;  /* 0x000a7c0001037983 */ /* 0x000f280000100800 */
[----:B------:R-:W4:Y:S04]  /*5eba0*/  LDL R8, [R1+0xa88] ;  /* 0x000a880001087983 */ /* 0x000f280000100800 */
[----:B------:R-:W4:Y:S04]  /*5ebb0*/  LDL R9, [R1+0xa8c] ;  /* 0x000a8c0001097983 */ /* 0x000f280000100800 */
        /* <DEDUP_REMOVED lines=16> */
[----:B------:R-:W4:Y:S04]  /*5ecc0*/  LDL R58, [R1+0xa98] ;  /* 0x000a9800013a7983 */ /* 0x000f280000100800 */
[----:B------:R-:W4:Y:S01]  /*5ecd0*/  LDL R59, [R1+0xa9c] ;  /* 0x000a9c00013b7983 */ /* 0x000f220000100800 */
[----:B------:R-:W-:-:S02]  /*5ece0*/  F2FP.F16.E5M2.UNPACK_B R4, R4 ;  /* 0x00000004ff04723e */ /* 0x000fc400020004ff */
[----:B------:R-:W-:Y:S02]  /*5ecf0*/  F2FP.F16.E5M2.UNPACK_B R5, R5 ;  /* 0x00000005ff05723e */ /* 0x000fe400020004ff */
[----:B------:R-:W-:Y:S02]  /*5ed00*/  F2FP.F16.E5M2.UNPACK_B R6, R6 ;  /* 0x00000006ff06723e */ /* 0x000fe400020004ff */
[----:B------:R-:W-:Y:S01]  /*5ed10*/  F2FP.F16.E5M2.UNPACK_B R7, R7 ;  /* 0x00000007ff07723e */ /* 0x000fe200020004ff */
[----:B------:R-:W-:Y:S01]  /*5ed20*/  IMAD.MOV.U32 R42, RZ, RZ, R10 ;  /* 0x000000ffff2a7224 */ /* 0x000fe200078e000a */
[----:B------:R-:W-:Y:S04]  /*5ed30*/  STL [R1+0x4b48], R0 ;  /* 0x004b480001007387 */ /* 0x000fe80000100800 */
[----:B------:R-:W-:Y:S01]  /*5ed40*/  STL [R1+0x4b30], R60 ;  /* 0x004b303c01007387 */ /* 0x000fe20000100800 */
[----:B---3--:R-:W-:-:S02]  /*5ed50*/  F2FP.F16.E5M2.UNPACK_B R40, R40 ;  /* 0x00000028ff28723e */ /* 0x008fc400020004ff */
[----:B--2---:R-:W-:-:S07]  /*5ed60*/  F2FP.F16.E5M2.UNPACK_B R41, R41 ;  /* 0x00000029ff29723e */ /* 0x004fce00020004ff */
[----:B----4-:R-:W-:Y:S06]  /*5ed70*/  HMMA.16816.F32 R24, R4, R40, R24 ;  /* 0x000000280418723c */ /* 0x010fec0000001818 */
[----:B------:R-:W-:Y:S01]  /*5ed80*/  HMMA.16816.F32 R28, R32, R38, R28 ;  /* 0x00000026201c723c */ /* 0x000fe2000000181c */
[----:B------:R-:W-:Y:S02]  /*5ed90*/  F2FP.F16.E5M2.UNPACK_B R2, R2 ;  /* 0x00000002ff02723e */ /* 0x000fe400020004ff */
[----:B------:R-:W-:Y:S02]  /*5eda0*/  F2FP.F16.E5M2.UNPACK_B R3, R3 ;  /* 0x00000003ff03723e */ /* 0x000fe400020004ff */
[----:B------:R-:W-:-:S05]  /*5edb0*/  F2FP.F16.E5M2.UNPACK_B R8, R8 ;  /* 0x00000008ff08723e */ /* 0x000fca00020004ff */
[----:B------:R-:W-:-:S13]  /*5edc0*/  HMMA.16816.F32 R20, R4, R2, R20 ;  /* 0x000000020414723c */ /* 0x000fda0000001814 */
[----:B------:R-:W-:Y:S01]  /*5edd0*/  STL.64 [R1+0x5f0], R28 ;  /* 0x0005f01c01007387 */ /* 0x000fe20000100a00 */
[----:B------:R-:W-:-:S03]  /*5ede0*/  F2FP.F16.E5M2.UNPACK_B R9, R9 ;  /* 0x00000009ff09723e */ /* 0x000fc600020004ff */
[----:B------:R-:W-:Y:S04]  /*5edf0*/  STL.64 [R1+0x5f8], R30 ;  /* 0x0005f81e01007387 */ /* 0x000fe80000100a00 */
[----:B------:R-:W-:Y:S04]  /*5ee00*/  STL.64 [R1+0x4df0], R42 ;  /* 0x004df02a01007387 */ /* 0x000fe80000100a00 */
[----:B------:R-:W-:Y:S04]  /*5ee10*/  STL.64 [R1+0x4de8], R40 ;  /* 0x004de82801007387 */ /* 0x000fe80000100a00 */
[----:B------:R-:W-:Y:S04]  /*5ee20*/  STL.64 [R1+0x660], R24 ;  /* 0x0006601801007387 */ /* 0x000fe80000100a00 */
[----:B------:R-:W-:Y:S04]  /*5ee30*/  STL.64 [R1+0x668], R26 ;  /* 0x0006681a01007387 */ /* 0x000fe80000100a00 */
[----:B------:R-:W-:Y:S04]  /*5ee40*/  STL.64 [R1+0x6d0], R20 ;  /* 0x0006d01401007387 */ /* 0x000fe80000100a00 */
[----:B------:R0:W-:Y:S02]  /*5ee50*/  STL.64 [R1+0x6d8], R22 ;  /* 0x0006d81601007387 */ /* 0x0001e40000100a00 */
[----:B0-----:R-:W-:Y:S01]  /*5ee60*/  HMMA.16816.F32 R20, R4, R8, R12 ;  /* 0x000000080414723c */ /* 0x001fe2000000180c */
[----:B------:R-:W-:-:S02]  /*5ee70*/  F2FP.F16.E5M2.UNPACK_B R10, R11 ;  /* 0x0000000bff0a723e */ /* 0x000fc400020004ff */
[----:B------:R-:W-:-:S04]  /*5ee80*/  F2FP.F16.E5M2.UNPACK_B R11, R52 ;  /* 0x00000034ff0b723e */ /* 0x000fc800020004ff */
[----:B------:R-:W-:Y:S02]  /*5ee90*/  F2FP.F16.E5M2.UNPACK_B R12, R53 ;  /* 0x00000035ff0c723e */ /* 0x000fe400020004ff */
[----:B------:R-:W-:Y:S01]  /*5eea0*/  F2FP.F16.E5M2.UNPACK_B R13, R54 ;  /* 0x00000036ff0d723e */ /* 0x000fe200020004ff */
[----:B------:R-:W-:-:S13]  /*5eeb0*/  HMMA.16816.F32 R16, R4, R10, R16 ;  /* 0x0000000a0410723c */ /* 0x000fda0000001810 */
[----:B------:R-:W-:Y:S04]  /*5eec0*/  STL.64 [R1+0x720], R20 ;  /* 0x0007201401007387 */ /* 0x000fe80000100a00 */
[----:B------:R-:W-:Y:S04]  /*5eed0*/  STL.64 [R1+0x728], R22 ;  /* 0x0007281601007387 */ /* 0x000fe80000100a00 */
[----:B------:R-:W-:Y:S04]  /*5eee0*/  STL.64 [R1+0x4dd0], R10 ;  /* 0x004dd00a01007387 */ /* 0x000fe80000100a00 */
[----:B------:R0:W-:Y:S02]  /*5eef0*/  STL.64 [R1+0x4dc8], R8 ;  /* 0x004dc80801007387 */ /* 0x0001e40000100a00 */
[----:B0-----:R-:W-:Y:S01]  /*5ef00*/  HMMA.16816.F32 R8, R4, R12, R48 ;  /* 0x0000000c0408723c */ /* 0x001fe20000001830 */
[----:B------:R-:W-:-:S02]  /*5ef10*/  F2FP.F16.E5M2.UNPACK_B R14, R55 ;  /* 0x00000037ff0e723e */ /* 0x000fc400020004ff */
[----:B------:R-:W-:Y:S01]  /*5ef20*/  F2FP.F16.E5M2.UNPACK_B R15, R61 ;  /* 0x0000003dff0f723e */ /* 0x000fe200020004ff */
[----:B------:R-:W-:Y:S04]  /*5ef30*/  STL.64 [R1+0x770], R16 ;  /* 0x0007701001007387 */ /* 0x000fe80000100a00 */
[----:B------:R-:W-:-:S15]  /*5ef40*/  STL.64 [R1+0x778], R18 ;  /* 0x0007781201007387 */ /* 0x000fde0000100a00 */
[----:B------:R-:W-:Y:S04]  /*5ef50*/  STL.64 [R1+0x7b0], R8 ;  /* 0x0007b00801007387 */ /* 0x000fe80000100a00 */
[----:B------:R0:W-:Y:S02]  /*5ef60*/  STL.64 [R1+0x7b8], R10 ;  /* 0x0007b80a01007387 */ /* 0x0001e40000100a00 */
[----:B0-----:R-:W-:Y:S06]  /*5ef70*/  HMMA.16816.F32 R8, R4, R14, R44 ;  /* 0x0000000e0408723c */ /* 0x001fec000000182c */
[----:B------:R-:W-:Y:S04]  /*5ef80*/  STL.64 [R1+0x4db0], R14 ;  /* 0x004db00e01007387 */ /* 0x000fe80000100a00 */
[----:B------:R-:W-:-:S13]  /*5ef90*/  STL.64 [R1+0x4da8], R12 ;  /* 0x004da80c01007387 */ /* 0x000fda0000100a00 */
        /* <DEDUP_REMOVED lines=14> */
[----:B------:R-:W2:Y:S04]  /*5f080*/  LDL.LU R12, [R1+0x960] ;  /* 0x00096000010c7983 */ /* 0x000ea80000300800 */
[----:B------:R-:W2:Y:S04]  /*5f090*/  LDL.LU R13, [R1+0x964] ;  /* 0x00096400010d7983 */ /* 0x000ea80000300800 */
[----:B------:R-:W2:Y:S04]  /*5f0a0*/  LDL.LU R14, [R1+0x968] ;  /* 0x00096800010e7983 */ /* 0x000ea80000300800 */
[----:B------:R-:W2:Y:S04]  /*5f0b0*/  LDL.LU R15, [R1+0x96c] ;  /* 0x00096c00010f7983 */ /* 0x000ea80000300800 */
[----:B------:R-:W3:Y:S04]  /*5f0c0*/  LDL R20, [R1+0xab8] ;  /* 0x000ab80001147983 */ /* 0x000ee80000100800 */
[----:B------:R-:W3:Y:S04]  /*5f0d0*/  LDL R21, [R1+0xabc] ;  /* 0x000abc0001157983 */ /* 0x000ee80000100800 */
[----:B------:R-:W3:Y:S04]  /*5f0e0*/  LDL.LU R40, [R1+0x9a0] ;  /* 0x0009a00001287983 */ /* 0x000ee80000300800 */
[----:B------:R-:W3:Y:S04]  /*5f0f0*/  LDL.LU R41, [R1+0x9a4] ;  /* 0x0009a40001297983 */ /* 0x000ee80000300800 */
[----:B------:R-:W3:Y:S04]  /*5f100*/  LDL.LU R42, [R1+0x9a8] ;  /* 0x0009a800012a7983 */ /* 0x000ee80000300800 */
[----:B------:R-:W3:Y:S04]  /*5f110*/  LDL.LU R43, [R1+0x9ac] ;  /* 0x0009ac00012b7983 */ /* 0x000ee80000300800 */
[----:B------:R-:W3:Y:S04]  /*5f120*/  LDL R22, [R1+0xae8] ;  /* 0x000ae80001167983 */ /* 0x000ee80000100800 */
[----:B------:R-:W3:Y:S04]  /*5f130*/  LDL R23, [R1+0xaec] ;  /* 0x000aec0001177983 */ /* 0x000ee80000100800 */
[----:B------:R-:W3:Y:S04]  /*5f140*/  LDL R24, [R1+0xb08] ;  /* 0x000b080001187983 */ /* 0x000ee80000100800 */
[----:B------:R-:W3:Y:S04]  /*5f150*/  LDL R25, [R1+0xb0c] ;  /* 0x000b0c0001197983 */ /* 0x000ee80000100800 */
[----:B------:R-:W3:Y:S04]  /*5f160*/  LDL R26, [R1+0xb18] ;  /* 0x000b1800011a7983 */ /* 0x000ee80000100800 */
[----:B------:R-:W3:Y:S04]  /*5f170*/  LDL R27, [R1+0xb1c] ;  /* 0x000b1c00011b7983 */ /* 0x000ee80000100800 */
[----:B------:R-:W3:Y:S04]  /*5f180*/  LDL.LU R31, [R1+0x1188] ;  /* 0x00118800011f7983 */ /* 0x000ee80000300800 */
[----:B------:R-:W3:Y:S04]  /*5f190*/  LDL.LU R28, [R1+0x1184] ;  /* 0x00118400011c7983 */ /* 0x000ee80000300800 */
[----:B------:R-:W3:Y:S04]  /*5f1a0*/  LDL.LU R29, [R1+0x1190] ;  /* 0x00119000011d7983 */ /* 0x000ee80000300800 */
[----:B------:R-:W3:Y:S04]  /*5f1b0*/  LDL.LU R52, [R1+0x118c] ;  /* 0x00118c0001347983 */ /* 0x000ee80000300800 */
[----:B------:R-:W3:Y:S04]  /*5f1c0*/  LDL.LU R53, [R1+0x1198] ;  /* 0x0011980001357983 */ /* 0x000ee80000300800 */
[----:B------:R-:W3:Y:S04]  /*5f1d0*/  LDL.LU R54, [R1+0x1194] ;  /* 0x0011940001367983 */ /* 0x000ee80000300800 */
[----:B------:R-:W3:Y:S04]  /*5f1e0*/  LDL R55, [R1+0xb28] ;  /* 0x000b280001377983 */ /* 0x000ee80000100800 */
[----:B------:R-:W3:Y:S04]  /*5f1f0*/  LDL R61, [R1+0xb2c] ;  /* 0x000b2c00013d7983 */ /* 0x000ee80000100800 */
[----:B------:R-:W3:Y:S04]  /*5f200*/  LDL.LU R48, [R1+0x9f0] ;  /* 0x0009f00001307983 */ /* 0x000ee80000300800 */
[----:B------:R-:W3:Y:S04]  /*5f210*/  LDL.LU R49, [R1+0x9f4] ;  /* 0x0009f40001317983 */ /* 0x000ee80000300800 */
[----:B------:R-:W3:Y:S04]  /*5f220*/  LDL.LU R50, [R1+0x9f8] ;  /* 0x0009f80001327983 */ /* 0x000ee80000300800 */
[----:B------:R-:W3:Y:S01]  /*5f230*/  LDL.LU R51, [R1+0x9fc] ;  /* 0x0009fc0001337983 */ /* 0x000ee20000300800 */
[----:B------:R-:W-:-:S03]  /*5f240*/  F2FP.F16.E5M2.UNPACK_B R16, R56 ;  /* 0x00000038ff10723e */ /* 0x000fc600020004ff */
[----:B------:R-:W3:Y:S01]  /*5f250*/  LDL.LU R44, [R1+0x11a0] ;  /* 0x0011a000012c7983 */ /* 0x000ee20000300800 */
[----:B------:R-:W-:-:S03]  /*5f260*/  F2FP.F16.E5M2.UNPACK_B R17, R57 ;  /* 0x00000039ff11723e */ /* 0x000fc600020004ff */
[----:B------:R-:W3:Y:S01]  /*5f270*/  LDL.LU R45, [R1+0x119c] ;  /* 0x00119c00012d7983 */ /* 0x000ee20000300800 */
[----:B------:R-:W-:-:S03]  /*5f280*/  F2FP.F16.E5M2.UNPACK_B R18, R58 ;  /* 0x0000003aff12723e */ /* 0x000fc600020004ff */
[----:B------:R-:W3:Y:S01]  /*5f290*/  LDL R46, [R1+0xb38] ;  /* 0x000b3800012e7983 */ /* 0x000ee20000100800 */
[----:B------:R-:W-:-:S03]  /*5f2a0*/  F2FP.F16.E5M2.UNPACK_B R19, R59 ;  /* 0x0000003bff13723e */ /* 0x000fc600020004ff */
[----:B------:R-:W3:Y:S04]  /*5f2b0*/  LDL R47, [R1+0xb3c] ;  /* 0x000b3c00012f7983 */ /* 0x000ee80000100800 */
[----:B------:R-:W3:Y:S04]  /*5f2c0*/  LDL.LU R56, [R1+0xa30] ;  /* 0x000a300001387983 */ /* 0x000ee80000300800 */
[----:B------:R-:W3:Y:S04]  /*5f2d0*/  LDL.LU R57, [R1+0xa34] ;  /* 0x000a340001397983 */ /* 0x000ee80000300800 */
[----:B------:R-:W3:Y:S04]  /*5f2e0*/  LDL.LU R58, [R1+0xa38] ;  /* 0x000a3800013a7983 */ /* 0x000ee80000300800 */
[----:B------:R-:W3:Y:S01]  /*5f2f0*/  LDL.LU R59, [R1+0xa3c] ;  /* 0x000a3c00013b7983 */ /* 0x000ee20000300800 */
[C---:B----4-:R-:W-:Y:S06]  /*5f300*/  HMMA.16816.F32 R8, R4.reuse, R18, R8 ;  /* 0x000000120408723c */ /* 0x050fec0000001808 */
[----:B--2---:R-:W-:Y:S01]  /*5f310*/  HMMA.16816.F32 R12, R4, R16, R12 ;  /* 0x00000010040c723c */ /* 0x004fe2000000180c */
[----:B---3--:R-:W-:-:S02]  /*5f320*/  F2FP.F16.E5M2.UNPACK_B R20, R20 ;  /* 0x00000014ff14723e */ /* 0x008fc400020004ff */
[----:B------:R-:W-:-:S15]  /*5f330*/  F2FP.F16.E5M2.UNPACK_B R21, R21 ;  /* 0x00000015ff15723e */ /* 0x000fde00020004ff */
[----:B------:R-:W-:-:S05]  /*5f340*/  NOP ;  /* 0x0000000000007918 */ /* 0x000fca0000000000 */
        /* <DEDUP_REMOVED lines=8> */
[----:B------:R-:W-:-:S15]  /*5f3d0*/  F2FP.F16.E5M2.UNPACK_B R23, R23 ;  /* 0x00000017ff17723e */ /* 0x000fde00020004ff */
[----:B------:R-:W-:-:S05]  /*5f3e0*/  NOP ;  /* 0x0000000000007918 */ /* 0x000fca0000000000 */
[----:B------:R-:W-:Y:S04]  /*5f3f0*/  STL.64 [R1+0x870], R8 ;  /* 0x0008700801007387 */ /* 0x000fe80000100a00 */
[----:B------:R0:W-:Y:S02]  /*5f400*/  STL.64 [R1+0x878], R10 ;  /* 0x0008780a01007387 */ /* 0x0001e40000100a00 */
[----:B0-----:R-:W-:Y:S01]  /*5f410*/  HMMA.16816.F32 R8, R4, R22, R32 ;  /* 0x000000160408723c */ /* 0x001fe20000001820 */
[----:B------:R-:W-:Y:S02]  /*5f420*/  F2FP.F16.E5M2.UNPACK_B R24, R24 ;  /* 0x00000018ff18723e */ /* 0x000fe400020004ff */
[----:B------:R-:W-:-:S03]  /*5f430*/  F2FP.F16.E5M2.UNPACK_B R25, R25 ;  /* 0x00000019ff19723e */ /* 0x000fc600020004ff */
[----:B------:R-:W-:Y:S04]  /*5f440*/  STL.64 [R1+0x4de0], R22 ;  /* 0x004de01601007387 */ /* 0x000fe80000100a00 */
[----:B------:R-:W-:-:S13]  /*5f450*/  STL.64 [R1+0x4dd8], R20 ;  /* 0x004dd81401007387 */ /* 0x000fda0000100a00 */
[----:B------:R-:W-:Y:S04]  /*5f460*/  STL.64 [R1+0x8a0], R8 ;  /* 0x0008a00801007387 */ /* 0x000fe80000100a00 */
[----:B------:R0:W-:Y:S02]  /*5f470*/  STL.64 [R1+0x8a8], R10 ;  /* 0x0008a80a01007387 */ /* 0x0001e40000100a00 */
[----:B0-----:R-:W-:Y:S01]  /*5f480*/  HMMA.16816.F32 R8, R4, R24, R36 ;  /* 0x000000180408723c */ /* 0x001fe20000001824 */
[----:B------:R-:W-:Y:S02]  /*5f490*/  F2FP.F16.E5M2.UNPACK_B R26, R26 ;  /* 0x0000001aff1a723e */ /* 0x000fe400020004ff */
[----:B------:R-:W-:Y:S01]  /*5f4a0*/  F2FP.F16.E5M2.UNPACK_B R27, R27 ;  /* 0x0000001bff1b723e */ /* 0x000fe200020004ff */
[----:B------:R-:W-:-:S15]  /*5f4b0*/  IMAD R32, R28, 0x100, R31 ;  /* 0x000001001c207824 */ /* 0x000fde00078e021f */
[----:B------:R-:W-:-:S04]  /*5f4c0*/  NOP ;  /* 0x0000000000007918 */ /* 0x000fc80000000000 */
[----:B------:R-:W-:Y:S04]  /*5f4d0*/  STL.64 [R1+0x8c0], R8 ;  /* 0x0008c00801007387 */ /* 0x000fe80000100a00 */
[----:B------:R0:W-:Y:S02]  /*5f4e0*/  STL.64 [R1+0x8c8], R10 ;  /* 0x0008c80a01007387 */ /* 0x0001e40000100a00 */
[----:B0-----:R-:W-:Y:S01]  /*5f4f0*/  HMMA.16816.F32 R8, R4, R26, R48 ;  /* 0x0000001a0408723c */ /* 0x001fe20000001830 */
[----:B------:R-:W-:Y:S01]  /*5f500*/  IMAD R33, R52, 0x100, R29 ;  /* 0x0000010034217824 */ /* 0x000fe200078e021d */
[----:B------:R-:W-:Y:S02]  /*5f510*/  F2FP.F16.E5M2.UNPACK_B R28, R55 ;  /* 0x00000037ff1c723e */ /* 0x000fe400020004ff */
[----:B------:R-:W-:-:S02]  /*5f520*/  F2FP.F16.E5M2.UNPACK_B R29, R61 ;  /* 0x0000003dff1d723e */ /* 0x000fc400020004ff */
[----:B------:R-:W-:Y:S04]  /*5f530*/  STL.64 [R1+0x4e00], R26 ;  /* 0x004e001a01007387 */ /* 0x000fe80000100a00 */
[----:B------:R-:W-:-:S13]  /*5f540*/  STL.64 [R1+0x4df8], R24 ;  /* 0x004df81801007387 */ /* 0x000fda0000100a00 */
[----:B------:R-:W-:Y:S04]  /*5f550*/  STL.64 [R1+0x910], R8 ;  /* 0x0009100801007387 */ /* 0x000fe80000100a00 */
[----:B------:R0:W-:Y:S02]  /*5f560*/  STL.64 [R1+0x918], R10 ;  /* 0x0009180a01007387 */ /* 0x0001e40000100a00 */
[----:B0-----:R-:W-:Y:S02]  /*5f570*/  HMMA.16816.F32 R8, R4, R28, R56 ;  /* 0x0000001c0408723c */ /* 0x001fe40000001838 */
[----:B------:R-:W2:-:S15]  /*5f580*/  LDL.LU R56, [R1+0x730] ;  /* 0x0007300001387983 */ /* 0x000e9e0000300800 */
[----:B------:R-:W-:-:S06]  /*5f590*/  NOP ;  /* 0x0000000000007918 */ /* 0x000fcc0000000000 */
[----:B------:R-:W-:Y:S04]  /*5f5a0*/  STL.64 [R1+0x960], R8 ;  /* 0x0009600801007387 */ /* 0x000fe80000100a00 */
[----:B------:R-:W-:Y:S04]  /*5f5b0*/  STL.64 [R1+0x968], R10 ;  /* 0x0009680a01007387 */ /* 0x000fe80000100a00 */
[----:B------:R-:W2:Y:S04]  /*5f5c0*/  LDL.LU R57, [R1+0x734] ;  /* 0x0007340001397983 */ /* 0x000ea80000300800 */
[----:B------:R-:W3:Y:S04]  /*5f5d0*/  LDL.LU R58, [R1+0x738] ;  /* 0x00073800013a7983 */ /* 0x000ee80000300800 */
[----:B------:R-:W3:Y:S04]  /*5f5e0*/  LDL.LU R59, [R1+0x73c] ;  /* 0x00073c00013b7983 */ /* 0x000ee80000300800 */
        /* <DEDUP_REMOVED lines=14> */
[----:B------:R-:W2:Y:S04]  /*5f6d0*/  LDL R36, [R1+0xb48] ;  /* 0x000b480001247983 */ /* 0x000ea80000100800 */
[----:B------:R-:W3:Y:S04]  /*5f6e0*/  LDL R37, [R1+0xb4c] ;  /* 0x000b4c0001257983 */ /* 0x000ee80000100800 */
[----:B------:R-:W4:Y:S04]  /*5f6f0*/  LDL R0, [R1+0xb58] ;  /* 0x000b580001007983 */ /* 0x000f280000100800 */
[----:B------:R-:W4:Y:S04]  /*5f700*/  LDL R61, [R1+0xb5c] ;  /* 0x000b5c00013d7983 */ /* 0x000f280000100800 */
[----:B0-----:R-:W4:Y:S04]  /*5f710*/  LDL.LU R56, [R1+0xa50] ;  /* 0x000a500001387983 */ /* 0x001f280000300800 */
[----:B------:R-:W4:Y:S04]  /*5f720*/  LDL.LU R57, [R1+0xa54] ;  /* 0x000a540001397983 */ /* 0x000f280000300800 */
[----:B------:R-:W4:Y:S04]  /*5f730*/  LDL.LU R58, [R1+0xa58] ;  /* 0x000a5800013a7983 */ /* 0x000f280000300800 */
[----:B------:R-:W4:Y:S01]  /*5f740*/  LDL.LU R59, [R1+0xa5c] ;  /* 0x000a5c00013b7983 */ /* 0x000f220000300800 */
[----:B------:R-:W-:-:S02]  /*5f750*/  F2FP.F16.E5M2.UNPACK_B R30, R46 ;  /* 0x0000002eff1e723e */ /* 0x000fc400020004ff */
[----:B------:R-:W-:Y:S01]  /*5f760*/  F2FP.F16.E5M2.UNPACK_B R31, R47 ;  /* 0x0000002fff1f723e */ /* 0x000fe200020004ff */
[----:B------:R-:W-:Y:S01]  /*5f770*/  IMAD R34, R54, 0x100, R53 ;  /* 0x0000010036227824 */ /* 0x000fe200078e0235 */
        /* <DEDUP_REMOVED lines=25> */
[----:B------:R-:W-:Y:S01]  /*5f910*/  STL [R1+0x4da0], R29 ;  /* 0x004da01d01007387 */ /* 0x000fe20000100800 */
[----:B--2---:R-:W-:-:S02]  /*5f920*/  F2FP.F16.E5M2.UNPACK_B R36, R36 ;  /* 0x00000024ff24723e */ /* 0x004fc400020004ff */
[----:B---3--:R-:W-:-:S07]  /*5f930*/  F2FP.F16.E5M2.UNPACK_B R37, R37 ;  /* 0x00000025ff25723e */ /* 0x008fce00020004ff */
[C---:B----4-:R-:W-:Y:S06]  /*5f940*/  HMMA.16816.F32 R24, R4.reuse, R36, R24 ;  /* 0x000000240418723c */ /* 0x050fec0000001818 */
[----:B------:R-:W-:Y:S01]  /*5f950*/  HMMA.16816.F32 R56, R4, R30, R56 ;  /* 0x0000001e0438723c */ /* 0x000fe20000001838 */
[----:B------:R-:W-:Y:S02]  /*5f960*/  F2FP.F16.E5M2.UNPACK_B R38, R0 ;  /* 0x00000000ff26723e */ /* 0x000fe400020004ff */
[----:B------:R-:W-:-:S07]  /*5f970*/  F2FP.F16.E5M2.UNPACK_B R39, R61 ;  /* 0x0000003dff27723e */ /* 0x000fce00020004ff */
[----:B------:R-:W-:-:S13]  /*5f980*/  HMMA.16816.F32 R4, R4, R38, R40 ;  /* 0x000000260404723c */ /* 0x000fda0000001828 */
[----:B------:R-:W-:Y:S04]  /*5f990*/  STL.64 [R1+0xa50], R56 ;  /* 0x000a503801007387 */ /* 0x000fe80000100a00 */
[----:B------:R0:W-:Y:S04]  /*5f9a0*/  STL.64 [R1+0xa58], R58 ;  /* 0x000a583a01007387 */ /* 0x0001e80000100a00 */
[----:B0-----:R-:W2:Y:S04]  /*5f9b0*/  LDL.LU.64 R58, [R1+0x4e10] ;  /* 0x004e1000013a7983 */ /* 0x001ea80000300a00 */
[----:B------:R-:W2:Y:S04]  /*5f9c0*/  LDL.LU.64 R56, [R1+0x4e08] ;  /* 0x004e080001387983 */ /* 0x000ea80000300a00 */
[----:B------:R-:W-:Y:S04]  /*5f9d0*/  STL.64 [R1+0xa40], R24 ;  /* 0x000a401801007387 */ /* 0x000fe80000100a00 */
[----:B------:R0:W-:Y:S04]  /*5f9e0*/  STL.64 [R1+0xa48], R26 ;  /* 0x000a481a01007387 */ /* 0x0001e80000100a00 */
[----:B0-----:R-:W2:Y:S04]  /*5f9f0*/  LDL.LU.64 R26, [R1+0x4e00] ;  /* 0x004e0000011a7983 */ /* 0x001ea80000300a00 */
[----:B------:R-:W3:Y:S04]  /*5fa00*/  LDL.LU.64 R24, [R1+0x4df8] ;  /* 0x004df80001187983 */ /* 0x000ee80000300a00 */
[----:B------:R-:W4:Y:S04]  /*5fa10*/  LDL.LU.64 R42, [R1+0x4df0] ;  /* 0x004df000012a7983 */ /* 0x000f280000300a00 */
[----:B------:R-:W2:Y:S01]  /*5fa20*/  LDL.LU.64 R40, [R1+0x4de8] ;  /* 0x004de80001287983 */ /* 0x000ea20000300a00 */
        /* <DEDUP_REMOVED lines=17> */
[----:B--2---:R-:W-:-:S15]  /*5fb40*/  HMMA.16816.F32 R20, R32, R40, R20 ;  /* 0x000000282014723c */ /* 0x004fde0000001814 */
[----:B------:R-:W-:-:S08]  /*5fb50*/  NOP ;  /* 0x0000000000007918 */ /* 0x000fd00000000000 */
[----:B------:R-:W-:Y:S04]  /*5fb60*/  STL.64 [R1+0xa10], R20 ;  /* 0x000a101401007387 */ /* 0x000fe80000100a00 */
[----:B------:R0:W-:Y:S04]  /*5fb70*/  STL.64 [R1+0xa18], R22 ;  /* 0x000a181601007387 */ /* 0x0001e80000100a00 */
[----:B0-----:R-:W2:Y:S04]  /*5fb80*/  LDL.LU.64 R22, [R1+0x4de0] ;  /* 0x004de00001167983 */ /* 0x001ea80000300a00 */
[----:B------:R-:W2:Y:S04]  /*5fb90*/  LDL.LU.64 R20, [R1+0x4dd8] ;  /* 0x004dd80001147983 */ /* 0x000ea80000300a00 */
[----:B----4-:R-:W-:Y:S04]  /*5fba0*/  STL.64 [R1+0x4d68], R42 ;  /* 0x004d682a01007387 */ /* 0x010fe80000100a00 */
[----:B------:R0:W-:Y:S04]  /*5fbb0*/  STL.64 [R1+0x4d60], R40 ;  /* 0x004d602801007387 */ /* 0x0001e80000100a00 */
[----:B0-----:R-:W4:Y:S04]  /*5fbc0*/  LDL.LU R40, [R1+0x950] ;  /* 0x0009500001287983 */ /* 0x001f280000300800 */
[----:B------:R-:W4:Y:S04]  /*5fbd0*/  LDL.LU R41, [R1+0x954] ;  /* 0x0009540001297983 */ /* 0x000f280000300800 */
[----:B------:R-:W4:Y:S04]  /*5fbe0*/  LDL.LU R42, [R1+0x958] ;  /* 0x00095800012a7983 */ /* 0x000f280000300800 */
[----:B------:R-:W4:Y:S04]  /*5fbf0*/  LDL.LU R43, [R1+0x95c] ;  /* 0x00095c00012b7983 */ /* 0x000f280000300800 */
        /* <DEDUP_REMOVED lines=14> */
[----:B------:R-:W3:Y:S04]  /*5fce0*/  LDL.LU.64 R12, [R1+0x4da8] ;  /* 0x004da800010c7983 */ /* 0x000ee80000300a00 */
[----:B------:R-:W-:Y:S04]  /*5fcf0*/  STL.64 [R1+0x4d58], R10 ;  /* 0x004d580a01007387 */ /* 0x000fe80000100a00 */
[----:B------:R0:W-:Y:S04]  /*5fd00*/  STL.64 [R1+0x4d50], R8 ;  /* 0x004d500801007387 */ /* 0x0001e80000100a00 */
[----:B0-----:R-:W3:Y:S04]  /*5fd10*/  LDL.LU R8, [R1+0x970] ;  /* 0x0009700001087983 */ /* 0x001ee80000300800 */
[----:B------:R-:W3:Y:S04]  /*5fd20*/  LDL.LU R9, [R1+0x974] ;  /* 0x0009740001097983 */ /* 0x000ee80000300800 */
[----:B------:R-:W3:Y:S04]  /*5fd30*/  LDL.LU R10, [R1+0x978] ;  /* 0x00097800010a7983 */ /* 0x000ee80000300800 */
[----:B------:R-:W3:Y:S01]  /*5fd40*/  LDL.LU R11, [R1+0x97c] ;  /* 0x00097c00010b7983 */ /* 0x000ee20000300800 */
[C---:B--2---:R-:W-:Y:S06]  /*5fd50*/  HMMA.16816.F32 R4, R32.reuse, R18, R4 ;  /* 0x000000122004723c */ /* 0x044fec0000001804 */
[----:B---3--:R-:W-:-:S15]  /*5fd60*/  HMMA.16816.F32 R8, R32, R12, R8 ;  /* 0x0000000c2008723c */ /* 0x008fde0000001808 */
[----:B------:R-:W-:-:S08]  /*5fd70*/  NOP ;  /* 0x0000000000007918 */ /* 0x000fd00000000000 */
[----:B------:R-:W-:Y:S04]  /*5fd80*/  STL.64 [R1+0x9d0], R8 ;  /* 0x0009d00801007387 */ /* 0x000fe80000100a00 */
[----:B------:R4:W-:Y:S02]  /*5fd90*/  STL.64 [R1+0x9d8], R10 ;  /* 0x0009d80a01007387 */ /* 0x0009e40000100a00 */
[----:B----4-:R-:W-:Y:S06]  /*5fda0*/  HMMA.16816.F32 R8, R32, R14, R40 ;  /* 0x0000000e2008723c */ /* 0x010fec0000001828 */
[----:B------:R-:W-:Y:S04]  /*5fdb0*/  STL.64 [R1+0x4d78], R14 ;  /* 0x004d780e01007387 */ /* 0x000fe80000100a00 */
[----:B------:R-:W-:-:S13]  /*5fdc0*/  STL.64 [R1+0x4d70], R12 ;  /* 0x004d700c01007387 */ /* 0x000fda0000100a00 */
[----:B------:R-:W-:Y:S04]  /*5fdd0*/  STL.64 [R1+0x9b0], R8 ;  /* 0x0009b00801007387 */ /* 0x000fe80000100a00 */
[----:B------:R0:W-:Y:S02]  /*5fde0*/  STL.64 [R1+0x9b8], R10 ;  /* 0x0009b80a01007387 */ /* 0x0001e40000100a00 */
[----:B0-----:R-:W-:Y:S02]  /*5fdf0*/  HMMA.16816.F32 R8, R32, R16, R36 ;  /* 0x000000102008723c */ /* 0x001fe40000001824 */
[----:B------:R-:W-:-:S15]  /*5fe00*/  STL.64 [R1+0x4d98], R18 ;  /* 0x004d981201007387 */ /* 0x000fde0000100a00 */
[----:B------:R-:W-:-:S06]  /*5fe10*/  NOP ;  /* 0x0000000000007918 */ /* 0x000fcc0000000000 */
        /* <DEDUP_REMOVED lines=11> */
[----:B------:R0:W-:Y:S04]  /*5fed0*/  STL.64 [R1+0x970], R12 ;  /* 0x0009700c01007387 */ /* 0x0001e80000100a00 */
[----:B------:R1:W-:Y:S04]  /*5fee0*/  STL.64 [R1+0x978], R14 ;  /* 0x0009780e01007387 */ /* 0x0003e80000100a00 */
[----:B------:R-:W2:Y:S04]  /*5fef0*/  LDL.LU R44, [R1+0x640] ;  /* 0x00064000012c7983 */ /* 0x000ea80000300800 */
[----:B------:R-:W-:Y:S04]  /*5ff00*/  STL.64 [R1+0x950], R8 ;  /* 0x0009500801007387 */ /* 0x000fe80000100a00 */
[----:B------:R-:W-:Y:S05]  /*5ff10*/  STL.64 [R1+0x958], R10 ;  /* 0x0009580a01007387 */ /* 0x000fea0000100a00 */
[----:B------:R3:W-:Y:S04]  /*5ff20*/  STL.64 [R1+0x940], R4 ;  /* 0x0009400401007387 */ /* 0x0007e80000100a00 */
[----:B------:R4:W-:Y:S04]  /*5ff30*/  STL.64 [R1+0x948], R6 ;  /* 0x0009480601007387 */ /* 0x0009e80000100a00 */
[----:B------:R-:W2:Y:S04]  /*5ff40*/  LDL.LU R45, [R1+0x644] ;  /* 0x00064400012d7983 */ /* 0x000ea80000300800 */
[----:B------:R-:W2:Y:S04]  /*5ff50*/  LDL.LU R46, [R1+0x648] ;  /* 0x00064800012e7983 */ /* 0x000ea80000300800 */
[----:B------:R-:W2:Y:S04]  /*5ff60*/  LDL.LU R47, [R1+0x64c] ;  /* 0x00064c00012f7983 */ /* 0x000ea80000300800 */
[----:B------:R-:W2:Y:S04]  /*5ff70*/  LDL.LU R52, [R1+0x670] ;  /* 0x0006700001347983 */ /* 0x000ea80000300800 */
        /* <DEDUP_REMOVED lines=12> */
[----:B---3--:R-:W2:Y:S04]  /*60040*/  LDL.LU R4, [R1+0x11a4] ;  /* 0x0011a40001047983 */ /* 0x008ea80000300800 */
[----:B------:R-:W3:Y:S04]  /*60050*/  LDL.LU R5, [R1+0x11b0] ;  /* 0x0011b00001057983 */ /* 0x000ee80000300800 */
[----:B----4-:R-:W3:Y:S04]  /*60060*/  LDL.LU R6, [R1+0x11ac] ;  /* 0x0011ac0001067983 */ /* 0x010ee80000300800 */
[----:B------:R-:W4:Y:S04]  /*60070*/  LDL.LU R7, [R1+0x11b8] ;  /* 0x0011b80001077983 */ /* 0x000f280000300800 */
[----:B------:R-:W4:Y:S04]  /*60080*/  LDL.LU R60, [R1+0x11b4] ;  /* 0x0011b400013c7983 */ /* 0x000f280000300800 */
[----:B------:R-:W4:Y:S04]  /*60090*/  LDL.LU R0, [R1+0x11c0] ;  /* 0x0011c00001007983 */ /* 0x000f280000300800 */
[----:B------:R-:W4:Y:S04]  /*600a0*/  LDL.LU R61, [R1+0x11bc] ;  /* 0x0011bc00013d7983 */ /* 0x000f280000300800 */
        /* <DEDUP_REMOVED lines=20> */
[----:B------:R-:W-:Y:S04]  /*601f0*/  STL.64 [R1+0x4d38], R26 ;  /* 0x004d381a01007387 */ /* 0x000fe80000100a00 */
[----:B------:R0:W-:Y:S04]  /*60200*/  STL.64 [R1+0x4d30], R24 ;  /* 0x004d301801007387 */ /* 0x0001e80000100a00 */
[----:B0-----:R-:W4:Y:S04]  /*60210*/  LDL.LU R24, [R1+0x680] ;  /* 0x0006800001187983 */ /* 0x001f280000300800 */
[----:B------:R-:W4:Y:S04]  /*60220*/  LDL.LU R25, [R1+0x684] ;  /* 0x0006840001197983 */ /* 0x000f280000300800 */
[----:B------:R-:W4:Y:S04]  /*60230*/  LDL.LU R26, [R1+0x688] ;  /* 0x00068800011a7983 */ /* 0x000f280000300800 */
[----:B------:R-:W4:Y:S01]  /*60240*/  LDL.LU R27, [R1+0x68c] ;  /* 0x00068c00011b7983 */ /* 0x000f220000300800 */
[----:B--2---:R-:W-:-:S03]  /*60250*/  IMAD R4, R4, 0x100, R29 ;  /* 0x0000010004047824 */ /* 0x004fc600078e021d */
[----:B------:R-:W2:Y:S01]  /*60260*/  LDL.LU R29, [R1+0x4da0] ;  /* 0x004da000011d7983 */ /* 0x000ea20000300800 */
[C---:B---3--:R-:W-:Y:S06]  /*60270*/  HMMA.16816.F32 R36, R32.reuse, R30, R36 ;  /* 0x0000001e2024723c */ /* 0x048fec0000001824 */
[----:B--2---:R-:W-:-:S15]  /*60280*/  HMMA.16816.F32 R16, R32, R28, R16 ;  /* 0x0000001c2010723c */ /* 0x004fde0000001810 */
[----:B------:R-:W-:-:S08]  /*60290*/  NOP ;  /* 0x0000000000007918 */ /* 0x000fd00000000000 */
[----:B------:R-:W-:Y:S04]  /*602a0*/  STL.64 [R1+0x930], R16 ;  /* 0x0009301001007387 */ /* 0x000fe80000100a00 */
[----:B------:R0:W-:Y:S04]  /*602b0*/  STL.64 [R1+0x938], R18 ;  /* 0x0009381201007387 */ /* 0x0001e80000100a00 */
[----:B0-----:R-:W2:Y:S04]  /*602c0*/  LDL.LU.64 R18, [R1+0x4d98] ;  /* 0x004d980001127983 */ /* 0x001ea80000300a00 */
[----:B------:R-:W3:Y:S04]  /*602d0*/  LDL.LU.64 R16, [R1+0x4d90] ;  /* 0x004d900001107983 */ /* 0x000ee80000300a00 */
[----:B------:R-:W-:Y:S04]  /*602e0*/  STL [R1+0x4d08], R29 ;  /* 0x004d081d01007387 */ /* 0x000fe80000100800 */
[----:B------:R-:W-:Y:S04]  /*602f0*/  STL.64 [R1+0xa30], R36 ;  /* 0x000a302401007387 */ /* 0x000fe80000100a00 */
[----:B------:R0:W-:Y:S04]  /*60300*/  STL.64 [R1+0xa38], R38 ;  /* 0x000a382601007387 */ /* 0x0001e80000100a00 */
[----:B0-----:R-:W4:Y:S04]  /*60310*/  LDL.LU.64 R38, [R1+0x4d88] ;  /* 0x004d880001267983 */ /* 0x001f280000300a00 */
[----:B------:R-:W2:Y:S02]  /*60320*/  LDL.LU.64 R36, [R1+0x4d80] ;  /* 0x004d800001247983 */ /* 0x000ea40000300a00 */
[C---:B--2---:R-:W-:Y:S06]  /*60330*/  HMMA.16816.F32 R12, R32.reuse, R36, R12 ;  /* 0x00000024200c723c */ /* 0x044fec000000180c */
[----:B----4-:R-:W-:-:S15]  /*60340*/  HMMA.16816.F32 R32, R32, R38, R40 ;  /* 0x000000262020723c */ /* 0x010fde0000001828 */
[----:B------:R-:W-:-:S02]  /*60350*/  NOP ;  /* 0x0000000000007918 */ /* 0x000fc40000000000 */
[----:B------:R-:W-:Y:S04]  /*60360*/  STL.64 [R1+0xa20], R12 ;  /* 0x000a200c01007387 */ /* 0x000fe80000100a00 */
[----:B------:R0:W-:Y:S04]  /*60370*/  STL.64 [R1+0xa28], R14 ;  /* 0x000a280e01007387 */ /* 0x0001e80000100a00 */
[----:B0-----:R-:W2:Y:S04]  /*60380*/  LDL.LU.64 R14, [R1+0x4d78] ;  /* 0x004d7800010e7983 */ /* 0x001ea80000300a00 */
[----:B------:R-:W4:Y:S04]  /*60390*/  LDL.LU.64 R12, [R1+0x4d70] ;  /* 0x004d7000010c7983 */ /* 0x000f280000300a00 */
[----:B------:R-:W3:Y:S04]  /*603a0*/  LDL.LU.64 R42, [R1+0x4d68] ;  /* 0x004d6800012a7983 */ /* 0x000ee80000300a00 */
[----:B------:R-:W2:Y:S01]  /*603b0*/  LDL.LU.64 R40, [R1+0x4d60] ;  /* 0x004d600001287983 */ /* 0x000ea20000300a00 */
[----:B------:R-:W-:-:S02]  /*603c0*/  IMAD R5, R6, 0x100, R5 ;  /* 0x0000010006057824 */ /* 0x000fc400078e0205 */
[----:B------:R-:W-:Y:S02]  /*603d0*/  IMAD R6, R60, 0x100, R7 ;  /* 0x000001003c067824 */ /* 0x000fe400078e0207 */
[----:B------:R-:W-:Y:S01]  /*603e0*/  IMAD R7, R61, 0x100, R0 ;  /* 0x000001003d077824 */ /* 0x000fe200078e0200 */
[----:B------:R-:W-:Y:S02]  /*603f0*/  F2FP.F16.E5M2.UNPACK_B R4, R4 ;  /* 0x00000004ff04723e */ /* 0x000fe400020004ff */
[----:B------:R-:W-:Y:S02]  /*60400*/  F2FP.F16.E5M2.UNPACK_B R5, R5 ;  /* 0x00000005ff05723e */ /* 0x000fe400020004ff */
[----:B------:R-:W-:Y:S02]  /*60410*/  F2FP.F16.E5M2.UNPACK_B R6, R6 ;  /* 0x00000006ff06723e */ /* 0x000fe400020004ff */
[----:B------:R-:W-:Y:S01]  /*60420*/  F2FP.F16.E5M2.UNPACK_B R7, R7 ;  /* 0x00000007ff07723e */ /* 0x000fe200020004ff */
[----:B------:R0:W-:Y:S04]  /*60430*/  STL.64 [R1+0x920], R32 ;  /* 0x0009202001007387 */ /* 0x0001e80000100a00 */
[----:B------:R1:W-:Y:S04]  /*60440*/  STL.64 [R1+0x928], R34 ;  /* 0x0009282201007387 */ /* 0x0003e80000100a00 */
[----:B0-----:R-:W4:Y:S04]  /*60450*/  LDL.LU R32, [R1+0x690] ;  /* 0x0006900001207983 */ /* 0x001f280000300800 */
[----:B------:R-:W4:Y:S04]  /*60460*/  LDL.LU R33, [R1+0x694] ;  /* 0x0006940001217983 */ /* 0x000f280000300800 */
[----:B-1----:R-:W4:Y:S04]  /*60470*/  LDL.LU R34, [R1+0x698] ;  /* 0x0006980001227983 */ /* 0x002f280000300800 */
[----:B------:R-:W4:Y:S04]  /*60480*/  LDL.LU R35, [R1+0x69c] ;  /* 0x00069c0001237983 */ /* 0x000f280000300800 */
[----:B------:R-:W-:Y:S04]  /*60490*/  STL.64 [R1+0x4cf0], R38 ;  /* 0x004cf02601007387 */ /* 0x000fe80000100a00 */
[----:B------:R0:W-:Y:S04]  /*604a0*/  STL.64 [R1+0x4ce8], R36 ;  /* 0x004ce82401007387 */ /* 0x0001e80000100a00 */
[----:B0-----:R-:W4:Y:S04]  /*604b0*/  LDL.LU R36, [R1+0x6a0] ;  /* 0x0006a00001247983 */ /* 0x001f280000300800 */
        /* <DEDUP_REMOVED lines=8> */
[----:B------:R-:W2:Y:S04]  /*60540*/  LDL.LU.64 R8, [R1+0x4d50] ;  /* 0x004d500001087983 */ /* 0x000ea80000300a00 */
[----:B---3--:R-:W-:Y:S01]  /*60550*/  STL.64 [R1+0x4d00], R42 ;  /* 0x004d002a01007387 */ /* 0x008fe20000100a00 */
[----:B----4-:R-:W-:Y:S03]  /*60560*/  HMMA.16816.F32 R36, R4, R2, R36 ;  /* 0x000000020424723c */ /* 0x010fe60000001824 */
[----:B------:R-:W-:-:S15]  /*60570*/  STL.64 [R1+0x4cf8], R40 ;  /* 0x004cf82801007387 */ /* 0x000fde0000100a00 */
[----:B------:R-:W-:-:S05]  /*60580*/  NOP ;  /* 0x0000000000007918 */ /* 0x000fca0000000000 */
[----:B------:R-:W-:Y:S04]  /*60590*/  STL.64 [R1+0x8f0], R36 ;  /* 0x0008f02401007387 */ /* 0x000fe80000100a00 */
[----:B------:R-:W-:Y:S01]  /*605a0*/  STL.64 [R1+0x8f8], R38 ;  /* 0x0008f82601007387 */ /* 0x000fe20000100a00 */
[C---:B--2---:R-:W-:Y:S06]  /*605b0*/  HMMA.16816.F32 R24, R4.reuse, R10, R24 ;  /* 0x0000000a0418723c */ /* 0x044fec0000001818 */
[----:B------:R-:W-:Y:S01]  /*605c0*/  HMMA.16816.F32 R32, R4, R8, R32 ;  /* 0x000000080420723c */ /* 0x000fe20000001820 */
[----:B------:R-:W-:-:S15]  /*605d0*/  STL.64 [R1+0x4d18], R10 ;  /* 0x004d180a01007387 */ /* 0x000fde0000100a00 */
[----:B------:R-:W-:-:S07]  /*605e0*/  NOP ;  /* 0x0000000000007918 */ /* 0x000fce0000000000 */
[----:B------:R-:W-:Y:S04]  /*605f0*/  STL.64 [R1+0x8e0], R32 ;  /* 0x0008e02001007387 */ /* 0x000fe80000100a00 */
[----:B------:R-:W-:Y:S04]  /*60600*/  STL.64 [R1+0x8e8], R34 ;  /* 0x0008e82201007387 */ /* 0x000fe80000100a00 */
[----:B------:R0:W-:Y:S04]  /*60610*/  STL.64 [R1+0x4d10], R8 ;  /* 0x004d100801007387 */ /* 0x0001e80000100a00 */
[----:B------:R-:W-:Y:S04]  /*60620*/  STL.64 [R1+0x8d0], R24 ;  /* 0x0008d01801007387 */ /* 0x000fe80000100a00 */
[----:B------:R1:W-:Y:S01]  /*60630*/  STL.64 [R1+0x8d8], R26 ;  /* 0x0008d81a01007387 */ /* 0x0003e20000100a00 */
[C---:B0-----:R-:W-:Y:S06]  /*60640*/  HMMA.16816.F32 R8, R4.reuse, R14, R48 ;  /* 0x0000000e0408723c */ /* 0x041fec0000001830 */
[----:B-1----:R-:W-:Y:S01]  /*60650*/  HMMA.16816.F32 R24, R4, R12, R52 ;  /* 0x0000000c0418723c */ /* 0x002fe20000001834 */
[----:B------:R-:W-:-:S15]  /*60660*/  STL.64 [R1+0x4d28], R14 ;  /* 0x004d280e01007387 */ /* 0x000fde0000100a00 */
[----:B------:R-:W-:-:S07]  /*60670*/  NOP ;  /* 0x0000000000007918 */ /* 0x000fce0000000000 */
        /* <DEDUP_REMOVED lines=9> */
[----:B------:R-:W-:Y:S04]  /*60710*/  STL.64 [R1+0x880], R12 ;  /* 0x0008800c01007387 */ /* 0x000fe80000100a00 */
[----:B------:R-:W-:Y:S04]  /*60720*/  STL.64 [R1+0x888], R14 ;  /* 0x0008880e01007387 */ /* 0x000fe80000100a00 */
        /* <DEDUP_REMOVED lines=23> */
[----:B0-----:R-:W3:Y:S04]  /*608a0*/  LDL.LU R44, [R1+0x620] ;  /* 0x00062000012c7983 */ /* 0x001ee80000300800 */
        /* <DEDUP_REMOVED lines=39> */
[----:B------:R-:W2:Y:S04]  /*60b20*/  LDL.LU.64 R44, [R1+0x4d40] ;  /* 0x004d4000012c7983 */ /* 0x000ea80000300a00 */
[----:B------:R-:W-:Y:S04]  /*60b30*/  STL.64 [R1+0x830], R24 ;  /* 0x0008301801007387 */ /* 0x000fe80000100a00 */
[----:B------:R0:W-:Y:S04]  /*60b40*/  STL.64 [R1+0x838], R26 ;  /* 0x0008381a01007387 */ /* 0x0001e80000100a00 */
[----:B0-----:R-:W3:Y:S04]  /*60b50*/  LDL.LU.64 R26, [R1+0x4d38] ;  /* 0x004d3800011a7983 */ /* 0x001ee80000300a00 */
[----:B------:R-:W2:Y:S04]  /*60b60*/  LDL.LU.64 R24, [R1+0x4d30] ;  /* 0x004d300001187983 */ /* 0x000ea80000300a00 */
[----:B------:R-:W-:Y:S04]  /*60b70*/  STL.64 [R1+0x4cc0], R22 ;  /* 0x004cc01601007387 */ /* 0x000fe80000100a00 */
[----:B------:R0:W-:Y:S04]  /*60b80*/  STL.64 [R1+0x4cb8], R20 ;  /* 0x004cb81401007387 */ /* 0x0001e80000100a00 */
[----:B0-----:R-:W2:Y:S04]  /*60b90*/  LDL.LU R20, [R1+0x1e0] ;  /* 0x0001e00001147983 */ /* 0x001ea80000300800 */
[----:B------:R-:W2:Y:S04]  /*60ba0*/  LDL.LU R21, [R1+0x1e4] ;  /* 0x0001e40001157983 */ /* 0x000ea80000300800 */
[----:B------:R-:W2:Y:S04]  /*60bb0*/  LDL.LU R22, [R1+0x1e8] ;  /* 0x0001e80001167983 */ /* 0x000ea80000300800 */
[----:B------:R-:W2:Y:S01]  /*60bc0*/  LDL.LU R23, [R1+0x1ec] ;  /* 0x0001ec0001177983 */ /* 0x000ea20000300800 */
[----:B----4-:R-:W-:Y:S01]  /*60bd0*/  IMAD R32, R32, 0x100, R29 ;  /* 0x0000010020207824 */ /* 0x010fe200078e021d */
        /* <DEDUP_REMOVED lines=16> */
[----:B------:R-:W3:Y:S04]  /*60ce0*/  LDL.LU R27, [R1+0x25c] ;  /* 0x00025c00011b7983 */ /* 0x000ee80000300800 */
[----:B------:R-:W4:Y:S01]  /*60cf0*/  LDL.LU R29, [R1+0x4d08] ;  /* 0x004d0800011d7983 */ /* 0x000f220000300800 */
[C---:B------:R-:W-:Y:S06]  /*60d00*/  HMMA.16816.F32 R36, R4.reuse, R30, R36 ;  /* 0x0000001e0424723c */ /* 0x040fec0000001824 */
[----:B----4-:R-:W-:-:S15]  /*60d10*/  HMMA.16816.F32 R40, R4, R28, R40 ;  /* 0x0000001c0428723c */ /* 0x010fde0000001828 */
[----:B------:R-:W-:-:S08]  /*60d20*/  NOP ;  /* 0x0000000000007918 */ /* 0x000fd00000000000 */
[----:B------:R-:W-:Y:S04]  /*60d30*/  STL.64 [R1+0x7e0], R40 ;  /* 0x0007e02801007387 */ /* 0x000fe80000100a00 */
[----:B------:R0:W-:Y:S04]  /*60d40*/  STL.64 [R1+0x7e8], R42 ;  /* 0x0007e82a01007387 */ /* 0x0001e80000100a00 */
[----:B0-----:R-:W4:Y:S04]  /*60d50*/  LDL.LU.64 R42, [R1+0x4d00] ;  /* 0x004d0000012a7983 */ /* 0x001f280000300a00 */
[----:B------:R-:W2:Y:S04]  /*60d60*/  LDL.LU.64 R40, [R1+0x4cf8] ;  /* 0x004cf80001287983 */ /* 0x000ea80000300a00 */
[----:B------:R-:W-:Y:S04]  /*60d70*/  STL.64 [R1+0x7d0], R36 ;  /* 0x0007d02401007387 */ /* 0x000fe80000100a00 */
[----:B------:R0:W-:Y:S04]  /*60d80*/  STL.64 [R1+0x7d8], R38 ;  /* 0x0007d82601007387 */ /* 0x0001e80000100a00 */
[----:B0-----:R-:W4:Y:S04]  /*60d90*/  LDL.LU.64 R38, [R1+0x4cf0] ;  /* 0x004cf00001267983 */ /* 0x001f280000300a00 */
[----:B------:R-:W3:Y:S01]  /*60da0*/  LDL.LU.64 R36, [R1+0x4ce8] ;  /* 0x004ce80001247983 */ /* 0x000ee20000300a00 */
[----:B------:R-:W-:-:S02]  /*60db0*/  IMAD R33, R34, 0x100, R33 ;  /* 0x0000010022217824 */ /* 0x000fc400078e0221 */
[----:B------:R-:W-:Y:S02]  /*60dc0*/  IMAD R34, R60, 0x100, R35 ;  /* 0x000001003c227824 */ /* 0x000fe400078e0223 */
[----:B------:R-:W-:Y:S01]  /*60dd0*/  IMAD R35, R61, 0x100, R0 ;  /* 0x000001003d237824 */ /* 0x000fe200078e0200 */
[----:B------:R-:W-:Y:S01]  /*60de0*/  STL.64 [R1+0x4cb0], R30 ;  /* 0x004cb01e01007387 */ /* 0x000fe20000100a00 */
[----:B------:R-:W-:Y:S02]  /*60df0*/  F2FP.F16.E5M2.UNPACK_B R32, R32 ;  /* 0x00000020ff20723e */ /* 0x000fe400020004ff */
[----:B------:R-:W-:Y:S01]  /*60e00*/  F2FP.F16.E5M2.UNPACK_B R33, R33 ;  /* 0x00000021ff21723e */ /* 0x000fe200020004ff */
[----:B------:R-:W-:Y:S01]  /*60e10*/  STL.64 [R1+0x4ca8], R28 ;  /* 0x004ca81c01007387 */ /* 0x000fe20000100a00 */
[----:B------:R-:W-:Y:S02]  /*60e20*/  F2FP.F16.E5M2.UNPACK_B R34, R34 ;  /* 0x00000022ff22723e */ /* 0x000fe400020004ff */
[----:B------:R-:W-:Y:S01]  /*60e30*/  F2FP.F16.E5M2.UNPACK_B R35, R35 ;  /* 0x00000023ff23723e */ /* 0x000fe200020004ff */
[C---:B---3--:R-:W-:Y:S06]  /*60e40*/  HMMA.16816.F32 R24, R4.reuse, R36, R24 ;  /* 0x000000240418723c */ /* 0x048fec0000001818 */
[----:B----4-:R-:W-:Y:S06]  /*60e50*/  HMMA.16816.F32 R4, R4, R38, R20 ;  /* 0x000000260404723c */ /* 0x010fec0000001814 */
[----:B------:R-:W-:Y:S11]  /*60e60*/  STL.64 [R1+0x4cd0], R38 ;  /* 0x004cd02601007387 */ /* 0x000ff60000100a00 */
[----:B------:R-:W-:Y:S04]  /*60e70*/  STL.64 [R1+0x7c0], R24 ;  /* 0x0007c01801007387 */ /* 0x000fe80000100a00 */
[----:B------:R-:W-:Y:S04]  /*60e80*/  STL.64 [R1+0x7c8], R26 ;  /* 0x0007c81a01007387 */ /* 0x000fe80000100a00 */
[----:B------:R-:W-:Y:S04]  /*60e90*/  STL.64 [R1+0x4cc8], R36 ;  /* 0x004cc82401007387 */ /* 0x000fe80000100a00 */
[----:B------:R-:W-:Y:S04]  /*60ea0*/  STL.64 [R1+0x7a0], R4 ;  /* 0x0007a00401007387 */ /* 0x000fe80000100a00 */
[----:B------:R2:W-:Y:S02]  /*60eb0*/  STL.64 [R1+0x7a8], R6 ;  /* 0x0007a80601007387 */ /* 0x0005e40000100a00 */
[C---:B--2---:R-:W-:Y:S06]  /*60ec0*/  HMMA.16816.F32 R4, R32.reuse, R40, R16 ;  /* 0x000000282004723c */ /* 0x044fec0000001810 */
[C---:B------:R-:W-:Y:S06]  /*60ed0*/  HMMA.16816.F32 R20, R32.reuse, R2, R52 ;  /* 0x000000022014723c */ /* 0x040fec0000001834 */
[C---:B------:R-:W-:Y:S11]  /*60ee0*/  HMMA.16816.F32 R16, R32.reuse, R8, R48 ;  /* 0x000000082010723c */ /* 0x040ff60000001830 */
        /* <DEDUP_REMOVED lines=43> */
[----:B0-----:R-:W3:Y:S04]  /*611a0*/  LDL.LU R4, [R1+0x11e4] ;  /* 0x0011e40001047983 */ /* 0x001ee80000300800 */
[----:B------:R-:W3:Y:S04]  /*611b0*/  LDL.LU R5, [R1+0x11f0] ;  /* 0x0011f00001057983 */ /* 0x000ee80000300800 */
        /* <DEDUP_REMOVED lines=17> */
[----:B--2---:R-:W-:-:S15]  /*612d0*/  HMMA.16816.F32 R16, R32, R14, R16 ;  /* 0x0000000e2010723c */ /* 0x004fde0000001810 */
[----:B------:R-:W-:-:S08]  /*612e0*/  NOP ;  /* 0x0000000000007918 */ /* 0x000fd00000000000 */
[----:B------:R-:W-:Y:S04]  /*612f0*/  STL.64 [R1+0x730], R16 ;  /* 0x0007301001007387 */ /* 0x000fe80000100a00 */
[----:B------:R0:W-:Y:S04]  /*61300*/  STL.64 [R1+0x738], R18 ;  /* 0x0007381201007387 */ /* 0x0001e80000100a00 */
[----:B0-----:R-:W4:Y:S04]  /*61310*/  LDL.LU.64 R18, [R1+0x4ce0] ;  /* 0x004ce00001127983 */ /* 0x001f280000300a00 */
[----:B------:R-:W3:Y:S04]  /*61320*/  LDL.LU.64 R16, [R1+0x4cd8] ;  /* 0x004cd80001107983 */ /* 0x000ee80000300a00 */
[----:B------:R0:W-:Y:S04]  /*61330*/  STL.64 [R1+0x4c70], R14 ;  /* 0x004c700e01007387 */ /* 0x0001e80000100a00 */
[----:B0-----:R-:W2:Y:S04]  /*61340*/  LDL.LU R15, [R1+0x11e8] ;  /* 0x0011e800010f7983 */ /* 0x001ea80000300800 */
[----:B------:R-:W-:Y:S01]  /*61350*/  STL.64 [R1+0x4c68], R12 ;  /* 0x004c680c01007387 */ /* 0x000fe20000100a00 */
[C---:B----4-:R-:W-:Y:S06]  /*61360*/  HMMA.16816.F32 R20, R32.reuse, R18, R20 ;  /* 0x000000122014723c */ /* 0x050fec0000001814 */
[----:B---3--:R-:W-:-:S15]  /*61370*/  HMMA.16816.F32 R36, R32, R16, R36 ;  /* 0x000000102024723c */ /* 0x008fde0000001824 */
        /* <DEDUP_REMOVED lines=51> */
[----:B------:R-:W-:Y:S04]  /*616b0*/  STL [R1+0x4c04], R29 ;  /* 0x004c041d01007387 */ /* 0x000fe80000100800 */
[----:B------:R-:W-:Y:S04]  /*616c0*/  STL.64 [R1+0x6a0], R8 ;  /* 0x0006a00801007387 */ /* 0x000fe80000100a00 */
[----:B------:R0:W-:Y:S02]  /*616d0*/  STL.64 [R1+0x6a8], R10 ;  /* 0x0006a80a01007387 */ /* 0x0001e40000100a00 */
[----:B0-----:R-:W-:-:S15]  /*616e0*/  HMMA.16816.F32 R8, R32, R30, R52 ;  /* 0x0000001e2008723c */ /* 0x001fde0000001834 */
[----:B------:R-:W-:-:S08]  /*616f0*/  NOP ;  /* 0x0000000000007918 */ /* 0x000fd00000000000 */
        /* <DEDUP_REMOVED lines=8> */
[----:B------:R0:W-:Y:S02]  /*61780*/  STL.64 [R1+0x678], R10 ;  /* 0x0006780a01007387 */ /* 0x0001e40000100a00 */
[----:B0-----:R-:W-:Y:S02]  /*61790*/  HMMA.16816.F32 R8, R4, R40, R56 ;  /* 0x000000280408723c */ /* 0x001fe40000001838 */
[----:B------:R-:W-:Y:S04]  /*617a0*/  STL.64 [R1+0x4bf8], R42 ;  /* 0x004bf82a01007387 */ /* 0x000fe80000100a00 */
[----:B------:R0:W-:-:S15]  /*617b0*/  STL.64 [R1+0x4bf0], R40 ;  /* 0x004bf02801007387 */ /* 0x0001de0000100a00 */
[----:B------:R-:W-:-:S02]  /*617c0*/  NOP ;  /* 0x0000000000007918 */ /* 0x000fc40000000000 */
[----:B------:R-:W-:Y:S04]  /*617d0*/  STL.64 [R1+0x650], R8 ;  /* 0x0006500801007387 */ /* 0x000fe80000100a00 */
[----:B------:R-:W-:Y:S04]  /*617e0*/  STL.64 [R1+0x658], R10 ;  /* 0x0006580a01007387 */ /* 0x000fe80000100a00 */
[----:B------:R-:W2:Y:S04]  /*617f0*/  LDL.LU R48, [R1+0x210] ;  /* 0x0002100001307983 */ /* 0x000ea80000300800 */
[----:B------:R-:W2:Y:S04]  /*61800*/  LDL.LU R49, [R1+0x214] ;  /* 0x0002140001317983 */ /* 0x000ea80000300800 */
[----:B------:R-:W3:Y:S04]  /*61810*/  LDL.LU R50, [R1+0x218] ;  /* 0x0002180001327983 */ /* 0x000ee80000300800 */
[----:B------:R-:W3:Y:S04]  /*61820*/  LDL.LU R51, [R1+0x21c] ;  /* 0x00021c0001337983 */ /* 0x000ee80000300800 */
[----:B---3--:R-:W-:Y:S04]  /*61830*/  STL.64 [R1+0x4c10], R50 ;  /* 0x004c103201007387 */ /* 0x008fe80000100a00 */
[----:B--2---:R-:W-:Y:S04]  /*61840*/  STL.64 [R1+0x4c08], R48 ;  /* 0x004c083001007387 */ /* 0x004fe80000100a00 */
[----:B0-----:R-:W2:Y:S04]  /*61850*/  LDL.LU R40, [R1+0x30] ;  /* 0x0000300001287983 */ /* 0x001ea80000300800 */
[----:B------:R-:W2:Y:S04]  /*61860*/  LDL.LU R41, [R1+0x34] ;  /* 0x0000340001297983 */ /* 0x000ea80000300800 */
[----:B------:R-:W3:Y:S04]  /*61870*/  LDL.LU R42, [R1+0x38] ;  /* 0x00003800012a7983 */ /* 0x000ee80000300800 */
[----:B------:R-:W3:Y:S04]  /*61880*/  LDL.LU R43, [R1+0x3c] ;  /* 0x00003c00012b7983 */ /* 0x000ee80000300800 */
[----:B---3--:R-:W-:Y:S04]  /*61890*/  STL.64 [R1+0x4c30], R42 ;  /* 0x004c302a01007387 */ /* 0x008fe80000100a00 */
[----:B--2---:R-:W-:Y:S04]  /*618a0*/  STL.64 [R1+0x4c28], R40 ;  /* 0x004c282801007387 */ /* 0x004fe80000100a00 */
[----:B------:R-:W2:Y:S04]  /*618b0*/  LDL.LU R56, [R1+0x50] ;  /* 0x0000500001387983 */ /* 0x000ea80000300800 */
[----:B------:R-:W2:Y:S04]  /*618c0*/  LDL.LU R57, [R1+0x54] ;  /* 0x0000540001397983 */ /* 0x000ea80000300800 */
[----:B------:R-:W3:Y:S04]  /*618d0*/  LDL.LU R58, [R1+0x58] ;  /* 0x00005800013a7983 */ /* 0x000ee80000300800 */
[----:B------:R-:W3:Y:S04]  /*618e0*/  LDL.LU R59, [R1+0x5c] ;  /* 0x00005c00013b7983 */ /* 0x000ee80000300800 */
[----:B---3--:R-:W-:Y:S04]  /*618f0*/  STL.64 [R1+0x4c60], R58 ;  /* 0x004c603a01007387 */ /* 0x008fe80000100a00 */
[----:B--2---:R0:W-:Y:S04]  /*61900*/  STL.64 [R1+0x4c58], R56 ;  /* 0x004c583801007387 */ /* 0x0041e80000100a00 */
        /* <DEDUP_REMOVED lines=18> */
[----:B-1----:R-:W2:Y:S04]  /*61a30*/  LDL.LU R24, [R1+0xd0] ;  /* 0x0000d00001187983 */ /* 0x002ea80000300800 */
        /* <DEDUP_REMOVED lines=39> */
[----:B---3--:R-:W-:-:S15]  /*61cb0*/  HMMA.16816.F32 R8, R4, R2, R8 ;  /* 0x000000020408723c */ /* 0x008fde0000001808 */
[----:B------:R-:W-:-:S08]  /*61cc0*/  NOP ;  /* 0x0000000000007918 */ /* 0x000fd00000000000 */
        /* <DEDUP_REMOVED lines=21> */
[----:B------:R-:W3:Y:S04]  /*61e20*/  LDL.LU.64 R56, [R1+0x4c58] ;  /* 0x004c580001387983 */ /* 0x000ee80000300a00 */
        /* <DEDUP_REMOVED lines=14> */
[----:B0-----:R-:W4:Y:S04]  /*61f10*/  LDL.LU R44, [R1+0x10] ;  /* 0x00001000012c7983 */ /* 0x001f280000300800 */
[----:B------:R-:W4:Y:S04]  /*61f20*/  LDL.LU R45, [R1+0x14] ;  /* 0x00001400012d7983 */ /* 0x000f280000300800 */
[----:B-1----:R-:W4:Y:S04]  /*61f30*/  LDL.LU R46, [R1+0x18] ;  /* 0x00001800012e7983 */ /* 0x002f280000300800 */
        /* <DEDUP_REMOVED lines=12> */
[----:B------:R-:W-:Y:S01]  /*62000*/  IMAD R32, R32, 0x100, R29 ;  /* 0x0000010020207824 */ /* 0x000fe200078e021d */
[C---:B----4-:R-:W-:Y:S06]  /*62010*/  HMMA.16816.F32 R56, R4.reuse, R24, R56 ;  /* 0x000000180438723c */ /* 0x050fec0000001838 */
[----:B---3--:R-:W-:-:S15]  /*62020*/  HMMA.16816.F32 R48, R4, R26, R48 ;  /* 0x0000001a0430723c */ /* 0x008fde0000001830 */
[----:B------:R-:W-:-:S02]  /*62030*/  NOP ;  /* 0x0000000000007918 */ /* 0x000fc40000000000 */
[----:B------:R0:W-:Y:S04]  /*62040*/  STL.64 [R1+0x3f0], R56 ;  /* 0x0003f03801007387 */ /* 0x0001e80000100a00 */
[----:B------:R1:W-:Y:S04]  /*62050*/  STL.64 [R1+0x3f8], R58 ;  /* 0x0003f83a01007387 */ /* 0x0003e80000100a00 */
[----:B0-----:R-:W3:Y:S04]  /*62060*/  LDL.LU R56, [R1] ;  /* 0x0000000001387983 */ /* 0x001ee80000300800 */
[----:B------:R-:W3:Y:S04]  /*62070*/  LDL.LU R57, [R1+0x4] ;  /* 0x0000040001397983 */ /* 0x000ee80000300800 */
[----:B-1----:R-:W3:Y:S04]  /*62080*/  LDL.LU R58, [R1+0x8] ;  /* 0x00000800013a7983 */ /* 0x002ee80000300800 */
[----:B------:R-:W3:Y:S04]  /*62090*/  LDL.LU R59, [R1+0xc] ;  /* 0x00000c00013b7983 */ /* 0x000ee80000300800 */
[----:B------:R-:W-:Y:S04]  /*620a0*/  STL.64 [R1+0x3c0], R48 ;  /* 0x0003c03001007387 */ /* 0x000fe80000100a00 */
[----:B------:R0:W-:Y:S04]  /*620b0*/  STL.64 [R1+0x3c8], R50 ;  /* 0x0003c83201007387 */ /* 0x0001e80000100a00 */
[----:B0-----:R-:W4:Y:S04]  /*620c0*/  LDL.LU.64 R50, [R1+0x4c10] ;  /* 0x004c100001327983 */ /* 0x001f280000300a00 */
[----:B------:R-:W4:Y:S04]  /*620d0*/  LDL.LU.64 R48, [R1+0x4c08] ;  /* 0x004c080001307983 */ /* 0x000f280000300a00 */
[----:B------:R-:W2:Y:S01]  /*620e0*/  LDL.LU R29, [R1+0x4c04] ;  /* 0x004c0400011d7983 */ /* 0x000ea20000300800 */
[----:B------:R-:W-:Y:S01]  /*620f0*/  HMMA.16816.F32 R36, R4, R30, R36 ;  /* 0x0000001e0424723c */ /* 0x000fe20000001824 */
[----:B------:R-:W-:-:S02]  /*62100*/  IMAD R33, R33, 0x100, R61 ;  /* 0x0000010021217824 */ /* 0x000fc400078e023d */
[----:B------:R-:W3:Y:S03]  /*62110*/  LDL.LU R61, [R1+0x4c00] ;  /* 0x004c0000013d7983 */ /* 0x000ee60000300800 */
        /* <DEDUP_REMOVED lines=9> */
[----:B------:R-:W4:Y:S02]  /*621b0*/  LDL.LU.64 R36, [R1+0x4be0] ;  /* 0x004be00001247983 */ /* 0x000f240000300a00 */
[C---:B----4-:R-:W-:Y:S06]  /*621c0*/  HMMA.16816.F32 R48, R4.reuse, R36, R48 ;  /* 0x000000240430723c */ /* 0x050fec0000001830 */
[----:B--2---:R-:W-:-:S15]  /*621d0*/  HMMA.16816.F32 R4, R4, R38, R52 ;  /* 0x000000260404723c */ /* 0x004fde0000001834 */
[----:B------:R-:W-:-:S02]  /*621e0*/  NOP ;  /* 0x0000000000007918 */ /* 0x000fc40000000000 */
[----:B------:R-:W-:Y:S04]  /*621f0*/  STL.64 [R1+0x370], R48 ;  /* 0x0003703001007387 */ /* 0x000fe80000100a00 */
[----:B------:R0:W-:Y:S04]  /*62200*/  STL.64 [R1+0x378], R50 ;  /* 0x0003783201007387 */ /* 0x0001e80000100a00 */
[----:B0-----:R-:W2:Y:S04]  /*62210*/  LDL.LU.64 R50, [R1+0x4bd8] ;  /* 0x004bd80001327983 */ /* 0x001ea80000300a00 */
[----:B------:R-:W4:Y:S04]  /*62220*/  LDL.LU.64 R48, [R1+0x4bd0] ;  /* 0x004bd00001307983 */ /* 0x000f280000300a00 */
[----:B------:R-:W3:Y:S04]  /*62230*/  LDL.LU.64 R54, [R1+0x4bc8] ;  /* 0x004bc80001367983 */ /* 0x000ee80000300a00 */
[----:B------:R-:W2:Y:S04]  /*62240*/  LDL.LU.64 R52, [R1+0x4bc0] ;  /* 0x004bc00001347983 */ /* 0x000ea80000300a00 */
[----:B------:R3:W-:Y:S04]  /*62250*/  STL.64 [R1+0x330], R4 ;  /* 0x0003300401007387 */ /* 0x0007e80000100a00 */
[----:B------:R0:W-:Y:S01]  /*62260*/  STL.64 [R1+0x338], R6 ;  /* 0x0003380601007387 */ /* 0x0001e20000100a00 */
[----:B------:R-:W-:-:S02]  /*62270*/  IMAD R34, R35, 0x100, R34 ;  /* 0x0000010023227824 */ /* 0x000fc400078e0222 */
[----:B------:R-:W-:Y:S01]  /*62280*/  IMAD R35, R0, 0x100, R60 ;  /* 0x0000010000237824 */ /* 0x000fe200078e023c */
[----:B------:R-:W-:Y:S02]  /*62290*/  F2FP.F16.E5M2.UNPACK_B R32, R32 ;  /* 0x00000020ff20723e */ /* 0x000fe400020004ff */
[----:B------:R-:W-:Y:S02]  /*622a0*/  F2FP.F16.E5M2.UNPACK_B R33, R33 ;  /* 0x00000021ff21723e */ /* 0x000fe400020004ff */
[----:B------:R-:W-:Y:S02]  /*622b0*/  F2FP.F16.E5M2.UNPACK_B R34, R34 ;  /* 0x00000022ff22723e */ /* 0x000fe400020004ff */
[----:B------:R-:W-:Y:S01]  /*622c0*/  F2FP.F16.E5M2.UNPACK_B R35, R35 ;  /* 0x00000023ff23723e */ /* 0x000fe200020004ff */
[----:B---3--:R-:W-:Y:S02]  /*622d0*/  IMAD.MOV.U32 R4, RZ, RZ, R54 ;  /* 0x000000ffff047224 */ /* 0x008fe400078e0036 */
[----:B------:R-:W3:Y:S01]  /*622e0*/  LDL.LU R54, [R1+0x4bbc] ;  /* 0x004bbc0001367983 */ /* 0x000ee20000300800 */
[----:B--2---:R-:W-:-:S03]  /*622f0*/  IMAD.MOV.U32 R5, RZ, RZ, R53 ;  /* 0x000000ffff057224 */ /* 0x004fc600078e0035 */
[----:B------:R-:W2:Y:S01]  /*62300*/  LDL.LU R53, [R1+0x4bb8] ;  /* 0x004bb80001357983 */ /* 0x000ea20000300800 */
[----:B0-----:R-:W-:-:S03]  /*62310*/  IMAD.MOV.U32 R6, RZ, RZ, R52 ;  /* 0x000000ffff067224 */ /* 0x001fc600078e0034 */
[----:B------:R-:W2:Y:S01]  /*62320*/  LDL.LU R52, [R1+0x4bb4] ;  /* 0x004bb40001347983 */ /* 0x000ea20000300800 */
[C---:B------:R-:W-:Y:S01]  /*62330*/  HMMA.16816.F32 R44, R32.reuse, R40, R44 ;  /* 0x00000028202c723c */ /* 0x040fe2000000182c */
[----:B----4-:R-:W-:Y:S02]  /*62340*/  IMAD.MOV.U32 R7, RZ, RZ, R48 ;  /* 0x000000ffff077224 */ /* 0x010fe400078e0030 */
[----:B------:R-:W4:Y:S03]  /*62350*/  LDL.LU R48, [R1+0x4bb0] ;  /* 0x004bb00001307983 */ /* 0x000f260000300800 */
[----:B------:R-:W-:Y:S01]  /*62360*/  HMMA.16816.F32 R56, R32, R2, R56 ;  /* 0x000000022038723c */ /* 0x000fe20000001838 */
[----:B------:R0:W-:Y:S04]  /*62370*/  STL.64 [R1+0x4b28], R38 ;  /* 0x004b282601007387 */ /* 0x0001e80000100a00 */
[----:B------:R1:W-:Y:S01]  /*62380*/  STL.64 [R1+0x4b20], R36 ;  /* 0x004b202401007387 */ /* 0x0003e20000100a00 */
[----:B0-----:R-:W-:-:S02]  /*62390*/  IMAD.MOV.U32 R38, RZ, RZ, R49 ;  /* 0x000000ffff267224 */ /* 0x001fc400078e0031 */
[----:B-1----:R-:W-:Y:S02]  /*623a0*/  IMAD.MOV.U32 R36, RZ, RZ, R51 ;  /* 0x000000ffff247224 */ /* 0x002fe400078e0033 */
[----:B------:R-:W4:Y:S01]  /*623b0*/  LDL.LU R51, [R1+0x4bac] ;  /* 0x004bac0001337983 */ /* 0x000f220000300800 */
[----:B------:R-:W-:Y:S02]  /*623c0*/  IMAD.MOV.U32 R37, RZ, RZ, R50 ;  /* 0x000000ffff257224 */ /* 0x000fe400078e0032 */
[----:B------:R-:W-:Y:S01]  /*623d0*/  IMAD.MOV.U32 R39, RZ, RZ, R61 ;  /* 0x000000ffff277224 */ /* 0x000fe200078e003d */
[----:B------:R-:W4:Y:S04]  /*623e0*/  LDL.LU R50, [R1+0x4ba8] ;  /* 0x004ba80001327983 */ /* 0x000f280000300800 */
[----:B------:R-:W4:Y:S04]  /*623f0*/  LDL.LU R49, [R1+0x4ba4] ;  /* 0x004ba40001317983 */ /* 0x000f280000300800 */
[----:B------:R-:W4:Y:S04]  /*62400*/  LDL.LU R61, [R1+0x4ba0] ;  /* 0x004ba000013d7983 */ /* 0x000f280000300800 */
[----:B------:R-:W-:Y:S04]  /*62410*/  STL.64 [R1+0x300], R44 ;  /* 0x0003002c01007387 */ /* 0x000fe80000100a00 */
[----:B------:R0:W-:Y:S04]  /*62420*/  STL.64 [R1+0x308], R46 ;  /* 0x0003082e01007387 */ /* 0x0001e80000100a00 */
[----:B0-----:R-:W4:Y:S04]  /*62430*/  LDL.LU.64 R46, [R1+0x4b98] ;  /* 0x004b9800012e7983 */ /* 0x001f280000300a00 */
[----:B------:R-:W4:Y:S04]  /*62440*/  LDL.LU.64 R44, [R1+0x4b90] ;  /* 0x004b9000012c7983 */ /* 0x000f280000300a00 */
[----:B------:R0:W-:Y:S04]  /*62450*/  STL.64 [R1+0x4b18], R42 ;  /* 0x004b182a01007387 */ /* 0x0001e80000100a00 */
[----:B------:R2:W-:Y:S01]  /*62460*/  STL.64 [R1+0x4b10], R40 ;  /* 0x004b102801007387 */ /* 0x0005e20000100a00 */
[----:B0-----:R-:W-:-:S02]  /*62470*/  IMAD.MOV.U32 R43, RZ, RZ, R55 ;  /* 0x000000ffff2b7224 */ /* 0x001fc400078e0037 */
[----:B---3--:R-:W-:Y:S02]  /*62480*/  IMAD.MOV.U32 R42, RZ, RZ, R54 ;  /* 0x000000ffff2a7224 */ /* 0x008fe400078e0036 */
[----:B--2---:R-:W-:Y:S02]  /*62490*/  IMAD.MOV.U32 R41, RZ, RZ, R53 ;  /* 0x000000ffff297224 */ /* 0x004fe400078e0035 */
[----:B------:R-:W-:Y:S02]  /*624a0*/  IMAD.MOV.U32 R40, RZ, RZ, R52 ;  /* 0x000000ffff287224 */ /* 0x000fe400078e0034 */
[----:B------:R-:W2:Y:S04]  /*624b0*/  LDL.LU R52, [R1+0x4b8c] ;  /* 0x004b8c0001347983 */ /* 0x000ea80000300800 */
[----:B------:R-:W2:Y:S04]  /*624c0*/  LDL.LU R53, [R1+0x4b88] ;  /* 0x004b880001357983 */ /* 0x000ea80000300800 */
[----:B------:R-:W2:Y:S04]  /*624d0*/  LDL.LU R54, [R1+0x4b84] ;  /* 0x004b840001367983 */ /* 0x000ea80000300800 */
[----:B------:R-:W2:Y:S04]  /*624e0*/  LDL.LU R55, [R1+0x4b80] ;  /* 0x004b800001377983 */ /* 0x000ea80000300800 */
        /* <DEDUP_REMOVED lines=8> */
[----:B------:R0:W-:Y:S01]  /*62570*/  STL.64 [R1+0x2c8], R58 ;  /* 0x0002c83a01007387 */ /* 0x0001e20000100a00 */
[----:B----4-:R-:W-:-:S03]  /*62580*/  IMAD.MOV.U32 R56, RZ, RZ, R44 ;  /* 0x000000ffff387224 */ /* 0x010fc600078e002c */
[----:B------:R-:W2:Y:S01]  /*62590*/  LDL.LU R44, [R1+0x4b68] ;  /* 0x004b6800012c7983 */ /* 0x000ea20000300800 */
[----:B------:R-:W-:Y:S02]  /*625a0*/  IMAD.MOV.U32 R57, RZ, RZ, R45 ;  /* 0x000000ffff397224 */ /* 0x000fe400078e002d */
[----:B0-----:R-:W-:Y:S01]  /*625b0*/  IMAD.MOV.U32 R58, RZ, RZ, R46 ;  /* 0x000000ffff3a7224 */ /* 0x001fe200078e002e */
[----:B------:R-:W2:Y:S01]  /*625c0*/  LDL.LU R45, [R1+0x4b64] ;  /* 0x004b6400012d7983 */ /* 0x000ea20000300800 */
[----:B------:R-:W-:-:S03]  /*625d0*/  IMAD.MOV.U32 R59, RZ, RZ, R48 ;  /* 0x000000ffff3b7224 */ /* 0x000fc600078e0030 */
[----:B------:R-:W2:Y:S04]  /*625e0*/  LDL.LU R46, [R1+0x4b60] ;  /* 0x004b6000012e7983 */ /* 0x000ea80000300800 */
[----:B------:R-:W3:Y:S04]  /*625f0*/  LDL.LU R48, [R1+0x4b5c] ;  /* 0x004b5c0001307983 */ /* 0x000ee80000300800 */
[----:B------:R0:W-:Y:S04]  /*62600*/  STL.64 [R1+0x290], R52 ;  /* 0x0002903401007387 */ /* 0x0001e80000100a00 */
[----:B------:R1:W-:Y:S01]  /*62610*/  STL.64 [R1+0x298], R54 ;  /* 0x0002983601007387 */ /* 0x0003e20000100a00 */
[----:B0-----:R-:W-:-:S03]  /*62620*/  IMAD.MOV.U32 R52, RZ, RZ, R49 ;  /* 0x000000ffff347224 */ /* 0x001fc600078e0031 */
[----:B------:R-:W3:Y:S01]  /*62630*/  LDL.LU R49, [R1+0x4b58] ;  /* 0x004b580001317983 */ /* 0x000ee20000300800 */
[----:B------:R-:W-:Y:S02]  /*62640*/  IMAD.MOV.U32 R53, RZ, RZ, R50 ;  /* 0x000000ffff357224 */ /* 0x000fe400078e0032 */
[----:B-1----:R-:W-:Y:S01]  /*62650*/  IMAD.MOV.U32 R54, RZ, RZ, R51 ;  /* 0x000000ffff367224 */ /* 0x002fe200078e0033 */
[----:B------:R-:W3:Y:S01]  /*62660*/  LDL.LU R50, [R1+0x4b54] ;  /* 0x004b540001327983 */ /* 0x000ee20000300800 */
[----:B------:R-:W-:-:S03]  /*62670*/  IMAD.MOV.U32 R55, RZ, RZ, R47 ;  /* 0x000000ffff377224 */ /* 0x000fc600078e002f */
[----:B------:R-:W3:Y:S04]  /*62680*/  LDL.LU R51, [R1+0x4b50] ;  /* 0x004b500001337983 */ /* 0x000ee80000300800 */
[----:B------:R-:W2:Y:S04]  /*62690*/  LDL.LU R47, [R1+0x4b4c] ;  /* 0x004b4c00012f7983 */ /* 0x000ea80000300800 */
[----:B------:R-:W-:Y:S04]  /*626a0*/  STL.64 [R1+0x4b40], R10 ;  /* 0x004b400a01007387 */ /* 0x000fe80000100a00 */
[----:B------:R0:W-:Y:S04]  /*626b0*/  STL.64 [R1+0x4b38], R8 ;  /* 0x004b380801007387 */ /* 0x0001e80000100a00 */
[----:B0-----:R-:W4:Y:S04]  /*626c0*/  LDL.LU R8, [R1+0x280] ;  /* 0x0002800001087983 */ /* 0x001f280000300800 */
[----:B------:R-:W4:Y:S04]  /*626d0*/  LDL.LU R9, [R1+0x284] ;  /* 0x0002840001097983 */ /* 0x000f280000300800 */
[----:B------:R-:W4:Y:S01]  /*626e0*/  LDL.LU R10, [R1+0x288] ;  /* 0x00028800010a7983 */ /* 0x000f220000300800 */
[----:B------:R-:W-:Y:S01]  /*626f0*/  IMAD.MOV.U32 R11, RZ, RZ, R61 ;  /* 0x000000ffff0b7224 */ /* 0x000fe200078e003d */
[C---:B------:R-:W-:Y:S06]  /*62700*/  HMMA.16816.F32 R4, R32.reuse, R26, R4 ;  /* 0x0000001a2004723c */ /* 0x040fec0000001804 */
[C---:B---3--:R-:W-:Y:S06]  /*62710*/  HMMA.16816.F32 R48, R32.reuse, R12, R48 ;  /* 0x0000000c2030723c */ /* 0x048fec0000001830 */
[C---:B--2---:R-:W-:Y:S06]  /*62720*/  HMMA.16816.F32 R44, R32.reuse, R14, R44 ;  /* 0x0000000e202c723c */ /* 0x044fec000000182c */
[C---:B----4-:R-:W-:Y:S11]  /*62730*/  HMMA.16816.F32 R8, R32.reuse, R16, R8 ;  /* 0x000000102008723c */ /* 0x050ff60000001808 */
[----:B------:R-:W-:Y:S04]  /*62740*/  STL.64 [R1+0x270], R48 ;  /* 0x0002703001007387 */ /* 0x000fe80000100a00 */
[----:B------:R0:W-:Y:S04]  /*62750*/  STL.64 [R1+0x278], R50 ;  /* 0x0002783201007387 */ /* 0x0001e80000100a00 */
[----:B------:R-:W-:Y:S04]  /*62760*/  STL.64 [R1+0x220], R44 ;  /* 0x0002202c01007387 */ /* 0x000fe80000100a00 */
[----:B------:R1:W-:Y:S01]  /*62770*/  STL.64 [R1+0x228], R46 ;  /* 0x0002282e01007387 */ /* 0x0003e20000100a00 */
[C---:B0-----:R-:W-:Y:S03]  /*62780*/  HMMA.16816.F32 R48, R32.reuse, R18, R52 ;  /* 0x000000122030723c */ /* 0x041fe60000001834 */
[----:B------:R-:W-:Y:S03]  /*62790*/  STL.64 [R1+0x210], R8 ;  /* 0x0002100801007387 */ /* 0x000fe60000100a00 */
[C---:B-1----:R-:W-:Y:S01]  /*627a0*/  HMMA.16816.F32 R44, R32.reuse, R20, R56 ;  /* 0x00000014202c723c */ /* 0x042fe20000001838 */
[----:B------:R0:W-:Y:S05]  /*627b0*/  STL.64 [R1+0x218], R10 ;  /* 0x0002180a01007387 */ /* 0x0001ea0000100a00 */
[C---:B0-----:R-:W-:Y:S11]  /*627c0*/  HMMA.16816.F32 R8, R32.reuse, R22, R40 ;  /* 0x000000162008723c */ /* 0x041ff60000001828 */
        /* <DEDUP_REMOVED lines=9> */
[----:B------:R-:W-:-:S09]  /*62860*/  NOP ;  /* 0x0000000000007918 */ /* 0x000fd20000000000 */
[----:B------:R-:W-:Y:S01]  /*62870*/  IMAD.MOV.U32 R61, RZ, RZ, R11 ;  /* 0x000000ffff3d7224 */ /* 0x000fe200078e000b */
[----:B------:R0:W-:Y:S04]  /*62880*/  STL.64 [R1+0x1d0], R8 ;  /* 0x0001d00801007387 */ /* 0x0001e80000100a00 */
[----:B------:R1:W-:Y:S04]  /*62890*/  STL [R1+0x1d8], R10 ;  /* 0x0001d80a01007387 */ /* 0x0003e80000100800 */
[----:B------:R-:W-:Y:S04]  /*628a0*/  STL [R1+0x47f0], R61 ;  /* 0x0047f03d01007387 */ /* 0x000fe80000100800 */
[----:B------:R-:W2:Y:S04]  /*628b0*/  LDL.LU R56, [R1+0x420] ;  /* 0x0004200001387983 */ /* 0x000ea80000300800 */
        /* <DEDUP_REMOVED lines=14> */
[----:B---3--:R-:W3:Y:S04]  /*629a0*/  LDL.LU R4, [R1+0x1224] ;  /* 0x0012240001047983 */ /* 0x008ee80000300800 */
[----:B------:R-:W3:Y:S04]  /*629b0*/  LDL.LU R61, [R1+0x1230] ;  /* 0x00123000013d7983 */ /* 0x000ee80000300800 */
[----:B------:R-:W3:Y:S04]  /*629c0*/  LDL.LU R5, [R1+0x122c] ;  /* 0x00122c0001057983 */ /* 0x000ee80000300800 */
        /* <DEDUP_REMOVED lines=29> */
[----:B--2---:R-:W-:Y:S01]  /*62ba0*/  HMMA.16816.F32 R8, R32, R28, R8 ;  /* 0x0000001c2008723c */ /* 0x004fe20000001808 */
[----:B---3--:R-:W-:-:S02]  /*62bb0*/  IMAD R4, R4, 0x100, R0 ;  /* 0x0000010004047824 */ /* 0x008fc400078e0200 */
[----:B------:R-:W2:Y:S01]  /*62bc0*/  LDL.LU R0, [R1+0x4b48] ;  /* 0x004b480001007983 */ /* 0x000ea20000300800 */
[----:B------:R-:W-:-:S15]  /*62bd0*/  IMAD R5, R5, 0x100, R61 ;  /* 0x0000010005057824 */ /* 0x000fde00078e023d */
[----:B------:R-:W-:-:S04]  /*62be0*/  NOP ;  /* 0x0000000000007918 */ /* 0x000fc80000000000 */
[----:B------:R-:W-:Y:S01]  /*62bf0*/  STL.64 [R1+0x1b0], R8 ;  /* 0x0001b00801007387 */ /* 0x000fe20000100a00 */
[----:B------:R-:W-:-:S03]  /*62c00*/  IMAD.MOV.U32 R61, RZ, RZ, R11 ;  /* 0x000000ffff3d7224 */ /* 0x000fc600078e000b */
[----:B------:R0:W-:Y:S01]  /*62c10*/  STL [R1+0x1b8], R10 ;  /* 0x0001b80a01007387 */ /* 0x0001e20000100800 */
[----:B----4-:R-:W-:-:S03]  /*62c20*/  IMAD R6, R6, 0x100, R60 ;  /* 0x0000010006067824 */ /* 0x010fc600078e023c */
[----:B0-----:R-:W3:Y:S04]  /*62c30*/  LDL.LU.64 R10, [R1+0x4b40] ;  /* 0x004b4000010a7983 */ /* 0x001ee80000300a00 */
[----:B------:R-:W4:Y:S01]  /*62c40*/  LDL.LU.64 R8, [R1+0x4b38] ;  /* 0x004b380001087983 */ /* 0x000f220000300a00 */
[----:B------:R-:W-:Y:S03]  /*62c50*/  HMMA.16816.F32 R36, R32, R30, R36 ;  /* 0x0000001e2024723c */ /* 0x000fe60000001824 */
[----:B------:R0:W-:Y:S04]  /*62c60*/  STL [R1+0x47f4], R61 ;  /* 0x0047f43d01007387 */ /* 0x0001e80000100800 */
[----:B0-----:R-:W2:Y:S04]  /*62c70*/  LDL.LU R61, [R1+0x1240] ;  /* 0x00124000013d7983 */ /* 0x001ea80000300800 */
[----:B------:R-:W4:-:S12]  /*62c80*/  LDL.LU R60, [R1+0x4b30] ;  /* 0x004b3000013c7983 */ /* 0x000f180000300800 */
[----:B------:R-:W-:Y:S04]  /*62c90*/  STL.64 [R1+0x260], R36 ;  /* 0x0002602401007387 */ /* 0x000fe80000100a00 */
[----:B------:R0:W-:Y:S04]  /*62ca0*/  STL.64 [R1+0x268], R38 ;  /* 0x0002682601007387 */ /* 0x0001e80000100a00 */
[----:B0-----:R-:W3:Y:S04]  /*62cb0*/  LDL.LU.64 R38, [R1+0x4b28] ;  /* 0x004b280001267983 */ /* 0x001ee80000300a00 */
[----:B------:R-:W4:Y:S04]  /*62cc0*/  LDL.LU.64 R36, [R1+0x4b20] ;  /* 0x004b200001247983 */ /* 0x000f280000300a00 */
[----:B------:R-:W-:Y:S04]  /*62cd0*/  STL.64 [R1+0x4ab8], R30 ;  /* 0x004ab81e01007387 */ /* 0x000fe80000100a00 */
[----:B------:R0:W-:Y:S04]  /*62ce0*/  STL.64 [R1+0x4ab0], R28 ;  /* 0x004ab01c01007387 */ /* 0x0001e80000100a00 */
[----:B0-----:R-:W3:Y:S04]  /*62cf0*/  LDL.LU R28, [R1+0x350] ;  /* 0x00035000011c7983 */ /* 0x001ee80000300800 */
[----:B------:R-:W3:Y:S04]  /*62d00*/  LDL.LU R29, [R1+0x354] ;  /* 0x00035400011d7983 */ /* 0x000ee80000300800 */
[----:B------:R-:W3:Y:S04]  /*62d10*/  LDL.LU R30, [R1+0x358] ;  /* 0x00035800011e7983 */ /* 0x000ee80000300800 */
[----:B------:R-:W3:Y:S01]  /*62d20*/  LDL.LU R31, [R1+0x35c] ;  /* 0x00035c00011f7983 */ /* 0x000ee20000300800 */
[----:B--2---:R-:W-:Y:S01]  /*62d30*/  IMAD R7, R7, 0x100, R61 ;  /* 0x0000010007077824 */ /* 0x004fe200078e023d */
[----:B----4-:R-:W-:-:S15]  /*62d40*/  HMMA.16816.F32 R40, R32, R36, R40 ;  /* 0x000000242028723c */ /* 0x010fde0000001828 */
[----:B------:R-:W-:-:S08]  /*62d50*/  NOP ;  /* 0x0000000000007918 */ /* 0x000fd00000000000 */
[----:B------:R-:W-:Y:S01]  /*62d60*/  STL.64 [R1+0x250], R40 ;  /* 0x0002502801007387 */ /* 0x000fe20000100a00 */
[----:B------:R-:W-:-:S03]  /*62d70*/  IMAD.MOV.U32 R61, RZ, RZ, R42 ;  /* 0x000000ffff3d7224 */ /* 0x000fc600078e002a */
[----:B------:R0:W-:Y:S04]  /*62d80*/  STL [R1+0x25c], R43 ;  /* 0x00025c2b01007387 */ /* 0x0001e80000100800 */
[----:B0-----:R-:W2:Y:S04]  /*62d90*/  LDL.LU.64 R42, [R1+0x4b18] ;  /* 0x004b1800012a7983 */ /* 0x001ea80000300a00 */
[----:B------:R-:W4:Y:S01]  /*62da0*/  LDL.LU.64 R40, [R1+0x4b10] ;  /* 0x004b100001287983 */ /* 0x000f220000300a00 */
[----:B------:R-:W-:Y:S02]  /*62db0*/  F2FP.F16.E5M2.UNPACK_B R4, R4 ;  /* 0x00000004ff04723e */ /* 0x000fe400020004ff */
[----:B------:R-:W-:-:S02]  /*62dc0*/  F2FP.F16.E5M2.UNPACK_B R5, R5 ;  /* 0x00000005ff05723e */ /* 0x000fc400020004ff */
[----:B------:R-:W-:Y:S02]  /*62dd0*/  F2FP.F16.E5M2.UNPACK_B R6, R6 ;  /* 0x00000006ff06723e */ /* 0x000fe400020004ff */
[----:B------:R-:W-:Y:S01]  /*62de0*/  F2FP.F16.E5M2.UNPACK_B R7, R7 ;  /* 0x00000007ff07723e */ /* 0x000fe200020004ff */
[----:B---3--:R-:W-:Y:S01]  /*62df0*/  HMMA.16816.F32 R28, R32, R38, R28 ;  /* 0x00000026201c723c */ /* 0x008fe2000000181c */
[----:B------:R-:W-:Y:S05]  /*62e00*/  STL [R1+0x47f8], R61 ;  /* 0x0047f83d01007387 */ /* 0x000fea0000100800 */
[----:B------:R-:W-:Y:S04]  /*62e10*/  STL.64 [R1+0x4ac8], R38 ;  /* 0x004ac82601007387 */ /* 0x000fe80000100a00 */
[----:B------:R-:W-:-:S13]  /*62e20*/  STL.64 [R1+0x4ac0], R36 ;  /* 0x004ac02401007387 */ /* 0x000fda0000100a00 */
[----:B------:R-:W-:Y:S04]  /*62e30*/  STL.64 [R1+0x1a0], R28 ;  /* 0x0001a01c01007387 */ /* 0x000fe80000100a00 */
[----:B------:R0:W-:Y:S02]  /*62e40*/  STL.64 [R1+0x1a8], R30 ;  /* 0x0001a81e01007387 */ /* 0x0001e40000100a00 */
[C---:B0-----:R-:W-:Y:S06]  /*62e50*/  HMMA.16816.F32 R28, R4.reuse, R2, R20 ;  /* 0x00000002041c723c */ /* 0x041fec0000001814 */
[C---:B------:R-:W-:Y:S06]  /*62e60*/  HMMA.16816.F32 R20, R4.reuse, R10, R48 ;  /* 0x0000000a0414723c */ /* 0x040fec0000001830 */
[----:B----4-:R-:W-:Y:S01]  /*62e70*/  HMMA.16816.F32 R24, R4, R40, R24 ;  /* 0x000000280418723c */ /* 0x010fe20000001818 */
[----:B--2---:R-:W-:Y:S05]  /*62e80*/  STL.64 [R1+0x4ae8], R42 ;  /* 0x004ae82a01007387 */ /* 0x004fea0000100a00 */
[----:B------:R-:W-:-:S15]  /*62e90*/  STL.64 [R1+0x4ae0], R40 ;  /* 0x004ae02801007387 */ /* 0x000fde0000100a00 */
[----:B------:R-:W-:-:S02]  /*62ea0*/  NOP ;  /* 0x0000000000007918 */ /* 0x000fc40000000000 */
[----:B------:R-:W-:Y:S04]  /*62eb0*/  STL.64 [R1+0x190], R24 ;  /* 0x0001901801007387 */ /* 0x000fe80000100a00 */
[----:B------:R0:W-:Y:S02]  /*62ec0*/  STL.64 [R1+0x198], R26 ;  /* 0x0001981a01007387 */ /* 0x0001e40000100a00 */
[----:B0-----:R-:W-:Y:S02]  /*62ed0*/  HMMA.16816.F32 R24, R4, R8, R44 ;  /* 0x000000080418723c */ /* 0x001fe4000000182c */
[----:B------:R-:W-:Y:S04]  /*62ee0*/  STL.64 [R1+0x180], R28 ;  /* 0x0001801c01007387 */ /* 0x000fe80000100a00 */
[----:B------:R-:W-:Y:S04]  /*62ef0*/  STL.64 [R1+0x188], R30 ;  /* 0x0001881e01007387 */ /* 0x000fe80000100a00 */
[----:B------:R-:W-:-:S13]  /*62f00*/  STL.64 [R1+0x4b08], R10 ;  /* 0x004b080a01007387 */ /* 0x000fda0000100a00 */
        /* <DEDUP_REMOVED lines=8> */
[----:B------:R-:W-:-:S08]  /*62f90*/  NOP ;  /* 0x0000000000007918 */ /* 0x000fd00000000000 */
[----:B------:R0:W-:Y:S04]  /*62fa0*/  STL.64 [R1+0x150], R20 ;  /* 0x0001501401007387 */ /* 0x0001e80000100a00 */
[----:B------:R1:W-:Y:S04]  /*62fb0*/  STL.64 [R1+0x158], R22 ;  /* 0x0001581601007387 */ /* 0x0003e80000100a00 */
        /* <DEDUP_REMOVED lines=63> */
[----:B------:R0:W-:Y:S04]  /*633b0*/  STL.64 [R1+0x4a58], R18 ;  /* 0x004a581201007387 */ /* 0x0001e80000100a00 */
[----:B0-----:R-:W3:Y:S04]  /*633c0*/  LDL.LU R18, [R1+0x1250] ;  /* 0x0012500001127983 */ /* 0x001ee80000300800 */
[----:B------:R-:W3:Y:S04]  /*633d0*/  LDL.LU R19, [R1+0x1258] ;  /* 0x0012580001137983 */ /* 0x000ee80000300800 */
[----:B------:R0:W-:Y:S04]  /*633e0*/  STL.64 [R1+0x4a50], R16 ;  /* 0x004a501001007387 */ /* 0x0001e80000100a00 */
[----:B0-----:R-:W3:Y:S01]  /*633f0*/  LDL.LU R17, [R1+0x1248] ;  /* 0x0012480001117983 */ /* 0x001ee20000300800 */
        /* <DEDUP_REMOVED lines=30> */
[----:B------:R-:W-:-:S02]  /*635e0*/  IMAD R32, R32, 0x100, R17 ;  /* 0x0000010020207824 */ /* 0x000fc400078e0211 */
[----:B------:R-:W-:Y:S02]  /*635f0*/  IMAD R33, R33, 0x100, R18 ;  /* 0x0000010021217824 */ /* 0x000fe400078e0212 */
[----:B------:R-:W-:Y:S02]  /*63600*/  IMAD R34, R34, 0x100, R19 ;  /* 0x0000010022227824 */ /* 0x000fe400078e0213 */
[----:B------:R-:W-:Y:S01]  /*63610*/  IMAD R35, R61, 0x100, R35 ;  /* 0x000001003d237824 */ /* 0x000fe200078e0223 */
[----:B------:R-:W-:Y:S02]  /*63620*/  F2FP.F16.E5M2.UNPACK_B R32, R32 ;  /* 0x00000020ff20723e */ /* 0x000fe400020004ff */
[----:B------:R-:W-:Y:S02]  /*63630*/  F2FP.F16.E5M2.UNPACK_B R33, R33 ;  /* 0x00000021ff21723e */ /* 0x000fe400020004ff */
[----:B------:R-:W-:Y:S02]  /*63640*/  F2FP.F16.E5M2.UNPACK_B R34, R34 ;  /* 0x00000022ff22723e */ /* 0x000fe400020004ff */
[----:B------:R-:W-:Y:S01]  /*63650*/  F2FP.F16.E5M2.UNPACK_B R35, R35 ;  /* 0x00000023ff23723e */ /* 0x000fe200020004ff */
[C---:B----4-:R-:W-:Y:S06]  /*63660*/  HMMA.16816.F32 R12, R4.reuse, R30, R12 ;  /* 0x0000001e040c723c */ /* 0x050fec000000180c */
[----:B--2---:R-:W-:-:S15]  /*63670*/  HMMA.16816.F32 R20, R4, R28, R20 ;  /* 0x0000001c0414723c */ /* 0x004fde0000001814 */
[----:B------:R-:W-:-:S08]  /*63680*/  NOP ;  /* 0x0000000000007918 */ /* 0x000fd00000000000 */
[----:B------:R-:W-:Y:S04]  /*63690*/  STL.64 [R1+0xd0], R20 ;  /* 0x0000d01401007387 */ /* 0x000fe80000100a00 */
[----:B------:R-:W-:Y:S04]  /*636a0*/  STL.64 [R1+0xd8], R22 ;  /* 0x0000d81601007387 */ /* 0x000fe80000100a00 */
[----:B------:R-:W-:Y:S04]  /*636b0*/  STL.64 [R1+0x4a48], R30 ;  /* 0x004a481e01007387 */ /* 0x000fe80000100a00 */
[----:B------:R-:W-:Y:S04]  /*636c0*/  STL.64 [R1+0x4a40], R28 ;  /* 0x004a401c01007387 */ /* 0x000fe80000100a00 */
[----:B------:R-:W-:Y:S04]  /*636d0*/  STL.64 [R1+0x240], R12 ;  /* 0x0002400c01007387 */ /* 0x000fe80000100a00 */
[----:B------:R3:W-:Y:S02]  /*636e0*/  STL.64 [R1+0x248], R14 ;  /* 0x0002480e01007387 */ /* 0x0007e40000100a00 */
[C---:B---3--:R-:W-:Y:S06]  /*636f0*/  HMMA.16816.F32 R12, R4.reuse, R36, R44 ;  /* 0x00000024040c723c */ /* 0x048fec000000182c */
[----:B------:R-:W-:Y:S06]  /*63700*/  HMMA.16816.F32 R4, R4, R38, R48 ;  /* 0x000000260404723c */ /* 0x000fec0000001830 */
[----:B------:R-:W-:Y:S11]  /*63710*/  STL.64 [R1+0x4a68], R38 ;  /* 0x004a682601007387 */ /* 0x000ff60000100a00 */
[----:B------:R-:W-:Y:S04]  /*63720*/  STL.64 [R1+0x230], R12 ;  /* 0x0002300c01007387 */ /* 0x000fe80000100a00 */
[----:B------:R0:W-:Y:S04]  /*63730*/  STL.64 [R1+0x238], R14 ;  /* 0x0002380e01007387 */ /* 0x0001e80000100a00 */
[----:B------:R-:W-:Y:S04]  /*63740*/  STL.64 [R1+0x4a60], R36 ;  /* 0x004a602401007387 */ /* 0x000fe80000100a00 */
[----:B------:R-:W-:Y:S01]  /*63750*/  STL.64 [R1+0xc0], R4 ;  /* 0x0000c00401007387 */ /* 0x000fe20000100a00 */
[C---:B0-----:R-:W-:Y:S03]  /*63760*/  HMMA.16816.F32 R12, R32.reuse, R40, R52 ;  /* 0x00000028200c723c */ /* 0x041fe60000001834 */
[----:B------:R0:W-:Y:S04]  /*63770*/  STL.64 [R1+0xc8], R6 ;  /* 0x0000c80601007387 */ /* 0x0001e80000100a00 */
[----:B------:R-:W2:Y:S01]  /*63780*/  LDL.LU R48, [R1+0x4f0] ;  /* 0x0004f00001307983 */ /* 0x000ea20000300800 */
[----:B0-----:R-:W-:-:S15]  /*63790*/  HMMA.16816.F32 R4, R32, R2, R56 ;  /* 0x000000022004723c */ /* 0x001fde0000001838 */
[----:B------:R0:W-:Y:S04]  /*637a0*/  STL.64 [R1+0xb0], R12 ;  /* 0x0000b00c01007387 */ /* 0x0001e80000100a00 */
[----:B------:R1:W-:Y:S04]  /*637b0*/  STL.64 [R1+0xb8], R14 ;  /* 0x0000b80e01007387 */ /* 0x0003e80000100a00 */
[----:B------:R-:W-:Y:S04]  /*637c0*/  STL.64 [R1+0xa0], R4 ;  /* 0x0000a00401007387 */ /* 0x000fe80000100a00 */
[----:B------:R-:W-:Y:S04]  /*637d0*/  STL.64 [R1+0xa8], R6 ;  /* 0x0000a80601007387 */ /* 0x000fe80000100a00 */
[----:B------:R-:W2:Y:S04]  /*637e0*/  LDL.LU R49, [R1+0x4f4] ;  /* 0x0004f40001317983 */ /* 0x000ea80000300800 */
[----:B------:R-:W3:Y:S04]  /*637f0*/  LDL.LU R50, [R1+0x4f8] ;  /* 0x0004f80001327983 */ /* 0x000ee80000300800 */
[----:B------:R-:W3:Y:S04]  /*63800*/  LDL.LU R51, [R1+0x4fc] ;  /* 0x0004fc0001337983 */ /* 0x000ee80000300800 */
[----:B---3--:R-:W-:Y:S04]  /*63810*/  STL.64 [R1+0x4a98], R50 ;  /* 0x004a983201007387 */ /* 0x008fe80000100a00 */
[----:B--2---:R2:W-:Y:S04]  /*63820*/  STL.64 [R1+0x4a90], R48 ;  /* 0x004a903001007387 */ /* 0x0045e80000100a00 */
        /* <DEDUP_REMOVED lines=8> */
[----:B0-----:R-:W3:Y:S04]  /*638b0*/  LDL.LU R12, [R1+0x590] ;  /* 0x00059000010c7983 */ /* 0x001ee80000300800 */
[----:B------:R-:W3:Y:S04]  /*638c0*/  LDL.LU R13, [R1+0x594] ;  /* 0x00059400010d7983 */ /* 0x000ee80000300800 */
[----:B-1----:R-:W3:Y:S04]  /*638d0*/  LDL.LU R14, [R1+0x598] ;  /* 0x00059800010e7983 */ /* 0x002ee80000300800 */
[----:B------:R-:W3:Y:S04]  /*638e0*/  LDL.LU R15, [R1+0x59c] ;  /* 0x00059c00010f7983 */ /* 0x000ee80000300800 */
[----:B--2---:R-:W2:Y:S04]  /*638f0*/  LDL.LU R48, [R1+0x5a0] ;  /* 0x0005a00001307983 */ /* 0x004ea80000300800 */
[----:B------:R-:W2:Y:S04]  /*63900*/  LDL.LU R49, [R1+0x5a4] ;  /* 0x0005a40001317983 */ /* 0x000ea80000300800 */
        /* <DEDUP_REMOVED lines=31> */
[----:B------:R-:W4:Y:S04]  /*63b00*/  LDL.LU R47, [R1+0xa6c] ;  /* 0x000a6c00012f7983 */ /* 0x000f280000300800 */
[----:B------:R-:W4:Y:S04]  /*63b10*/  LDL.LU R60, [R1+0x4aac] ;  /* 0x004aac00013c7983 */ /* 0x000f280000300800 */
        /* <DEDUP_REMOVED lines=9> */
[----:B------:R-:W2:Y:S04]  /*63bb0*/  LDL.LU.64 R48, [R1+0x4a90] ;  /* 0x004a900001307983 */ /* 0x000ea80000300a00 */
[----:B------:R-:W3:Y:S04]  /*63bc0*/  LDL.LU.64 R14, [R1+0x4a88] ;  /* 0x004a8800010e7983 */ /* 0x000ee80000300a00 */
[----:B------:R-:W2:Y:S04]  /*63bd0*/  LDL.LU.64 R12, [R1+0x4a80] ;  /* 0x004a8000010c7983 */ /* 0x000ea80000300a00 */
[----:B------:R-:W-:Y:S04]  /*63be0*/  STL.64 [R1+0x80], R8 ;  /* 0x0000800801007387 */ /* 0x000fe80000100a00 */
[----:B------:R4:W-:Y:S02]  /*63bf0*/  STL.64 [R1+0x88], R10 ;  /* 0x0000880a01007387 */ /* 0x0009e40000100a00 */
[----:B----4-:R-:W-:-:S02]  /*63c00*/  IMAD.MOV.U32 R11, RZ, RZ, R60 ;  /* 0x000000ffff0b7224 */ /* 0x010fc400078e003c */
[----:B------:R-:W-:Y:S02]  /*63c10*/  IMAD.MOV.U32 R10, RZ, RZ, R43 ;  /* 0x000000ffff0a7224 */ /* 0x000fe400078e002b */
[----:B------:R-:W-:Y:S02]  /*63c20*/  IMAD.MOV.U32 R9, RZ, RZ, R42 ;  /* 0x000000ffff097224 */ /* 0x000fe400078e002a */
[----:B------:R-:W-:Y:S02]  /*63c30*/  IMAD.MOV.U32 R8, RZ, RZ, R0 ;  /* 0x000000ffff087224 */ /* 0x000fe400078e0000 */
        /* <DEDUP_REMOVED lines=11> */
[----:B------:R-:W4:Y:S04]  /*63cf0*/  LDL.LU.64 R18, [R1+0x4a58] ;  /* 0x004a580001127983 */ /* 0x000f280000300a00 */
[----:B------:R-:W2:Y:S04]  /*63d00*/  LDL.LU.64 R16, [R1+0x4a50] ;  /* 0x004a500001107983 */ /* 0x000ea80000300a00 */
[----:B------:R0:W-:Y:S04]  /*63d10*/  STL.64 [R1+0x60], R12 ;  /* 0x0000600c01007387 */ /* 0x0001e80000100a00 */
[----:B------:R1:W-:Y:S04]  /*63d20*/  STL.64 [R1+0x68], R14 ;  /* 0x0000680e01007387 */ /* 0x0003e80000100a00 */
[----:B0-----:R-:W3:Y:S04]  /*63d30*/  LDL.LU R12, [R1+0x520] ;  /* 0x00052000010c7983 */ /* 0x001ee80000300800 */
[----:B------:R-:W3:Y:S04]  /*63d40*/  LDL.LU R13, [R1+0x524] ;  /* 0x00052400010d7983 */ /* 0x000ee80000300800 */
[----:B-1----:R-:W3:Y:S04]  /*63d50*/  LDL.LU R14, [R1+0x528] ;  /* 0x00052800010e7983 */ /* 0x002ee80000300800 */
[----:B------:R-:W3:Y:S01]  /*63d60*/  LDL.LU R15, [R1+0x52c] ;  /* 0x00052c00010f7983 */ /* 0x000ee20000300800 */
        /* <DEDUP_REMOVED lines=8> */
[----:B------:R-:W2:Y:S04]  /*63df0*/  LDL.LU.64 R20, [R1+0x4a30] ;  /* 0x004a300001147983 */ /* 0x000ea80000300a00 */
[----:B------:R-:W-:Y:S04]  /*63e00*/  STL.64 [R1+0x40], R16 ;  /* 0x0000401001007387 */ /* 0x000fe80000100a00 */
[----:B------:R-:W-:Y:S01]  /*63e10*/  STL.64 [R1+0x48], R18 ;  /* 0x0000481201007387 */ /* 0x000fe20000100a00 */
[----:B--2---:R-:W-:-:S15]  /*63e20*/  HMMA.16816.F32 R24, R32, R20, R24 ;  /* 0x000000142018723c */ /* 0x004fde0000001818 */
[----:B------:R-:W-:-:S08]  /*63e30*/  NOP ;  /* 0x0000000000007918 */ /* 0x000fd00000000000 */
[----:B------:R-:W-:Y:S04]  /*63e40*/  STL.64 [R1+0x30], R24 ;  /* 0x0000301801007387 */ /* 0x000fe80000100a00 */
[----:B------:R0:W-:Y:S04]  /*63e50*/  STL.64 [R1+0x38], R26 ;  /* 0x0000381a01007387 */ /* 0x0001e80000100a00 */
[----:B0-----:R-:W2:Y:S04]  /*63e60*/  LDL.LU.64 R26, [R1+0x4a28] ;  /* 0x004a2800011a7983 */ /* 0x001ea80000300a00 */
[----:B------:R-:W2:Y:S01]  /*63e70*/  LDL.LU.64 R24, [R1+0x4a20] ;  /* 0x004a200001187983 */ /* 0x000ea20000300a00 */
[----:B------:R-:W-:-:S02]  /*63e80*/  IMAD.MOV.U32 R16, RZ, RZ, R60 ;  /* 0x000000ffff107224 */ /* 0x000fc400078e003c */
[----:B------:R-:W-:Y:S02]  /*63e90*/  IMAD.MOV.U32 R17, RZ, RZ, R43 ;  /* 0x000000ffff117224 */ /* 0x000fe400078e002b */
[----:B------:R-:W-:Y:S02]  /*63ea0*/  IMAD.MOV.U32 R18, RZ, RZ, R42 ;  /* 0x000000ffff127224 */ /* 0x000fe400078e002a */
[----:B------:R-:W-:-:S07]  /*63eb0*/  IMAD.MOV.U32 R19, RZ, RZ, R0 ;  /* 0x000000ffff137224 */ /* 0x000fce00078e0000 */
[C---:B---3--:R-:W-:Y:S06]  /*63ec0*/  HMMA.16816.F32 R16, R32.reuse, R22, R16 ;  /* 0x000000162010723c */ /* 0x048fec0000001810 */
[C---:B----4-:R-:W-:Y:S06]  /*63ed0*/  HMMA.16816.F32 R56, R32.reuse, R28, R56 ;  /* 0x0000001c2038723c */ /* 0x050fec0000001838 */
[----:B------:R-:W-:Y:S11]  /*63ee0*/  HMMA.16816.F32 R48, R32, R30, R48 ;  /* 0x0000001e2030723c */ /* 0x000ff60000001830 */
[----:B------:R-:W-:Y:S04]  /*63ef0*/  STL.64 [R1+0x20], R16 ;  /* 0x0000201001007387 */ /* 0x000fe80000100a00 */
[----:B------:R-:W-:Y:S01]  /*63f00*/  STL.64 [R1+0x28], R18 ;  /* 0x0000281201007387 */ /* 0x000fe20000100a00 */
[----:B------:R-:W-:Y:S01]  /*63f10*/  IMAD R5, R6, 0x100, R5 ;  /* 0x0000010006057824 */ /* 0x000fe200078e0205 */
[----:B------:R-:W-:Y:S01]  /*63f20*/  F2FP.F16.E5M2.UNPACK_B R40, R46.H1 ;  /* 0x0000002eff28723e */ /* 0x000fe200030004ff */
[----:B------:R-:W-:Y:S01]  /*63f30*/  IMAD R4, R4, 0x100, R41 ;  /* 0x0000010004047824 */ /* 0x000fe200078e0229 */
[----:B------:R-:W-:Y:S01]  /*63f40*/  F2FP.F16.E5M2.UNPACK_B R41, R47.H1 ;  /* 0x0000002fff29723e */ /* 0x000fe200030004ff */
[----:B------:R-:W-:-:S02]  /*63f50*/  IMAD R6, R61, 0x100, R7 ;  /* 0x000001003d067824 */ /* 0x000fc400078e0207 */
[----:B------:R-:W-:Y:S02]  /*63f60*/  IMAD R7, R45, 0x100, R44 ;  /* 0x000001002d077824 */ /* 0x000fe400078e022c */
[C---:B------:R-:W-:Y:S06]  /*63f70*/  HMMA.16816.F32 R44, R32.reuse, R36, R52 ;  /* 0x00000024202c723c */ /* 0x040fec0000001834 */
[C---:B--2---:R-:W-:Y:S06]  /*63f80*/  HMMA.16816.F32 R8, R32.reuse, R26, R8 ;  /* 0x0000001a2008723c */ /* 0x044fec0000001808 */
[----:B------:R-:W-:-:S15]  /*63f90*/  HMMA.16816.F32 R12, R32, R24, R12 ;  /* 0x00000018200c723c */ /* 0x000fde000000180c */
[----:B------:R-:W-:-:S03]  /*63fa0*/  NOP ;  /* 0x0000000000007918 */ /* 0x000fc60000000000 */
[----:B------:R-:W-:Y:S02]  /*63fb0*/  IMAD.MOV.U32 R0, RZ, RZ, R11 ;  /* 0x000000ffff007224 */ /* 0x000fe400078e000b */
[----:B------:R-:W-:Y:S02]  /*63fc0*/  IMAD.MOV.U32 R42, RZ, RZ, R10 ;  /* 0x000000ffff2a7224 */ /* 0x000fe400078e000a */
[----:B------:R-:W-:Y:S01]  /*63fd0*/  IMAD.MOV.U32 R43, RZ, RZ, R9 ;  /* 0x000000ffff2b7224 */ /* 0x000fe200078e0009 */
[----:B------:R-:W-:Y:S01]  /*63fe0*/  STL.64 [R1+0x10], R12 ;  /* 0x0000100c01007387 */ /* 0x000fe20000100a00 */
[----:B------:R-:W-:-:S03]  /*63ff0*/  IMAD.MOV.U32 R60, RZ, RZ, R8 ;  /* 0x000000ffff3c7224 */ /* 0x000fc600078e0008 */
[----:B------:R-:W-:Y:S04]  /*64000*/  STL.64 [R1+0x18], R14 ;  /* 0x0000180e01007387 */ /* 0x000fe80000100a00 */
[----:B------:R-:W-:Y:S04]  /*64010*/  STL [R1+0x4890], R0 ;  /* 0x0048900001007387 */ /* 0x000fe80000100800 */
[----:B------:R-:W-:Y:S04]  /*64020*/  STL [R1+0x4814], R42 ;  /* 0x0048142a01007387 */ /* 0x000fe80000100800 */
[----:B------:R-:W-:Y:S04]  /*64030*/  STL [R1+0x4810], R43 ;  /* 0x0048102b01007387 */ /* 0x000fe80000100800 */
[----:B------:R-:W-:Y:S04]  /*64040*/  STL [R1+0x4738], R60 ;  /* 0x0047383c01007387 */ /* 0x000fe80000100800 */
[----:B------:R-:W-:Y:S04]  /*64050*/  STL.64 [R1+0x4680], R58 ;  /* 0x0046803a01007387 */ /* 0x000fe80000100a00 */
[----:B------:R0:W-:Y:S04]  /*64060*/  STL.64 [R1+0x4678], R56 ;  /* 0x0046783801007387 */ /* 0x0001e80000100a00 */
[----:B------:R-:W-:Y:S04]  /*64070*/  STL.64 [R1+0x4690], R50 ;  /* 0x0046903201007387 */ /* 0x000fe80000100a00 */
[----:B------:R1:W-:Y:S04]  /*64080*/  STL.64 [R1+0x4688], R48 ;  /* 0x0046883001007387 */ /* 0x0003e80000100a00 */
        /* <DEDUP_REMOVED lines=16> */
[----:B-1----:R-:W3:Y:S04]  /*64190*/  LDL.LU R48, [R1+0x7b0] ;  /* 0x0007b00001307983 */ /* 0x002ee80000300800 */
[----:B------:R-:W3:Y:S04]  /*641a0*/  LDL.LU R49, [R1+0x7b4] ;  /* 0x0007b40001317983 */ /* 0x000ee80000300800 */
[----:B------:R-:W3:Y:S04]  /*641b0*/  LDL.LU R50, [R1+0x7b8] ;  /* 0x0007b80001327983 */ /* 0x000ee80000300800 */
[----:B------:R-:W3:Y:S04]  /*641c0*/  LDL.LU R51, [R1+0x7bc] ;  /* 0x0007bc0001337983 */ /* 0x000ee80000300800 */
        /* <DEDUP_REMOVED lines=17> */
[----:B------:R0:W-:Y:S04]  /*642e0*/  STL.64 [R1+0x4698], R44 ;  /* 0x0046982c01007387 */ /* 0x0001e80000100a00 */
[----:B0-----:R-:W3:Y:S04]  /*642f0*/  LDL.LU R44, [R1+0x770] ;  /* 0x00077000012c7983 */ /* 0x001ee80000300800 */
[----:B------:R-:W3:Y:S04]  /*64300*/  LDL.LU R45, [R1+0x774] ;  /* 0x00077400012d7983 */ /* 0x000ee80000300800 */
[----:B------:R-:W3:Y:S04]  /*64310*/  LDL.LU R46, [R1+0x778] ;  /* 0x00077800012e7983 */ /* 0x000ee80000300800 */
[----:B------:R-:W3:Y:S01]  /*64320*/  LDL.LU R47, [R1+0x77c] ;  /* 0x00077c00012f7983 */ /* 0x000ee20000300800 */
[----:B--2---:R-:W-:Y:S03]  /*64330*/  HMMA.16816.F32 R52, R32, R38, R52 ;  /* 0x000000262034723c */ /* 0x004fe60000001834 */
        /* <DEDUP_REMOVED lines=14> */
[----:B------:R-:W-:-:S02]  /*64420*/  F2FP.F16.E5M2.UNPACK_B R4, R4 ;  /* 0x00000004ff04723e */ /* 0x000fc400020004ff */
[----:B------:R-:W-:Y:S02]  /*64430*/  F2FP.F16.E5M2.UNPACK_B R5, R5 ;  /* 0x00000005ff05723e */ /* 0x000fe400020004ff */
[----:B------:R-:W-:Y:S02]  /*64440*/  F2FP.F16.E5M2.UNPACK_B R6, R6 ;  /* 0x00000006ff06723e */ /* 0x000fe400020004ff */
[----:B------:R-:W-:Y:S02]  /*64450*/  F2FP.F16.E5M2.UNPACK_B R7, R7 ;  /* 0x00000007ff07723e */ /* 0x000fe400020004ff */
[----:B----4-:R-:W-:Y:S02]  /*64460*/  F2FP.F16.E5M2.UNPACK_B R2, R2.H1 ;  /* 0x00000002ff02723e */ /* 0x010fe400030004ff */
[----:B---3--:R-:W-:Y:S02]  /*64470*/  F2FP.F16.E5M2.UNPACK_B R3, R3.H1 ;  /* 0x00000003ff03723e */ /* 0x008fe400030004ff */
[----:B------:R-:W-:-:S02]  /*64480*/  F2FP.F16.E5M2.UNPACK_B R8, R8.H1 ;  /* 0x00000008ff08723e */ /* 0x000fc400030004ff */
[----:B------:R-:W-:Y:S02]  /*64490*/  F2FP.F16.E5M2.UNPACK_B R9, R9.H1 ;  /* 0x00000009ff09723e */ /* 0x000fe400030004ff */
[----:B------:R-:W-:Y:S02]  /*644a0*/  F2FP.F16.E5M2.UNPACK_B R10, R10.H1 ;  /* 0x0000000aff0a723e */ /* 0x000fe400030004ff */
[----:B------:R-:W-:Y:S02]  /*644b0*/  F2FP.F16.E5M2.UNPACK_B R11, R11.H1 ;  /* 0x0000000bff0b723e */ /* 0x000fe400030004ff */
[----:B------:R-:W-:Y:S02]  /*644c0*/  F2FP.F16.E5M2.UNPACK_B R12, R12.H1 ;  /* 0x0000000cff0c723e */ /* 0x000fe400030004ff */
[----:B------:R-:W-:Y:S02]  /*644d0*/  F2FP.F16.E5M2.UNPACK_B R13, R13.H1 ;  /* 0x0000000dff0d723e */ /* 0x000fe400030004ff */
[----:B------:R-:W-:-:S02]  /*644e0*/  F2FP.F16.E5M2.UNPACK_B R14, R14.H1 ;  /* 0x0000000eff0e723e */ /* 0x000fc400030004ff */
[----:B------:R-:W-:Y:S02]  /*644f0*/  F2FP.F16.E5M2.UNPACK_B R15, R15.H1 ;  /* 0x0000000fff0f723e */ /* 0x000fe400030004ff */
[----:B------:R-:W-:Y:S02]  /*64500*/  F2FP.F16.E5M2.UNPACK_B R16, R16.H1 ;  /* 0x00000010ff10723e */ /* 0x000fe400030004ff */
[----:B------:R-:W-:Y:S02]  /*64510*/  F2FP.F16.E5M2.UNPACK_B R17, R17.H1 ;  /* 0x00000011ff11723e */ /* 0x000fe400030004ff */
[----:B------:R-:W-:Y:S02]  /*64520*/  F2FP.F16.E5M2.UNPACK_B R18, R18.H1 ;  /* 0x00000012ff12723e */ /* 0x000fe400030004ff */
[----:B------:R-:W-:Y:S01]  /*64530*/  F2FP.F16.E5M2.UNPACK_B R19, R19.H1 ;  /* 0x00000013ff13723e */ /* 0x000fe200030004ff */
[C---:B--2---:R-:W-:Y:S06]  /*64540*/  HMMA.16816.F32 R32, R4.reuse, R2, R32 ;  /* 0x000000020420723c */ /* 0x044fec0000001820 */
[----:B------:R-:W-:-:S15]  /*64550*/  HMMA.16816.F32 R52, R4, R40, R52 ;  /* 0x000000280434723c */ /* 0x000fde0000001834 */
[----:B------:R-:W-:-:S08]  /*64560*/  NOP ;  /* 0x0000000000007918 */ /* 0x000fd00000000000 */
[----:B------:R-:W-:Y:S04]  /*64570*/  STL.64 [R1+0x280], R52 ;  /* 0x0002803401007387 */ /* 0x000fe80000100a00 */
[----:B------:R-:W-:Y:S04]  /*64580*/  STL.64 [R1+0x288], R54 ;  /* 0x0002883601007387 */ /* 0x000fe80000100a00 */
[----:B------:R-:W-:Y:S04]  /*64590*/  STL.64 [R1+0x2a0], R32 ;  /* 0x0002a02001007387 */ /* 0x000fe80000100a00 */
[----:B------:R0:W-:Y:S02]  /*645a0*/  STL.64 [R1+0x2a8], R34 ;  /* 0x0002a82201007387 */ /* 0x0001e40000100a00 */
[----:B0-----:R-:W-:-:S15]  /*645b0*/  HMMA.16816.F32 R32, R4, R8, R36 ;  /* 0x000000080420723c */ /* 0x001fde0000001824 */
[----:B------:R-:W-:-:S08]  /*645c0*/  NOP ;  /* 0x0000000000007918 */ /* 0x000fd00000000000 */
[----:B------:R-:W-:Y:S04]  /*645d0*/  STL.64 [R1+0x2b0], R32 ;  /* 0x0002b02001007387 */ /* 0x000fe80000100a00 */
[----:B------:R0:W-:Y:S04]  /*645e0*/  STL.64 [R1+0x2b8], R34 ;  /* 0x0002b82201007387 */ /* 0x0001e80000100a00 */
[----:B------:R-:W-:Y:S04]  /*645f0*/  STL.64 [R1+0x49e8], R10 ;  /* 0x0049e80a01007387 */ /* 0x000fe80000100a00 */
[----:B------:R1:W-:Y:S01]  /*64600*/  STL.64 [R1+0x49e0], R8 ;  /* 0x0049e00801007387 */ /* 0x0003e20000100a00 */
[C---:B0-----:R-:W-:Y:S06]  /*64610*/  HMMA.16816.F32 R32, R4.reuse, R10, R44 ;  /* 0x0000000a0420723c */ /* 0x041fec000000182c */
[----:B-1----:R-:W-:-:S15]  /*64620*/  HMMA.16816.F32 R8, R4, R12, R48 ;  /* 0x0000000c0408723c */ /* 0x002fde0000001830 */
[----:B------:R-:W-:-:S02]  /*64630*/  NOP ;  /* 0x0000000000007918 */ /* 0x000fc40000000000 */
        /* <DEDUP_REMOVED lines=53> */
[----:B------:R-:W-:-:S03]  /*64990*/  F2FP.F16.E5M2.UNPACK_B R20, R21.H1 ;  /* 0x00000015ff14723e */ /* 0x000fc600030004ff */
[----:B------:R-:W4:Y:S01]  /*649a0*/  LDL.LU R31, [R1+0xb38] ;  /* 0x000b3800011f7983 */ /* 0x000f220000300800 */
[----:B------:R-:W-:-:S03]  /*649b0*/  F2FP.F16.E5M2.UNPACK_B R21, R61.H1 ;  /* 0x0000003dff15723e */ /* 0x000fc600030004ff */
        /* <DEDUP_REMOVED lines=10> */
[----:B------:R-:W-:Y:S01]  /*64a60*/  STL.64 [R1+0x49a0], R16 ;  /* 0x0049a01001007387 */ /* 0x000fe20000100a00 */
[----:B--2---:R-:W-:Y:S01]  /*64a70*/  HMMA.16816.F32 R12, R4, R20, R12 ;  /* 0x00000014040c723c */ /* 0x004fe2000000180c */
[----:B---3--:R-:W-:-:S02]  /*64a80*/  F2FP.F16.E5M2.UNPACK_B R22, R22.H1 ;  /* 0x00000016ff16723e */ /* 0x008fc400030004ff */
[----:B----4-:R-:W-:-:S07]  /*64a90*/  F2FP.F16.E5M2.UNPACK_B R23, R23.H1 ;  /* 0x00000017ff17723e */ /* 0x010fce00030004ff */
[----:B------:R-:W-:Y:S01]  /*64aa0*/  HMMA.16816.F32 R8, R4, R22, R8 ;  /* 0x000000160408723c */ /* 0x000fe20000001808 */
[----:B------:R-:W-:Y:S02]  /*64ab0*/  F2FP.F16.E5M2.UNPACK_B R24, R24.H1 ;  /* 0x00000018ff18723e */ /* 0x000fe400030004ff */
[----:B------:R-:W-:-:S10]  /*64ac0*/  F2FP.F16.E5M2.UNPACK_B R25, R25.H1 ;  /* 0x00000019ff19723e */ /* 0x000fd400030004ff */
[----:B------:R-:W-:Y:S04]  /*64ad0*/  STL.64 [R1+0x450], R12 ;  /* 0x0004500c01007387 */ /* 0x000fe80000100a00 */
[----:B------:R-:W-:Y:S04]  /*64ae0*/  STL.64 [R1+0x458], R14 ;  /* 0x0004580e01007387 */ /* 0x000fe80000100a00 */
[----:B------:R-:W-:Y:S04]  /*64af0*/  STL.64 [R1+0x49b8], R22 ;  /* 0x0049b81601007387 */ /* 0x000fe80000100a00 */
[----:B------:R-:W-:Y:S04]  /*64b00*/  STL.64 [R1+0x49b0], R20 ;  /* 0x0049b01401007387 */ /* 0x000fe80000100a00 */
[----:B------:R-:W-:Y:S04]  /*64b10*/  STL.64 [R1+0x470], R8 ;  /* 0x0004700801007387 */ /* 0x000fe80000100a00 */
[----:B------:R0:W-:Y:S02]  /*64b20*/  STL.64 [R1+0x478], R10 ;  /* 0x0004780a01007387 */ /* 0x0001e40000100a00 */
[----:B0-----:R-:W-:Y:S01]  /*64b30*/  HMMA.16816.F32 R8, R4, R24, R52 ;  /* 0x000000180408723c */ /* 0x001fe20000001834 */
[----:B------:R-:W-:-:S02]  /*64b40*/  F2FP.F16.E5M2.UNPACK_B R26, R26.H1 ;  /* 0x0000001aff1a723e */ /* 0x000fc400030004ff */
        /* <DEDUP_REMOVED lines=11> */
[----:B0-----:R-:W-:Y:S01]  /*64c00*/  HMMA.16816.F32 R8, R4, R28, R48 ;  /* 0x0000001c0408723c */ /* 0x001fe20000001830 */
[----:B------:R-:W-:Y:S02]  /*64c10*/  IMAD R32, R34, 0x100, R33 ;  /* 0x0000010022207824 */ /* 0x000fe400078e0221 */
[----:B------:R-:W-:Y:S02]  /*64c20*/  IMAD R33, R38, 0x100, R35 ;  /* 0x0000010026217824 */ /* 0x000fe400078e0223 */
[----:B------:R-:W-:Y:S01]  /*64c30*/  IMAD R35, R30, 0x100, R37 ;  /* 0x000001001e237824 */ /* 0x000fe200078e0225 */
[----:B------:R-:W-:-:S02]  /*64c40*/  F2FP.F16.E5M2.UNPACK_B R30, R31.H1 ;  /* 0x0000001fff1e723e */ /* 0x000fc400030004ff */
[----:B------:R-:W-:-:S15]  /*64c50*/  F2FP.F16.E5M2.UNPACK_B R31, R60.H1 ;  /* 0x0000003cff1f723e */ /* 0x000fde00030004ff */
[----:B------:R-:W-:Y:S04]  /*64c60*/  STL.64 [R1+0x770], R8 ;  /* 0x0007700801007387 */ /* 0x000fe80000100a00 */
[----:B------:R0:W-:Y:S02]  /*64c70*/  STL.64 [R1+0x778], R10 ;  /* 0x0007780a01007387 */ /* 0x0001e40000100a00 */
[----:B0-----:R-:W-:Y:S06]  /*64c80*/  HMMA.16816.F32 R8, R4, R30, R56 ;  /* 0x0000001e0408723c */ /* 0x001fec0000001838 */
[----:B------:R-:W-:Y:S04]  /*64c90*/  STL.64 [R1+0x49f8], R30 ;  /* 0x0049f81e01007387 */ /* 0x000fe80000100a00 */
[----:B------:R-:W-:-:S13]  /*64ca0*/  STL.64 [R1+0x49f0], R28 ;  /* 0x0049f01c01007387 */ /* 0x000fda0000100a00 */
        /* <DEDUP_REMOVED lines=42> */
[----:B------:R-:W-:Y:S01]  /*64f50*/  IMAD R34, R36, 0x100, R39 ;  /* 0x0000010024227824 */ /* 0x000fe200078e0227 */
[----:B------:R-:W-:-:S02]  /*64f60*/  F2FP.F16.E5M2.UNPACK_B R36, R43.H1 ;  /* 0x0000002bff24723e */ /* 0x000fc400030004ff */
[----:B------:R-:W-:Y:S01]  /*64f70*/  F2FP.F16.E5M2.UNPACK_B R37, R42.H1 ;  /* 0x0000002aff25723e */ /* 0x000fe200030004ff */
[----:B------:R-:W3:Y:S01]  /*64f80*/  LDL.LU R16, [R1+0x9b0] ;  /* 0x0009b00001107983 */ /* 0x000ee20000300800 */
[----:B------:R-:W-:Y:S02]  /*64f90*/  F2FP.F16.E5M2.UNPACK_B R38, R0.H1 ;  /* 0x00000000ff26723e */ /* 0x000fe400030004ff */
[----:B------:R-:W-:Y:S01]  /*64fa0*/  F2FP.F16.E5M2.UNPACK_B R39, R61.H1 ;  /* 0x0000003dff27723e */ /* 0x000fe200030004ff */
[----:B------:R-:W3:Y:S01]  /*64fb0*/  LDL.LU R17, [R1+0x9b4] ;  /* 0x0009b40001117983 */ /* 0x000ee20000300800 */
[----:B------:R-:W-:-:S03]  /*64fc0*/  F2FP.F16.E5M2.UNPACK_B R32, R32 ;  /* 0x00000020ff20723e */ /* 0x000fc600020004ff */
[----:B------:R-:W3:Y:S01]  /*64fd0*/  LDL.LU R18, [R1+0x9b8] ;  /* 0x0009b80001127983 */ /* 0x000ee20000300800 */
[----:B------:R-:W-:Y:S02]  /*64fe0*/  F2FP.F16.E5M2.UNPACK_B R33, R33 ;  /* 0x00000021ff21723e */ /* 0x000fe400020004ff */
[----:B------:R-:W-:Y:S01]  /*64ff0*/  F2FP.F16.E5M2.UNPACK_B R34, R34 ;  /* 0x00000022ff22723e */ /* 0x000fe200020004ff */
[----:B------:R-:W3:Y:S01]  /*65000*/  LDL.LU R19, [R1+0x9bc] ;  /* 0x0009bc0001137983 */ /* 0x000ee20000300800 */
[----:B------:R-:W-:-:S03]  /*65010*/  F2FP.F16.E5M2.UNPACK_B R35, R35 ;  /* 0x00000023ff23723e */ /* 0x000fc600020004ff */
        /* <DEDUP_REMOVED lines=19> */
[----:B------:R-:W4:Y:S01]  /*65150*/  LDL.LU.64 R58, [R1+0x4a08] ;  /* 0x004a0800013a7983 */ /* 0x000f220000300a00 */
[C---:B---3--:R-:W-:Y:S03]  /*65160*/  HMMA.16816.F32 R28, R32.reuse, R40, R28 ;  /* 0x00000028201c723c */ /* 0x048fe6000000181c */
[----:B------:R-:W4:Y:S04]  /*65170*/  LDL.LU.64 R56, [R1+0x4a00] ;  /* 0x004a000001387983 */ /* 0x000f280000300a00 */
[----:B------:R0:W-:Y:S01]  /*65180*/  STL.64 [R1+0x820], R4 ;  /* 0x0008200401007387 */ /* 0x0001e20000100a00 */
[C---:B------:R-:W-:Y:S03]  /*65190*/  HMMA.16816.F32 R8, R32.reuse, R2, R8 ;  /* 0x000000022008723c */ /* 0x040fe60000001808 */
[----:B------:R1:W-:Y:S04]  /*651a0*/  STL.64 [R1+0x828], R6 ;  /* 0x0008280601007387 */ /* 0x0003e80000100a00 */
[----:B0-----:R-:W3:Y:S04]  /*651b0*/  LDL.LU R4, [R1+0x970] ;  /* 0x0009700001047983 */ /* 0x001ee80000300800 */
[----:B------:R-:W3:Y:S04]  /*651c0*/  LDL.LU R5, [R1+0x974] ;  /* 0x0009740001057983 */ /* 0x000ee80000300800 */
[----:B-1----:R-:W3:Y:S04]  /*651d0*/  LDL.LU R6, [R1+0x978] ;  /* 0x0009780001067983 */ /* 0x002ee80000300800 */
[----:B------:R-:W3:Y:S04]  /*651e0*/  LDL.LU R7, [R1+0x97c] ;  /* 0x00097c0001077983 */ /* 0x000ee80000300800 */
        /* <DEDUP_REMOVED lines=8> */
[----:B0-----:R-:W4:Y:S04]  /*65270*/  LDL.LU.64 R30, [R1+0x49f8] ;  /* 0x0049f800011e7983 */ /* 0x001f280000300a00 */
        /* <DEDUP_REMOVED lines=39> */
[C---:B---3--:R-:W-:Y:S06]  /*654f0*/  HMMA.16816.F32 R8, R32.reuse, R18, R8 ;  /* 0x000000122008723c */ /* 0x048fec0000001808 */
[----:B------:R-:W-:Y:S01]  /*65500*/  STL.64 [R1+0x4928], R18 ;  /* 0x0049281201007387 */ /* 0x000fe20000100a00 */
[----:B--2---:R-:W-:-:S15]  /*65510*/  HMMA.16816.F32 R12, R32, R16, R12 ;  /* 0x00000010200c723c */ /* 0x004fde000000180c */
[----:B------:R-:W-:-:S08]  /*65520*/  NOP ;  /* 0x0000000000007918 */ /* 0x000fd00000000000 */
[----:B------:R-:W-:Y:S04]  /*65530*/  STL.64 [R1+0x9a0], R12 ;  /* 0x0009a00c01007387 */ /* 0x000fe80000100a00 */
[----:B------:R-:W-:Y:S04]  /*65540*/  STL.64 [R1+0x9a8], R14 ;  /* 0x0009a80e01007387 */ /* 0x000fe80000100a00 */
[----:B------:R-:W-:Y:S04]  /*65550*/  STL.64 [R1+0x4920], R16 ;  /* 0x0049201001007387 */ /* 0x000fe80000100a00 */
[----:B------:R-:W-:Y:S04]  /*65560*/  STL.64 [R1+0x990], R8 ;  /* 0x0009900801007387 */ /* 0x000fe80000100a00 */
[----:B------:R4:W-:Y:S02]  /*65570*/  STL.64 [R1+0x998], R10 ;  /* 0x0009980a01007387 */ /* 0x0009e40000100a00 */
[C---:B----4-:R-:W-:Y:S02]  /*65580*/  HMMA.16816.F32 R8, R32.reuse, R20, R36 ;  /* 0x000000142008723c */ /* 0x050fe40000001824 */
[----:B------:R-:W-:Y:S04]  /*65590*/  STL.64 [R1+0x4948], R22 ;  /* 0x0049481601007387 */ /* 0x000fe80000100a00 */
[----:B------:R-:W-:-:S15]  /*655a0*/  HMMA.16816.F32 R4, R32, R22, R4 ;  /* 0x000000162004723c */ /* 0x000fde0000001804 */
[----:B------:R-:W-:-:S02]  /*655b0*/  NOP ;  /* 0x0000000000007918 */ /* 0x000fc40000000000 */
[----:B------:R-:W-:Y:S04]  /*655c0*/  STL.64 [R1+0x980], R8 ;  /* 0x0009800801007387 */ /* 0x000fe80000100a00 */
[----:B------:R0:W-:Y:S02]  /*655d0*/  STL.64 [R1+0x988], R10 ;  /* 0x0009880a01007387 */ /* 0x0001e40000100a00 */
[C---:B0-----:R-:W-:Y:S02]  /*655e0*/  HMMA.16816.F32 R8, R32.reuse, R24, R52 ;  /* 0x000000182008723c */ /* 0x041fe40000001834 */
[----:B------:R-:W-:Y:S04]  /*655f0*/  STL.64 [R1+0x4940], R20 ;  /* 0x0049401401007387 */ /* 0x000fe80000100a00 */
[----:B------:R-:W-:Y:S04]  /*65600*/  STL.64 [R1+0x960], R4 ;  /* 0x0009600401007387 */ /* 0x000fe80000100a00 */
[----:B------:R0:W-:Y:S04]  /*65610*/  STL.64 [R1+0x968], R6 ;  /* 0x0009680601007387 */ /* 0x0001e80000100a00 */
[----:B------:R-:W-:Y:S01]  /*65620*/  STL.64 [R1+0x4968], R26 ;  /* 0x0049681a01007387 */ /* 0x000fe20000100a00 */
[C---:B0-----:R-:W-:Y:S08]  /*65630*/  HMMA.16816.F32 R4, R32.reuse, R26, R44 ;  /* 0x0000001a2004723c */ /* 0x041ff0000000182c */
[----:B------:R-:W-:Y:S04]  /*65640*/  STL.64 [R1+0x950], R8 ;  /* 0x0009500801007387 */ /* 0x000fe80000100a00 */
[----:B------:R0:W-:Y:S02]  /*65650*/  STL.64 [R1+0x958], R10 ;  /* 0x0009580a01007387 */ /* 0x0001e40000100a00 */
[----:B0-----:R-:W-:Y:S02]  /*65660*/  HMMA.16816.F32 R8, R32, R28, R56 ;  /* 0x0000001c2008723c */ /* 0x001fe40000001838 */
[----:B------:R-:W-:Y:S07]  /*65670*/  STL.64 [R1+0x4960], R24 ;  /* 0x0049601801007387 */ /* 0x000fee0000100a00 */
[----:B------:R-:W-:Y:S04]  /*65680*/  STL.64 [R1+0x940], R4 ;  /* 0x0009400401007387 */ /* 0x000fe80000100a00 */
[----:B------:R-:W-:Y:S10]  /*65690*/  STL.64 [R1+0x948], R6 ;  /* 0x0009480601007387 */ /* 0x000ff40000100a00 */
        /* <DEDUP_REMOVED lines=42> */
[----:B------:R-:W3:Y:S01]  /*65940*/  LDL.LU R8, [R1+0x8f0] ;  /* 0x0008f00001087983 */ /* 0x000ee20000300800 */
[----:B------:R-:W-:-:S03]  /*65950*/  IMAD R4, R50, 0x100, R49 ;  /* 0x0000010032047824 */ /* 0x000fc600078e0231 */
[----:B------:R-:W3:Y:S04]  /*65960*/  LDL.LU R9, [R1+0x8f4] ;  /* 0x0008f40001097983 */ /* 0x000ee80000300800 */
[----:B------:R-:W3:Y:S01]  /*65970*/  LDL.LU R10, [R1+0x8f8] ;  /* 0x0008f800010a7983 */ /* 0x000ee20000300800 */
[----:B------:R-:W-:-:S03]  /*65980*/  IMAD R5, R60, 0x100, R51 ;  /* 0x000001003c057824 */ /* 0x000fc600078e0233 */
[----:B------:R-:W3:Y:S04]  /*65990*/  LDL.LU R11, [R1+0x8fc] ;  /* 0x0008fc00010b7983 */ /* 0x000ee80000300800 */
[----:B------:R-:W3:Y:S04]  /*659a0*/  LDL.LU R48, [R1+0x810] ;  /* 0x0008100001307983 */ /* 0x000ee80000300800 */
[----:B------:R-:W3:Y:S04]  /*659b0*/  LDL.LU R49, [R1+0x814] ;  /* 0x0008140001317983 */ /* 0x000ee80000300800 */
[----:B------:R-:W3:Y:S04]  /*659c0*/  LDL.LU R50, [R1+0x818] ;  /* 0x0008180001327983 */ /* 0x000ee80000300800 */
        /* <DEDUP_REMOVED lines=16> */
[----:B------:R-:W2:Y:S01]  /*65ad0*/  LDL.LU.64 R36, [R1+0x4990] ;  /* 0x0049900001247983 */ /* 0x000ea20000300a00 */
[----:B------:R-:W-:-:S02]  /*65ae0*/  F2FP.F16.E5M2.UNPACK_B R4, R4 ;  /* 0x00000004ff04723e */ /* 0x000fc400020004ff */
[----:B------:R-:W-:Y:S02]  /*65af0*/  F2FP.F16.E5M2.UNPACK_B R5, R5 ;  /* 0x00000005ff05723e */ /* 0x000fe400020004ff */
[----:B------:R-:W-:Y:S02]  /*65b00*/  F2FP.F16.E5M2.UNPACK_B R6, R6 ;  /* 0x00000006ff06723e */ /* 0x000fe400020004ff */
[----:B------:R-:W-:-:S07]  /*65b10*/  F2FP.F16.E5M2.UNPACK_B R7, R7 ;  /* 0x00000007ff07723e */ /* 0x000fce00020004ff */
[C---:B----4-:R-:W-:Y:S06]  /*65b20*/  HMMA.16816.F32 R24, R4.reuse, R40, R24 ;  /* 0x000000280418723c */ /* 0x050fec0000001818 */
[----:B---3--:R-:W-:Y:S06]  /*65b30*/  HMMA.16816.F32 R8, R4, R2, R8 ;  /* 0x000000020408723c */ /* 0x008fec0000001808 */
        /* <DEDUP_REMOVED lines=8> */
[----:B------:R-:W3:Y:S04]  /*65bc0*/  LDL.LU.64 R56, [R1+0x4970] ;  /* 0x0049700001387983 */ /* 0x000ee80000300a00 */
        /* <DEDUP_REMOVED lines=14> */
[----:B0-----:R-:W3:Y:S04]  /*65cb0*/  LDL.LU.64 R26, [R1+0x4968] ;  /* 0x00496800011a7983 */ /* 0x001ee80000300a00 */
[----:B------:R-:W3:Y:S04]  /*65cc0*/  LDL.LU.64 R24, [R1+0x4960] ;  /* 0x0049600001187983 */ /* 0x000ee80000300a00 */
[----:B------:R-:W-:Y:S04]  /*65cd0*/  STL.64 [R1+0x48e8], R40 ;  /* 0x0048e82801007387 */ /* 0x000fe80000100a00 */
        /* <DEDUP_REMOVED lines=26> */
[----:B------:R-:W4:Y:S01]  /*65e80*/  LDL.LU.64 R16, [R1+0x4920] ;  /* 0x0049200001107983 */ /* 0x000f220000300a00 */
[----:B---3--:R-:W-:Y:S06]  /*65e90*/  HMMA.16816.F32 R8, R4, R14, R8 ;  /* 0x0000000e0408723c */ /* 0x008fec0000001808 */
[----:B------:R-:W-:Y:S04]  /*65ea0*/  STL.64 [R1+0x48b0], R14 ;  /* 0x0048b00e01007387 */ /* 0x000fe80000100a00 */
[----:B------:R-:W-:-:S13]  /*65eb0*/  STL.64 [R1+0x48a8], R12 ;  /* 0x0048a80c01007387 */ /* 0x000fda0000100a00 */
[----:B------:R-:W-:Y:S04]  /*65ec0*/  STL.64 [R1+0x890], R8 ;  /* 0x0008900801007387 */ /* 0x000fe80000100a00 */
[----:B------:R2:W-:Y:S02]  /*65ed0*/  STL.64 [R1+0x898], R10 ;  /* 0x0008980a01007387 */ /* 0x0005e40000100a00 */
[C---:B--2---:R-:W-:Y:S06]  /*65ee0*/  HMMA.16816.F32 R8, R4.reuse, R18, R32 ;  /* 0x000000120408723c */ /* 0x044fec0000001820 */
[----:B----4-:R-:W-:Y:S01]  /*65ef0*/  HMMA.16816.F32 R12, R4, R16, R36 ;  /* 0x00000010040c723c */ /* 0x010fe20000001824 */
[----:B------:R-:W-:-:S15]  /*65f00*/  STL.64 [R1+0x48c0], R18 ;  /* 0x0048c01201007387 */ /* 0x000fde0000100a00 */
[----:B------:R-:W-:-:S07]  /*65f10*/  NOP ;  /* 0x0000000000007918 */ /* 0x000fce0000000000 */
[----:B------:R-:W-:Y:S04]  /*65f20*/  STL.64 [R1+0x880], R12 ;  /* 0x0008800c01007387 */ /* 0x000fe80000100a00 */
[----:B------:R0:W-:Y:S04]  /*65f30*/  STL.64 [R1+0x888], R14 ;  /* 0x0008880e01007387 */ /* 0x0001e80000100a00 */
[----:B------:R-:W-:Y:S04]  /*65f40*/  STL.64 [R1+0x48b8], R16 ;  /* 0x0048b81001007387 */ /* 0x000fe80000100a00 */
[----:B------:R-:W-:Y:S01]  /*65f50*/  STL.64 [R1+0x850], R8 ;  /* 0x0008500801007387 */ /* 0x000fe20000100a00 */
[C---:B0-----:R-:W-:Y:S03]  /*65f60*/  HMMA.16816.F32 R12, R4.reuse, R20, R52 ;  /* 0x00000014040c723c */ /* 0x041fe60000001834 */
        /* <DEDUP_REMOVED lines=9> */
[----:B0-----:R-:W-:Y:S06]  /*66000*/  HMMA.16816.F32 R8, R4, R26, R56 ;  /* 0x0000001a0408723c */ /* 0x001fec0000001838 */
[----:B------:R-:W-:Y:S11]  /*66010*/  STL.64 [R1+0x48f8], R26 ;  /* 0x0048f81a01007387 */ /* 0x000ff60000100a00 */
[----:B------:R-:W-:Y:S04]  /*66020*/  STL.64 [R1+0x810], R12 ;  /* 0x0008100c01007387 */ /* 0x000fe80000100a00 */
[----:B------:R-:W-:Y:S04]  /*66030*/  STL.64 [R1+0x818], R14 ;  /* 0x0008180e01007387 */ /* 0x000fe80000100a00 */
[----:B------:R0:W-:Y:S04]  /*66040*/  STL.64 [R1+0x48f0], R24 ;  /* 0x0048f01801007387 */ /* 0x0001e80000100a00 */
        /* <DEDUP_REMOVED lines=32> */
[----:B------:R-:W4:Y:S01]  /*66250*/  LDL.LU R39, [R1+0x7dc] ;  /* 0x0007dc0001277983 */ /* 0x000f220000300800 */
[----:B------:R-:W-:-:S03]  /*66260*/  IMAD R32, R42, 0x100, R43 ;  /* 0x000001002a207824 */ /* 0x000fc600078e022b */
        /* <DEDUP_REMOVED lines=24> */
[C---:B--2---:R-:W-:Y:S06]  /*663f0*/  HMMA.16816.F32 R48, R4.reuse, R28, R48 ;  /* 0x0000001c0430723c */ /* 0x044fec0000001830 */
[----:B----4-:R-:W-:-:S15]  /*66400*/  HMMA.16816.F32 R36, R4, R30, R36 ;  /* 0x0000001e0424723c */ /* 0x010fde0000001824 */
[----:B------:R-:W-:-:S02]  /*66410*/  NOP ;  /* 0x0000000000007918 */ /* 0x000fc40000000000 */
[----:B------:R-:W-:Y:S04]  /*66420*/  STL.64 [R1+0x7e0], R48 ;  /* 0x0007e03001007387 */ /* 0x000fe80000100a00 */
[----:B------:R0:W-:Y:S04]  /*66430*/  STL.64 [R1+0x7e8], R50 ;  /* 0x0007e83201007387 */ /* 0x0001e80000100a00 */
[----:B0-----:R-:W2:Y:S04]  /*66440*/  LDL.LU.64 R50, [R1+0x4918] ;  /* 0x0049180001327983 */ /* 0x001ea80000300a00 */
[----:B------:R-:W2:Y:S04]  /*66450*/  LDL.LU.64 R48, [R1+0x4910] ;  /* 0x0049100001307983 */ /* 0x000ea80000300a00 */
[----:B------:R-:W-:Y:S04]  /*66460*/  STL [R1+0x4894], R29 ;  /* 0x0048941d01007387 */ /* 0x000fe80000100800 */
[----:B------:R-:W-:Y:S04]  /*66470*/  STL.64 [R1+0x9d0], R36 ;  /* 0x0009d02401007387 */ /* 0x000fe80000100a00 */
[----:B------:R0:W-:Y:S04]  /*66480*/  STL.64 [R1+0x9d8], R38 ;  /* 0x0009d82601007387 */ /* 0x0001e80000100a00 */
[----:B0-----:R-:W3:Y:S04]  /*66490*/  LDL.LU.64 R38, [R1+0x4908] ;  /* 0x0049080001267983 */ /* 0x001ee80000300a00 */
[----:B------:R-:W4:Y:S02]  /*664a0*/  LDL.LU.64 R36, [R1+0x4900] ;  /* 0x0049000001247983 */ /* 0x000f240000300a00 */
[C---:B----4-:R-:W-:Y:S06]  /*664b0*/  HMMA.16816.F32 R24, R4.reuse, R36, R24 ;  /* 0x000000240418723c */ /* 0x050fec0000001818 */
[----:B---3--:R-:W-:-:S15]  /*664c0*/  HMMA.16816.F32 R4, R4, R38, R40 ;  /* 0x000000260404723c */ /* 0x008fde0000001828 */
[----:B------:R-:W-:-:S02]  /*664d0*/  NOP ;  /* 0x0000000000007918 */ /* 0x000fc40000000000 */
[----:B------:R-:W-:Y:S04]  /*664e0*/  STL.64 [R1+0x7b0], R24 ;  /* 0x0007b01801007387 */ /* 0x000fe80000100a00 */
[----:B------:R0:W-:Y:S04]  /*664f0*/  STL.64 [R1+0x7b8], R26 ;  /* 0x0007b81a01007387 */ /* 0x0001e80000100a00 */
[----:B0-----:R-:W3:Y:S04]  /*66500*/  LDL.LU.64 R26, [R1+0x48f8] ;  /* 0x0048f800011a7983 */ /* 0x001ee80000300a00 */
[----:B------:R-:W4:Y:S04]  /*66510*/  LDL.LU.64 R24, [R1+0x48f0] ;  /* 0x0048f00001187983 */ /* 0x000f280000300a00 */
[----:B------:R-:W2:Y:S01]  /*66520*/  LDL.LU.64 R40, [R1+0x48e8] ;  /* 0x0048e80001287983 */ /* 0x000ea20000300a00 */
[----:B------:R-:W-:-:S02]  /*66530*/  IMAD R34, R60, 0x100, R35 ;  /* 0x000001003c227824 */ /* 0x000fc400078e0223 */
[----:B------:R-:W-:Y:S01]  /*66540*/  IMAD R35, R61, 0x100, R0 ;  /* 0x000001003d237824 */ /* 0x000fe200078e0200 */
[----:B------:R-:W-:Y:S02]  /*66550*/  F2FP.F16.E5M2.UNPACK_B R32, R32 ;  /* 0x00000020ff20723e */ /* 0x000fe400020004ff */
[----:B------:R-:W-:Y:S02]  /*66560*/  F2FP.F16.E5M2.UNPACK_B R33, R33 ;  /* 0x00000021ff21723e */ /* 0x000fe400020004ff */
[----:B------:R-:W-:Y:S02]  /*66570*/  F2FP.F16.E5M2.UNPACK_B R34, R34 ;  /* 0x00000022ff22723e */ /* 0x000fe400020004ff */
[----:B------:R-:W-:Y:S01]  /*66580*/  F2FP.F16.E5M2.UNPACK_B R35, R35 ;  /* 0x00000023ff23723e */ /* 0x000fe200020004ff */
[----:B------:R0:W-:Y:S06]  /*66590*/  STL.64 [R1+0x7a0], R4 ;  /* 0x0007a00401007387 */ /* 0x0001ec0000100a00 */
[C---:B------:R-:W-:Y:S01]  /*665a0*/  HMMA.16816.F32 R8, R32.reuse, R2, R8 ;  /* 0x000000022008723c */ /* 0x040fe20000001808 */
[----:B------:R1:W-:Y:S04]  /*665b0*/  STL.64 [R1+0x7a8], R6 ;  /* 0x0007a80601007387 */ /* 0x0003e80000100a00 */
[----:B0-----:R-:W3:Y:S04]  /*665c0*/  LDL.LU R4, [R1+0x710] ;  /* 0x0007100001047983 */ /* 0x001ee80000300800 */
[----:B------:R-:W3:Y:S04]  /*665d0*/  LDL.LU R5, [R1+0x714] ;  /* 0x0007140001057983 */ /* 0x000ee80000300800 */
[----:B-1----:R-:W3:Y:S04]  /*665e0*/  LDL.LU R6, [R1+0x718] ;  /* 0x0007180001067983 */ /* 0x002ee80000300800 */
[----:B------:R-:W3:Y:S04]  /*665f0*/  LDL.LU R7, [R1+0x71c] ;  /* 0x00071c0001077983 */ /* 0x000ee80000300800 */
        /* <DEDUP_REMOVED lines=12> */
[----:B------:R0:W-:Y:S04]  /*666c0*/  STL.64 [R1+0x4858], R40 ;  /* 0x0048582801007387 */ /* 0x0001e80000100a00 */
[----:B0-----:R-:W3:Y:S04]  /*666d0*/  LDL.LU R40, [R1+0x740] ;  /* 0x0007400001287983 */ /* 0x001ee80000300800 */
[----:B------:R-:W3:Y:S04]  /*666e0*/  LDL.LU R41, [R1+0x744] ;  /* 0x0007440001297983 */ /* 0x000ee80000300800 */
[----:B------:R-:W3:Y:S04]  /*666f0*/  LDL.LU R42, [R1+0x748] ;  /* 0x00074800012a7983 */ /* 0x000ee80000300800 */
[----:B------:R-:W3:Y:S04]  /*66700*/  LDL.LU R43, [R1+0x74c] ;  /* 0x00074c00012b7983 */ /* 0x000ee80000300800 */
        /* <DEDUP_REMOVED lines=16> */
[----:B------:R3:W-:Y:S02]  /*66810*/  STL.64 [R1+0x4860], R8 ;  /* 0x0048600801007387 */ /* 0x0007e40000100a00 */
[C---:B---3--:R-:W-:Y:S06]  /*66820*/  HMMA.16816.F32 R8, R32.reuse, R14, R36 ;  /* 0x0000000e2008723c */ /* 0x048fec0000001824 */
[----:B--2---:R-:W-:Y:S01]  /*66830*/  HMMA.16816.F32 R40, R32, R12, R40 ;  /* 0x0000000c2028723c */ /* 0x004fe20000001828 */
[----:B------:R-:W-:-:S15]  /*66840*/  STL.64 [R1+0x4888], R14 ;  /* 0x0048880e01007387 */ /* 0x000fde0000100a00 */
[----:B------:R-:W-:-:S07]  /*66850*/  NOP ;  /* 0x0000000000007918 */ /* 0x000fce0000000000 */
[----:B------:R-:W-:Y:S04]  /*66860*/  STL.64 [R1+0x740], R40 ;  /* 0x0007402801007387 */ /* 0x000fe80000100a00 */
[----:B------:R-:W-:Y:S04]  /*66870*/  STL.64 [R1+0x748], R42 ;  /* 0x0007482a01007387 */ /* 0x000fe80000100a00 */
[----:B------:R-:W-:Y:S04]  /*66880*/  STL.64 [R1+0x4880], R12 ;  /* 0x0048800c01007387 */ /* 0x000fe80000100a00 */
[----:B------:R-:W-:Y:S04]  /*66890*/  STL.64 [R1+0x720], R8 ;  /* 0x0007200801007387 */ /* 0x000fe80000100a00 */
[----:B------:R4:W-:Y:S02]  /*668a0*/  STL.64 [R1+0x728], R10 ;  /* 0x0007280a01007387 */ /* 0x0009e40000100a00 */
[C---:B----4-:R-:W-:Y:S06]  /*668b0*/  HMMA.16816.F32 R8, R32.reuse, R16, R4 ;  /* 0x000000102008723c */ /* 0x050fec0000001804 */
[C---:B------:R-:W-:Y:S06]  /*668c0*/  HMMA.16816.F32 R4, R32.reuse, R18, R52 ;  /* 0x000000122004723c */ /* 0x040fec0000001834 */
[----:B------:R-:W-:Y:S01]  /*668d0*/  STL.64 [R1+0x48a0], R18 ;  /* 0x0048a01201007387 */ /* 0x000fe20000100a00 */
[C---:B------:R-:W-:Y:S10]  /*668e0*/  HMMA.16816.F32 R12, R32.reuse, R20, R44 ;  /* 0x00000014200c723c */ /* 0x040ff4000000182c */
[----:B------:R-:W-:Y:S04]  /*668f0*/  STL.64 [R1+0x710], R8 ;  /* 0x0007100801007387 */ /* 0x000fe80000100a00 */
[----:B------:R0:W-:Y:S04]  /*66900*/  STL.64 [R1+0x718], R10 ;  /* 0x0007180a01007387 */ /* 0x0001e80000100a00 */
[----:B------:R-:W-:Y:S04]  /*66910*/  STL.64 [R1+0x4898], R16 ;  /* 0x0048981001007387 */ /* 0x000fe80000100a00 */
[----:B------:R-:W-:Y:S01]  /*66920*/  STL.64 [R1+0x700], R4 ;  /* 0x0007000401007387 */ /* 0x000fe20000100a00 */
[C---:B0-----:R-:W-:Y:S03]  /*66930*/  HMMA.16816.F32 R8, R32.reuse, R22, R48 ;  /* 0x000000162008723c */ /* 0x041fe60000001830 */
[----:B------:R0:W-:Y:S03]  /*66940*/  STL.64 [R1+0x708], R6 ;  /* 0x0007080601007387 */ /* 0x0001e60000100a00 */
[C---:B0-----:R-:W-:Y:S01]  /*66950*/  HMMA.16816.F32 R4, R32.reuse, R24, R56 ;  /* 0x000000182004723c */ /* 0x041fe20000001838 */
[----:B------:R0:W-:Y:S04]  /*66960*/  STL.64 [R1+0x6f0], R12 ;  /* 0x0006f00c01007387 */ /* 0x0001e80000100a00 */
[----:B------:R1:W-:Y:S04]  /*66970*/  STL.64 [R1+0x6f8], R14 ;  /* 0x0006f80e01007387 */ /* 0x0003e80000100a00 */
[----:B------:R-:W2:Y:S08]  /*66980*/  LDL.LU R48, [R1+0x480] ;  /* 0x0004800001307983 */ /* 0x000eb00000300800 */
[----:B------:R-:W-:Y:S04]  /*66990*/  STL.64 [R1+0x6d0], R8 ;  /* 0x0006d00801007387 */ /* 0x000fe80000100a00 */
[----:B------:R-:W-:Y:S04]  /*669a0*/  STL.64 [R1+0x6d8], R10 ;  /* 0x0006d80a01007387 */ /* 0x000fe80000100a00 */
        /* <DEDUP_REMOVED lines=48> */
[----:B------:R0:W-:Y:S01]  /*66cb0*/  STL.64 [R1+0x608], R18 ;  /* 0x0006081201007387 */ /* 0x0001e20000100a00 */
[----:B---3--:R-:W-:-:S03]  /*66cc0*/  IMAD R4, R4, 0x100, R29 ;  /* 0x0000010004047824 */ /* 0x008fc600078e021d */
[----:B0-----:R-:W2:Y:S04]  /*66cd0*/  LDL.LU.64 R18, [R1+0x48a0] ;  /* 0x0048a00001127983 */ /* 0x001ea80000300a00 */
[----:B------:R-:W3:Y:S04]  /*66ce0*/  LDL.LU.64 R16, [R1+0x4898] ;  /* 0x0048980001107983 */ /* 0x000ee80000300a00 */
[----:B------:R-:W-:Y:S04]  /*66cf0*/  STL.64 [R1+0x4840], R26 ;  /* 0x0048401a01007387 */ /* 0x000fe80000100a00 */
[----:B------:R0:W-:Y:S04]  /*66d00*/  STL.64 [R1+0x4838], R24 ;  /* 0x0048381801007387 */ /* 0x0001e80000100a00 */
[----:B0-----:R-:W2:Y:S04]  /*66d10*/  LDL.LU R24, [R1+0x620] ;  /* 0x0006200001187983 */ /* 0x001ea80000300800 */
[----:B------:R-:W2:Y:S04]  /*66d20*/  LDL.LU R25, [R1+0x624] ;  /* 0x0006240001197983 */ /* 0x000ea80000300800 */
[----:B------:R-:W2:Y:S04]  /*66d30*/  LDL.LU R26, [R1+0x628] ;  /* 0x00062800011a7983 */ /* 0x000ea80000300800 */
[----:B------:R-:W2:Y:S04]  /*66d40*/  LDL.LU R27, [R1+0x62c] ;  /* 0x00062c00011b7983 */ /* 0x000ea80000300800 */
[----:B------:R-:W3:Y:S01]  /*66d50*/  LDL.LU R29, [R1+0x4894] ;  /* 0x00489400011d7983 */ /* 0x000ee20000300800 */
[----:B----4-:R-:W-:Y:S01]  /*66d60*/  HMMA.16816.F32 R36, R32, R30, R36 ;  /* 0x0000001e2024723c */ /* 0x010fe20000001824 */
[----:B------:R-:W-:-:S02]  /*66d70*/  IMAD R5, R5, 0x100, R0 ;  /* 0x0000010005057824 */ /* 0x000fc400078e0200 */
[----:B------:R-:W4:Y:S03]  /*66d80*/  LDL.LU R0, [R1+0x4890] ;  /* 0x0048900001007983 */ /* 0x000f260000300800 */
        /* <DEDUP_REMOVED lines=18> */
[----:B------:R-:W-:-:S02]  /*66eb0*/  NOP ;  /* 0x0000000000007918 */ /* 0x000fc40000000000 */
[----:B------:R-:W-:Y:S04]  /*66ec0*/  STL.64 [R1+0x5d0], R8 ;  /* 0x0005d00801007387 */ /* 0x000fe80000100a00 */
[----:B------:R0:W-:Y:S04]  /*66ed0*/  STL.64 [R1+0x5d8], R10 ;  /* 0x0005d80a01007387 */ /* 0x0001e80000100a00 */
[----:B0-----:R-:W2:Y:S04]  /*66ee0*/  LDL.LU.64 R10, [R1+0x4868] ;  /* 0x00486800010a7983 */ /* 0x001ea80000300a00 */
[----:B------:R-:W4:Y:S04]  /*66ef0*/  LDL.LU.64 R8, [R1+0x4860] ;  /* 0x0048600001087983 */ /* 0x000f280000300a00 */
[----:B------:R-:W3:Y:S04]  /*66f00*/  LDL.LU.64 R40, [R1+0x4858] ;  /* 0x0048580001287983 */ /* 0x000ee80000300a00 */
[----:B------:R0:W-:Y:S04]  /*66f10*/  STL.64 [R1+0x5c0], R32 ;  /* 0x0005c02001007387 */ /* 0x0001e80000100a00 */
[----:B------:R1:W-:Y:S04]  /*66f20*/  STL.64 [R1+0x5c8], R34 ;  /* 0x0005c82201007387 */ /* 0x0003e80000100a00 */
        /* <DEDUP_REMOVED lines=10> */
[----:B------:R-:W-:-:S02]  /*66fd0*/  IMAD R6, R7, 0x100, R6 ;  /* 0x0000010007067824 */ /* 0x000fc400078e0206 */
[----:B------:R-:W-:Y:S01]  /*66fe0*/  IMAD R7, R61, 0x100, R60 ;  /* 0x000001003d077824 */ /* 0x000fe200078e023c */
[----:B------:R-:W-:Y:S02]  /*66ff0*/  F2FP.F16.E5M2.UNPACK_B R4, R4 ;  /* 0x00000004ff04723e */ /* 0x000fe400020004ff */
[----:B------:R-:W-:Y:S02]  /*67000*/  F2FP.F16.E5M2.UNPACK_B R5, R5 ;  /* 0x00000005ff05723e */ /* 0x000fe400020004ff */
[----:B------:R-:W-:Y:S02]  /*67010*/  F2FP.F16.E5M2.UNPACK_B R6, R6 ;  /* 0x00000006ff06723e */ /* 0x000fe400020004ff */
[----:B------:R-:W-:-:S07]  /*67020*/  F2FP.F16.E5M2.UNPACK_B R7, R7 ;  /* 0x00000007ff07723e */ /* 0x000fce00020004ff */
[C---:B--2---:R-:W-:Y:S06]  /*67030*/  HMMA.16816.F32 R24, R4.reuse, R10, R24 ;  /* 0x0000000a0418723c */ /* 0x044fec0000001818 */
[C---:B----4-:R-:W-:Y:S06]  /*67040*/  HMMA.16816.F32 R28, R4.reuse, R8, R28 ;  /* 0x00000008041c723c */ /* 0x050fec000000181c */
[C---:B---3--:R-:W-:Y:S06]  /*67050*/  HMMA.16816.F32 R32, R4.reuse, R2, R32 ;  /* 0x000000020420723c */ /* 0x048fec0000001820 */
        /* <DEDUP_REMOVED lines=79> */
[----:B------:R-:W-:-:S15]  /*67550*/  HMMA.16816.F32 R12, R4, R20, R12 ;  /* 0x00000014040c723c */ /* 0x000fde000000180c */
        /* <DEDUP_REMOVED lines=27> */
[----:B------:R0:W-:Y:S01]  /*67710*/  STL.64 [R1+0x4790], R24 ;  /* 0x0047901801007387 */ /* 0x0001e20000100a00 */
[----:B------:R-:W-:-:S02]  /*67720*/  IMAD R32, R32, 0x100, R42 ;  /* 0x0000010020207824 */ /* 0x000fc400078e022a */
[----:B------:R-:W-:Y:S01]  /*67730*/  IMAD R33, R33, 0x100, R43 ;  /* 0x0000010021217824 */ /* 0x000fe200078e022b */
[----:B0-----:R-:W2:Y:S04]  /*67740*/  LDL.LU R24, [R1+0x390] ;  /* 0x0003900001187983 */ /* 0x001ea80000300800 */
[----:B------:R-:W2:Y:S04]  /*67750*/  LDL.LU R25, [R1+0x394] ;  /* 0x0003940001197983 */ /* 0x000ea80000300800 */
[----:B------:R-:W2:Y:S04]  /*67760*/  LDL.LU R26, [R1+0x398] ;  /* 0x00039800011a7983 */ /* 0x000ea80000300800 */
[----:B------:R-:W2:Y:S04]  /*67770*/  LDL.LU R27, [R1+0x39c] ;  /* 0x00039c00011b7983 */ /* 0x000ea80000300800 */
[----:B------:R-:W4:Y:S04]  /*67780*/  LDL.LU R42, [R1+0x4814] ;  /* 0x00481400012a7983 */ /* 0x000f280000300800 */
[----:B------:R-:W4:Y:S01]  /*67790*/  LDL.LU R43, [R1+0x4810] ;  /* 0x00481000012b7983 */ /* 0x000f220000300800 */
[----:B------:R-:W-:Y:S01]  /*677a0*/  IMAD R34, R34, 0x100, R61 ;  /* 0x0000010022227824 */ /* 0x000fe200078e023d */
[----:B---3--:R-:W-:-:S15]  /*677b0*/  HMMA.16816.F32 R36, R4, R28, R36 ;  /* 0x0000001c0424723c */ /* 0x008fde0000001824 */
[----:B------:R-:W-:-:S08]  /*677c0*/  NOP ;  /* 0x0000000000007918 */ /* 0x000fd00000000000 */
[----:B------:R-:W-:Y:S04]  /*677d0*/  STL.64 [R1+0x4f0], R36 ;  /* 0x0004f02401007387 */ /* 0x000fe80000100a00 */
[----:B------:R0:W-:Y:S04]  /*677e0*/  STL.64 [R1+0x4f8], R38 ;  /* 0x0004f82601007387 */ /* 0x0001e80000100a00 */
[----:B0-----:R-:W3:Y:S04]  /*677f0*/  LDL.LU.64 R38, [R1+0x4808] ;  /* 0x0048080001267983 */ /* 0x001ee80000300a00 */
[----:B------:R-:W4:Y:S04]  /*67800*/  LDL.LU.64 R36, [R1+0x4800] ;  /* 0x0048000001247983 */ /* 0x000f280000300a00 */
[----:B------:R-:W3:Y:S01]  /*67810*/  LDL.LU R61, [R1+0x47f8] ;  /* 0x0047f800013d7983 */ /* 0x000ee20000300800 */
[----:B--2---:R-:W-:Y:S01]  /*67820*/  HMMA.16816.F32 R24, R4, R30, R24 ;  /* 0x0000001e0418723c */ /* 0x004fe20000001818 */
[----:B------:R-:W-:-:S05]  /*67830*/  IMAD R35, R60, 0x100, R35 ;  /* 0x000001003c237824 */ /* 0x000fca00078e0223 */
[----:B------:R-:W-:Y:S01]  /*67840*/  STL.64 [R1+0x47a8], R30 ;  /* 0x0047a81e01007387 */ /* 0x000fe20000100a00 */
[----:B------:R-:W-:-:S03]  /*67850*/  F2FP.F16.E5M2.UNPACK_B R32, R32 ;  /* 0x00000020ff20723e */ /* 0x000fc600020004ff */
[----:B------:R-:W-:Y:S01]  /*67860*/  STL.64 [R1+0x47a0], R28 ;  /* 0x0047a01c01007387 */ /* 0x000fe20000100a00 */
[----:B------:R-:W-:Y:S02]  /*67870*/  F2FP.F16.E5M2.UNPACK_B R33, R33 ;  /* 0x00000021ff21723e */ /* 0x000fe400020004ff */
[----:B------:R-:W-:Y:S02]  /*67880*/  F2FP.F16.E5M2.UNPACK_B R34, R34 ;  /* 0x00000022ff22723e */ /* 0x000fe400020004ff */
[----:B------:R-:W-:-:S08]  /*67890*/  F2FP.F16.E5M2.UNPACK_B R35, R35 ;  /* 0x00000023ff23723e */ /* 0x000fd000020004ff */
[----:B------:R-:W-:Y:S04]  /*678a0*/  STL.64 [R1+0x4e0], R24 ;  /* 0x0004e01801007387 */ /* 0x000fe80000100a00 */
[----:B------:R-:W-:Y:S01]  /*678b0*/  STL.64 [R1+0x4e8], R26 ;  /* 0x0004e81a01007387 */ /* 0x000fe20000100a00 */
[C---:B----4-:R-:W-:Y:S06]  /*678c0*/  HMMA.16816.F32 R20, R4.reuse, R36, R20 ;  /* 0x000000240414723c */ /* 0x050fec0000001814 */
[----:B---3--:R-:W-:Y:S06]  /*678d0*/  HMMA.16816.F32 R4, R4, R38, R16 ;  /* 0x000000260404723c */ /* 0x008fec0000001810 */
[----:B------:R-:W-:Y:S11]  /*678e0*/  STL.64 [R1+0x47c8], R38 ;  /* 0x0047c82601007387 */ /* 0x000ff60000100a00 */
[----:B------:R-:W-:Y:S04]  /*678f0*/  STL.64 [R1+0x4d0], R20 ;  /* 0x0004d01401007387 */ /* 0x000fe80000100a00 */
[----:B------:R-:W-:Y:S04]  /*67900*/  STL.64 [R1+0x4d8], R22 ;  /* 0x0004d81601007387 */ /* 0x000fe80000100a00 */
[----:B------:R-:W-:Y:S04]  /*67910*/  STL.64 [R1+0x47c0], R36 ;  /* 0x0047c02401007387 */ /* 0x000fe80000100a00 */
[----:B------:R-:W-:Y:S04]  /*67920*/  STL.64 [R1+0x4a0], R4 ;  /* 0x0004a00401007387 */ /* 0x000fe80000100a00 */
[----:B------:R0:W-:Y:S02]  /*67930*/  STL.64 [R1+0x4a8], R6 ;  /* 0x0004a80601007387 */ /* 0x0001e40000100a00 */
[C---:B0-----:R-:W-:Y:S02]  /*67940*/  HMMA.16816.F32 R4, R32.reuse, R40, R52 ;  /* 0x000000282004723c */ /* 0x041fe40000001834 */
[----:B------:R-:W-:Y:S04]  /*67950*/  STL.64 [R1+0x47e8], R42 ;  /* 0x0047e82a01007387 */ /* 0x000fe80000100a00 */
[C---:B------:R-:W-:Y:S01]  /*67960*/  HMMA.16816.F32 R20, R32.reuse, R2, R44 ;  /* 0x000000022014723c */ /* 0x040fe2000000182c */
[----:B------:R-:W-:Y:S05]  /*67970*/  STL.64 [R1+0x47e0], R40 ;  /* 0x0047e02801007387 */ /* 0x000fea0000100a00 */
        /* <DEDUP_REMOVED lines=39> */
[----:B----4-:R-:W3:Y:S04]  /*67bf0*/  LDL.LU R6, [R1+0x1324] ;  /* 0x0013240001067983 */ /* 0x010ee80000300800 */
        /* <DEDUP_REMOVED lines=9> */
[----:B------:R-:W4:Y:S04]  /*67c90*/  LDL.LU R46, [R1+0x268] ;  /* 0x00026800012e7983 */ /* 0x000f280000300800 */
[----:B------:R-:W4:Y:S04]  /*67ca0*/  LDL.LU R47, [R1+0x26c] ;  /* 0x00026c00012f7983 */ /* 0x000f280000300800 */
[----:B------:R-:W4:Y:S04]  /*67cb0*/  LDL.LU R48, [R1+0x250] ;  /* 0x0002500001307983 */ /* 0x000f280000300800 */
[----:B------:R-:W4:Y:S04]  /*67cc0*/  LDL.LU R49, [R1+0x254] ;  /* 0x0002540001317983 */ /* 0x000f280000300800 */
[----:B------:R-:W3:Y:S04]  /*67cd0*/  LDL.LU R61, [R1+0x47f4] ;  /* 0x0047f400013d7983 */ /* 0x000ee80000300800 */
[----:B------:R-:W4:Y:S04]  /*67ce0*/  LDL.LU R51, [R1+0x25c] ;  /* 0x00025c0001337983 */ /* 0x000f280000300800 */
[----:B------:R-:W-:Y:S04]  /*67cf0*/  STL.64 [R1+0x4778], R10 ;  /* 0x0047780a01007387 */ /* 0x000fe80000100a00 */
[----:B------:R0:W-:Y:S04]  /*67d00*/  STL.64 [R1+0x4770], R8 ;  /* 0x0047700801007387 */ /* 0x0001e80000100a00 */
[----:B0-----:R-:W4:Y:S04]  /*67d10*/  LDL.LU R8, [R1+0x1b0] ;  /* 0x0001b00001087983 */ /* 0x001f280000300800 */
[----:B------:R-:W4:Y:S04]  /*67d20*/  LDL.LU R9, [R1+0x1b4] ;  /* 0x0001b40001097983 */ /* 0x000f280000300800 */
[----:B------:R-:W4:Y:S01]  /*67d30*/  LDL.LU R10, [R1+0x1b8] ;  /* 0x0001b800010a7983 */ /* 0x000f220000300800 */
[C---:B--2---:R-:W-:Y:S06]  /*67d40*/  HMMA.16816.F32 R16, R32.reuse, R14, R16 ;  /* 0x0000000e2010723c */ /* 0x044fec0000001810 */
[----:B------:R-:W-:Y:S01]  /*67d50*/  HMMA.16816.F32 R40, R32, R12, R40 ;  /* 0x0000000c2028723c */ /* 0x000fe20000001828 */
[----:B---3--:R-:W-:-:S02]  /*67d60*/  IMAD.MOV.U32 R11, RZ, RZ, R61 ;  /* 0x000000ffff0b7224 */ /* 0x008fc400078e003d */
[----:B------:R-:W2:-:S15]  /*67d70*/  LDL.LU R61, [R1+0x47f0] ;  /* 0x0047f000013d7983 */ /* 0x000e9e0000300800 */
[----:B------:R-:W-:-:S05]  /*67d80*/  NOP ;  /* 0x0000000000007918 */ /* 0x000fca0000000000 */
[----:B------:R-:W-:Y:S04]  /*67d90*/  STL.64 [R1+0x430], R40 ;  /* 0x0004302801007387 */ /* 0x000fe80000100a00 */
[----:B------:R0:W-:Y:S04]  /*67da0*/  STL.64 [R1+0x438], R42 ;  /* 0x0004382a01007387 */ /* 0x0001e80000100a00 */
[----:B0-----:R-:W3:Y:S04]  /*67db0*/  LDL.LU.64 R42, [R1+0x47e8] ;  /* 0x0047e800012a7983 */ /* 0x001ee80000300a00 */
        /* <DEDUP_REMOVED lines=37> */
[----:B------:R-:W4:Y:S01]  /*68010*/  LDL.LU.64 R24, [R1+0x4790] ;  /* 0x0047900001187983 */ /* 0x000f220000300a00 */
[----:B------:R-:W-:-:S03]  /*68020*/  IMAD.MOV.U32 R19, RZ, RZ, R61 ;  /* 0x000000ffff137224 */ /* 0x000fc600078e003d */
[----:B------:R-:W-:Y:S04]  /*68030*/  STL.64 [R1+0x4768], R22 ;  /* 0x0047681601007387 */ /* 0x000fe80000100a00 */
[----:B------:R-:W-:Y:S01]  /*68040*/  STL.64 [R1+0x4760], R20 ;  /* 0x0047601401007387 */ /* 0x000fe20000100a00 */
[----:B------:R-:W-:Y:S02]  /*68050*/  IMAD R4, R6, 0x100, R5 ;  /* 0x0000010006047824 */ /* 0x000fe400078e0205 */
[----:B------:R-:W-:Y:S02]  /*68060*/  IMAD R5, R52, 0x100, R7 ;  /* 0x0000010034057824 */ /* 0x000fe400078e0207 */
[----:B------:R-:W-:Y:S02]  /*68070*/  IMAD R6, R54, 0x100, R53 ;  /* 0x0000010036067824 */ /* 0x000fe400078e0235 */
[----:B------:R-:W-:Y:S01]  /*68080*/  IMAD R7, R60, 0x100, R55 ;  /* 0x000001003c077824 */ /* 0x000fe200078e0237 */
[C---:B---3--:R-:W-:Y:S06]  /*68090*/  HMMA.16816.F32 R8, R32.reuse, R28, R8 ;  /* 0x0000001c2008723c */ /* 0x048fec0000001808 */
[C---:B----4-:R-:W-:Y:S06]  /*680a0*/  HMMA.16816.F32 R16, R32.reuse, R24, R16 ;  /* 0x000000182010723c */ /* 0x050fec0000001810 */
[----:B--2---:R-:W-:-:S15]  /*680b0*/  HMMA.16816.F32 R12, R32, R26, R12 ;  /* 0x0000001a200c723c */ /* 0x004fde000000180c */
[----:B------:R-:W-:-:S03]  /*680c0*/  NOP ;  /* 0x0000000000007918 */ /* 0x000fc60000000000 */
[----:B------:R-:W-:Y:S01]  /*680d0*/  IMAD.MOV.U32 R61, RZ, RZ, R19 ;  /* 0x000000ffff3d7224 */ /* 0x000fe200078e0013 */
[----:B------:R-:W-:Y:S04]  /*680e0*/  STL.64 [R1+0x3b0], R16 ;  /* 0x0003b01001007387 */ /* 0x000fe80000100a00 */
[----:B------:R-:W-:Y:S04]  /*680f0*/  STL [R1+0x3b8], R18 ;  /* 0x0003b81201007387 */ /* 0x000fe80000100800 */
[----:B------:R-:W-:Y:S04]  /*68100*/  STL [R1+0x4410], R61 ;  /* 0x0044103d01007387 */ /* 0x000fe80000100800 */
[----:B------:R-:W-:Y:S04]  /*68110*/  STL.64 [R1+0x4788], R26 ;  /* 0x0047881a01007387 */ /* 0x000fe80000100a00 */
[----:B------:R-:W-:Y:S04]  /*68120*/  STL.64 [R1+0x4780], R24 ;  /* 0x0047801801007387 */ /* 0x000fe80000100a00 */
[----:B------:R-:W-:Y:S04]  /*68130*/  STL.64 [R1+0x3a0], R12 ;  /* 0x0003a00c01007387 */ /* 0x000fe80000100a00 */
[----:B------:R-:W-:Y:S04]  /*68140*/  STL.64 [R1+0x3a8], R14 ;  /* 0x0003a80e01007387 */ /* 0x000fe80000100a00 */
[----:B------:R-:W-:Y:S04]  /*68150*/  STL.64 [R1+0x390], R8 ;  /* 0x0003900801007387 */ /* 0x000fe80000100a00 */
[----:B------:R0:W-:Y:S02]  /*68160*/  STL.64 [R1+0x398], R10 ;  /* 0x0003980a01007387 */ /* 0x0001e40000100a00 */
[C---:B0-----:R-:W-:Y:S06]  /*68170*/  HMMA.16816.F32 R8, R32.reuse, R30, R44 ;  /* 0x0000001e2008723c */ /* 0x041fec000000182c */
[----:B------:R-:W-:-:S15]  /*68180*/  HMMA.16816.F32 R12, R32, R36, R48 ;  /* 0x00000024200c723c */ /* 0x000fde0000001830 */
[----:B------:R-:W-:-:S02]  /*68190*/  NOP ;  /* 0x0000000000007918 */ /* 0x000fc40000000000 */
[----:B------:R-:W-:Y:S04]  /*681a0*/  STL.64 [R1+0x380], R8 ;  /* 0x0003800801007387 */ /* 0x000fe80000100a00 */
[----:B------:R0:W-:Y:S02]  /*681b0*/  STL.64 [R1+0x388], R10 ;  /* 0x0003880a01007387 */ /* 0x0001e40000100a00 */
[----:B0-----:R-:W-:-:S15]  /*681c0*/  HMMA.16816.F32 R8, R32, R38, R56 ;  /* 0x000000262008723c */ /* 0x001fde0000001838 */
[----:B------:R-:W-:-:S08]  /*681d0*/  NOP ;  /* 0x0000000000007918 */ /* 0x000fd00000000000 */
[----:B------:R0:W-:Y:S04]  /*681e0*/  STL.64 [R1+0x350], R8 ;  /* 0x0003500801007387 */ /* 0x0001e80000100a00 */
[----:B------:R-:W-:Y:S04]  /*681f0*/  STL.64 [R1+0x370], R12 ;  /* 0x0003700c01007387 */ /* 0x000fe80000100a00 */
[----:B------:R-:W-:Y:S04]  /*68200*/  STL.64 [R1+0x378], R14 ;  /* 0x0003780e01007387 */ /* 0x000fe80000100a00 */
[----:B------:R1:W-:Y:S04]  /*68210*/  STL [R1+0x358], R10 ;  /* 0x0003580a01007387 */ /* 0x0003e80000100800 */
        /* <DEDUP_REMOVED lines=18> */
[----:B------:R-:W3:Y:S01]  /*68340*/  LDL.LU R22, [R1+0x178] ;  /* 0x0001780001167983 */ /* 0x000ee20000300800 */
[----:B------:R-:W-:-:S03]  /*68350*/  IMAD.MOV.U32 R61, RZ, RZ, R11 ;  /* 0x000000ffff3d7224 */ /* 0x000fc600078e000b */
[----:B------:R-:W3:Y:S04]  /*68360*/  LDL.LU R23, [R1+0x17c] ;  /* 0x00017c0001177983 */ /* 0x000ee80000300800 */
[----:B0-----:R-:W4:Y:S04]  /*68370*/  LDL.LU R8, [R1+0x180] ;  /* 0x0001800001087983 */ /* 0x001f280000300800 */
[----:B------:R-:W4:Y:S04]  /*68380*/  LDL.LU R9, [R1+0x184] ;  /* 0x0001840001097983 */ /* 0x000f280000300800 */
[----:B-1----:R-:W4:Y:S04]  /*68390*/  LDL.LU R10, [R1+0x188] ;  /* 0x00018800010a7983 */ /* 0x002f280000300800 */
[----:B------:R-:W4:Y:S01]  /*683a0*/  LDL.LU R11, [R1+0x18c] ;  /* 0x00018c00010b7983 */ /* 0x000f220000300800 */
[----:B------:R-:W-:-:S02]  /*683b0*/  F2FP.F16.E5M2.UNPACK_B R4, R4 ;  /* 0x00000004ff04723e */ /* 0x000fc400020004ff */
[----:B------:R-:W-:Y:S01]  /*683c0*/  F2FP.F16.E5M2.UNPACK_B R5, R5 ;  /* 0x00000005ff05723e */ /* 0x000fe200020004ff */
[----:B------:R-:W3:Y:S01]  /*683d0*/  LDL.LU R12, [R1+0x160] ;  /* 0x00016000010c7983 */ /* 0x000ee20000300800 */
[----:B------:R-:W-:Y:S02]  /*683e0*/  F2FP.F16.E5M2.UNPACK_B R6, R6 ;  /* 0x00000006ff06723e */ /* 0x000fe400020004ff */
[----:B------:R-:W-:Y:S01]  /*683f0*/  F2FP.F16.E5M2.UNPACK_B R7, R7 ;  /* 0x00000007ff07723e */ /* 0x000fe200020004ff */
        /* <DEDUP_REMOVED lines=20> */
[----:B------:R-:W3:Y:S04]  /*68540*/  LDL.LU R39, [R1+0x12c] ;  /* 0x00012c0001277983 */ /* 0x000ee80000300800 */
[----:B------:R-:W-:Y:S01]  /*68550*/  STL [R1+0x4414], R61 ;  /* 0x0044143d01007387 */ /* 0x000fe20000100800 */
[C---:B--2---:R-:W-:Y:S06]  /*68560*/  HMMA.16816.F32 R24, R4.reuse, R40, R24 ;  /* 0x000000280418723c */ /* 0x044fec0000001818 */
[----:B----4-:R-:W-:-:S15]  /*68570*/  HMMA.16816.F32 R8, R4, R2, R8 ;  /* 0x000000020408723c */ /* 0x010fde0000001808 */
[----:B------:R-:W-:-:S02]  /*68580*/  NOP ;  /* 0x0000000000007918 */ /* 0x000fc40000000000 */
[----:B------:R-:W-:Y:S04]  /*68590*/  STL.64 [R1+0x340], R24 ;  /* 0x0003401801007387 */ /* 0x000fe80000100a00 */
[----:B------:R0:W-:Y:S04]  /*685a0*/  STL.64 [R1+0x348], R26 ;  /* 0x0003481a01007387 */ /* 0x0001e80000100a00 */
[----:B0-----:R-:W2:Y:S04]  /*685b0*/  LDL.LU.64 R26, [R1+0x4788] ;  /* 0x00478800011a7983 */ /* 0x001ea80000300a00 */
[----:B------:R-:W4:Y:S04]  /*685c0*/  LDL.LU.64 R24, [R1+0x4780] ;  /* 0x0047800001187983 */ /* 0x000f280000300a00 */
[----:B------:R-:W-:Y:S04]  /*685d0*/  STL.64 [R1+0x4710], R42 ;  /* 0x0047102a01007387 */ /* 0x000fe80000100a00 */
[----:B------:R0:W-:Y:S01]  /*685e0*/  STL.64 [R1+0x4708], R40 ;  /* 0x0047082801007387 */ /* 0x0001e20000100a00 */
[----:B------:R-:W-:-:S03]  /*685f0*/  IMAD.MOV.U32 R61, RZ, RZ, R9 ;  /* 0x000000ffff3d7224 */ /* 0x000fc600078e0009 */
[----:B0-----:R-:W2:Y:S04]  /*68600*/  LDL.LU R40, [R1+0x130] ;  /* 0x0001300001287983 */ /* 0x001ea80000300800 */
[----:B------:R-:W2:Y:S04]  /*68610*/  LDL.LU R41, [R1+0x134] ;  /* 0x0001340001297983 */ /* 0x000ea80000300800 */
[----:B------:R-:W2:Y:S04]  /*68620*/  LDL.LU R42, [R1+0x138] ;  /* 0x00013800012a7983 */ /* 0x000ea80000300800 */
[----:B------:R-:W2:Y:S04]  /*68630*/  LDL.LU R43, [R1+0x13c] ;  /* 0x00013c00012b7983 */ /* 0x000ea80000300800 */
[----:B------:R-:W-:Y:S04]  /*68640*/  STL [R1+0x330], R8 ;  /* 0x0003300801007387 */ /* 0x000fe80000100800 */
[----:B------:R0:W-:Y:S04]  /*68650*/  STL.64 [R1+0x338], R10 ;  /* 0x0003380a01007387 */ /* 0x0001e80000100a00 */
[----:B0-----:R-:W3:Y:S04]  /*68660*/  LDL.LU.64 R10, [R1+0x4778] ;  /* 0x00477800010a7983 */ /* 0x001ee80000300a00 */
[----:B------:R-:W4:Y:S04]  /*68670*/  LDL.LU.64 R8, [R1+0x4770] ;  /* 0x0047700001087983 */ /* 0x000f280000300a00 */
[----:B------:R-:W-:Y:S01]  /*68680*/  STL [R1+0x4448], R61 ;  /* 0x0044483d01007387 */ /* 0x000fe20000100800 */
        /* <DEDUP_REMOVED lines=13> */
[----:B0-----:R-:W2:Y:S04]  /*68760*/  LDL.LU R8, [R1+0x140] ;  /* 0x0001400001087983 */ /* 0x001ea80000300800 */
[----:B------:R-:W2:Y:S04]  /*68770*/  LDL.LU R9, [R1+0x144] ;  /* 0x0001440001097983 */ /* 0x000ea80000300800 */
[----:B------:R-:W2:Y:S04]  /*68780*/  LDL.LU R10, [R1+0x148] ;  /* 0x00014800010a7983 */ /* 0x000ea80000300800 */
[----:B------:R-:W2:Y:S01]  /*68790*/  LDL.LU R11, [R1+0x14c] ;  /* 0x00014c00010b7983 */ /* 0x000ea20000300800 */
[----:B---3--:R-:W-:-:S15]  /*687a0*/  HMMA.16816.F32 R16, R4, R12, R16 ;  /* 0x0000000c0410723c */ /* 0x008fde0000001810 */
[----:B------:R-:W-:-:S08]  /*687b0*/  NOP ;  /* 0x0000000000007918 */ /* 0x000fd00000000000 */
[----:B------:R-:W-:Y:S04]  /*687c0*/  STL.64 [R1+0x2f0], R16 ;  /* 0x0002f01001007387 */ /* 0x000fe80000100a00 */
[----:B------:R0:W-:Y:S04]  /*687d0*/  STL.64 [R1+0x2f8], R18 ;  /* 0x0002f81201007387 */ /* 0x0001e80000100a00 */
[----:B0-----:R-:W3:Y:S04]  /*687e0*/  LDL.LU.64 R18, [R1+0x4748] ;  /* 0x0047480001127983 */ /* 0x001ee80000300a00 */
[----:B------:R-:W4:Y:S01]  /*687f0*/  LDL.LU.64 R16, [R1+0x4740] ;  /* 0x0047400001107983 */ /* 0x000f220000300a00 */
[----:B--2---:R-:W-:Y:S06]  /*68800*/  HMMA.16816.F32 R8, R4, R14, R8 ;  /* 0x0000000e0408723c */ /* 0x004fec0000001808 */
[----:B------:R-:W-:Y:S04]  /*68810*/  STL.64 [R1+0x46d0], R14 ;  /* 0x0046d00e01007387 */ /* 0x000fe80000100a00 */
[----:B------:R-:W-:-:S13]  /*68820*/  STL.64 [R1+0x46c8], R12 ;  /* 0x0046c80c01007387 */ /* 0x000fda0000100a00 */
[----:B------:R-:W-:Y:S04]  /*68830*/  STL.64 [R1+0x2e0], R8 ;  /* 0x0002e00801007387 */ /* 0x000fe80000100a00 */
[----:B------:R3:W-:Y:S02]  /*68840*/  STL.64 [R1+0x2e8], R10 ;  /* 0x0002e80a01007387 */ /* 0x0007e40000100a00 */
[C---:B---3--:R-:W-:Y:S06]  /*68850*/  HMMA.16816.F32 R8, R4.reuse, R18, R36 ;  /* 0x000000120408723c */ /* 0x048fec0000001824 */
        /* <DEDUP_REMOVED lines=19> */
[----:B------:R0:W-:Y:S04]  /*68990*/  STL.64 [R1+0x250], R12 ;  /* 0x0002500c01007387 */ /* 0x0001e80000100a00 */
[----:B------:R1:W-:Y:S04]  /*689a0*/  STL.64 [R1+0x258], R14 ;  /* 0x0002580e01007387 */ /* 0x0003e80000100a00 */
[----:B------:R-:W-:Y:S04]  /*689b0*/  STL.64 [R1+0x46f8], R24 ;  /* 0x0046f81801007387 */ /* 0x000fe80000100a00 */
[----:B------:R-:W-:Y:S04]  /*689c0*/  STL.64 [R1+0x210], R8 ;  /* 0x0002100801007387 */ /* 0x000fe80000100a00 */
[----:B------:R-:W-:Y:S04]  /*689d0*/  STL.64 [R1+0x218], R10 ;  /* 0x0002180a01007387 */ /* 0x000fe80000100a00 */
[----:B------:R-:W2:Y:S04]  /*689e0*/  LDL.LU R44, [R1+0x50] ;  /* 0x00005000012c7983 */ /* 0x000ea80000300800 */
[----:B------:R-:W2:Y:S04]  /*689f0*/  LDL.LU R45, [R1+0x54] ;  /* 0x00005400012d7983 */ /* 0x000ea80000300800 */
[----:B------:R-:W3:Y:S04]  /*68a00*/  LDL.LU R46, [R1+0x58] ;  /* 0x00005800012e7983 */ /* 0x000ee80000300800 */
[----:B------:R-:W3:Y:S01]  /*68a10*/  LDL.LU R47, [R1+0x5c] ;  /* 0x00005c00012f7983 */ /* 0x000ee20000300800 */
[----:B------:R-:W-:-:S02]  /*68a20*/  IMAD R32, R58, 0x100, R57 ;  /* 0x000001003a207824 */ /* 0x000fc400078e0239 */
[----:B------:R-:W-:Y:S01]  /*68a30*/  IMAD R33, R60, 0x100, R59 ;  /* 0x000001003c217824 */ /* 0x000fe200078e023b */
[----:B---3--:R-:W-:Y:S04]  /*68a40*/  STL.64 [R1+0x4720], R46 ;  /* 0x0047202e01007387 */ /* 0x008fe80000100a00 */
[----:B--2---:R2:W-:Y:S04]  /*68a50*/  STL.64 [R1+0x4718], R44 ;  /* 0x0047182c01007387 */ /* 0x0045e80000100a00 */
[----:B0-----:R-:W3:Y:S04]  /*68a60*/  LDL.LU R12, [R1+0x80] ;  /* 0x00008000010c7983 */ /* 0x001ee80000300800 */
[----:B------:R-:W3:Y:S04]  /*68a70*/  LDL.LU R13, [R1+0x84] ;  /* 0x00008400010d7983 */ /* 0x000ee80000300800 */
[----:B-1----:R-:W3:Y:S04]  /*68a80*/  LDL.LU R14, [R1+0x88] ;  /* 0x00008800010e7983 */ /* 0x002ee80000300800 */
[----:B------:R-:W3:Y:S04]  /*68a90*/  LDL.LU R15, [R1+0x8c] ;  /* 0x00008c00010f7983 */ /* 0x000ee80000300800 */
        /* <DEDUP_REMOVED lines=12> */
[----:B--2---:R-:W2:Y:S04]  /*68b60*/  LDL.LU R44, [R1+0x230] ;  /* 0x00023000012c7983 */ /* 0x004ea80000300800 */
[----:B------:R-:W2:Y:S04]  /*68b70*/  LDL.LU R45, [R1+0x234] ;  /* 0x00023400012d7983 */ /* 0x000ea80000300800 */
[----:B------:R-:W2:Y:S04]  /*68b80*/  LDL.LU R46, [R1+0x238] ;  /* 0x00023800012e7983 */ /* 0x000ea80000300800 */
[----:B------:R-:W2:Y:S04]  /*68b90*/  LDL.LU R47, [R1+0x23c] ;  /* 0x00023c00012f7983 */ /* 0x000ea80000300800 */
[----:B------:R-:W3:Y:S04]  /*68ba0*/  LDL.LU R60, [R1+0x1358] ;  /* 0x00135800013c7983 */ /* 0x000ee80000300800 */
        /* <DEDUP_REMOVED lines=29> */
[----:B------:R0:W-:Y:S04]  /*68d80*/  STL.64 [R1+0x200], R56 ;  /* 0x0002003801007387 */ /* 0x0001e80000100a00 */
[----:B------:R1:W-:Y:S01]  /*68d90*/  STL.64 [R1+0x208], R58 ;  /* 0x0002083a01007387 */ /* 0x0003e20000100a00 */
[----:B---3--:R-:W-:-:S03]  /*68da0*/  IMAD R34, R34, 0x100, R60 ;  /* 0x0000010022227824 */ /* 0x008fc600078e023c */
[----:B0-----:R-:W3:Y:S04]  /*68db0*/  LDL.LU R56, [R1+0x30] ;  /* 0x0000300001387983 */ /* 0x001ee80000300800 */
[----:B------:R-:W3:Y:S04]  /*68dc0*/  LDL.LU R57, [R1+0x34] ;  /* 0x0000340001397983 */ /* 0x000ee80000300800 */
[----:B-1----:R-:W3:Y:S04]  /*68dd0*/  LDL.LU R58, [R1+0x38] ;  /* 0x00003800013a7983 */ /* 0x002ee80000300800 */
[----:B------:R-:W3:Y:S01]  /*68de0*/  LDL.LU R59, [R1+0x3c] ;  /* 0x00003c00013b7983 */ /* 0x000ee20000300800 */
[----:B--2---:R-:W-:Y:S03]  /*68df0*/  HMMA.16816.F32 R36, R4, R30, R36 ;  /* 0x0000001e0424723c */ /* 0x004fe60000001824 */
[----:B------:R-:W2:-:S15]  /*68e00*/  LDL.LU R60, [R1+0x4738] ;  /* 0x00473800013c7983 */ /* 0x000e9e0000300800 */
[----:B------:R-:W-:-:S05]  /*68e10*/  NOP ;  /* 0x0000000000007918 */ /* 0x000fca0000000000 */
[----:B------:R-:W-:Y:S04]  /*68e20*/  STL.64 [R1+0x1f0], R36 ;  /* 0x0001f02401007387 */ /* 0x000fe80000100a00 */
[----:B------:R0:W-:Y:S04]  /*68e30*/  STL.64 [R1+0x1f8], R38 ;  /* 0x0001f82601007387 */ /* 0x0001e80000100a00 */
[----:B0-----:R-:W4:Y:S04]  /*68e40*/  LDL.LU.64 R38, [R1+0x4730] ;  /* 0x0047300001267983 */ /* 0x001f280000300a00 */
[----:B------:R-:W3:Y:S02]  /*68e50*/  LDL.LU.64 R36, [R1+0x4728] ;  /* 0x0047280001247983 */ /* 0x000ee40000300a00 */
[C---:B---3--:R-:W-:Y:S06]  /*68e60*/  HMMA.16816.F32 R44, R4.reuse, R36, R44 ;  /* 0x00000024042c723c */ /* 0x048fec000000182c */
[----:B----4-:R-:W-:-:S15]  /*68e70*/  HMMA.16816.F32 R4, R4, R38, R40 ;  /* 0x000000260404723c */ /* 0x010fde0000001828 */
[----:B------:R-:W-:-:S02]  /*68e80*/  NOP ;  /* 0x0000000000007918 */ /* 0x000fc40000000000 */
[----:B------:R-:W-:Y:S04]  /*68e90*/  STL.64 [R1+0x1e0], R44 ;  /* 0x0001e02c01007387 */ /* 0x000fe80000100a00 */
[----:B------:R0:W-:Y:S04]  /*68ea0*/  STL.64 [R1+0x1e8], R46 ;  /* 0x0001e82e01007387 */ /* 0x0001e80000100a00 */
[----:B0-----:R-:W3:Y:S04]  /*68eb0*/  LDL.LU.64 R46, [R1+0x4720] ;  /* 0x00472000012e7983 */ /* 0x001ee80000300a00 */
[----:B------:R-:W3:Y:S04]  /*68ec0*/  LDL.LU.64 R44, [R1+0x4718] ;  /* 0x00471800012c7983 */ /* 0x000ee80000300a00 */
[----:B------:R-:W4:Y:S04]  /*68ed0*/  LDL.LU.64 R42, [R1+0x4710] ;  /* 0x00471000012a7983 */ /* 0x000f280000300a00 */
[----:B------:R-:W2:Y:S01]  /*68ee0*/  LDL.LU.64 R40, [R1+0x4708] ;  /* 0x0047080001287983 */ /* 0x000ea20000300a00 */
[----:B------:R-:W-:Y:S01]  /*68ef0*/  IMAD R35, R35, 0x100, R61 ;  /* 0x0000010023237824 */ /* 0x000fe200078e023d */
[----:B------:R-:W-:-:S02]  /*68f00*/  F2FP.F16.E5M2.UNPACK_B R32, R32 ;  /* 0x00000020ff20723e */ /* 0x000fc400020004ff */
[----:B------:R-:W-:Y:S02]  /*68f10*/  F2FP.F16.E5M2.UNPACK_B R33, R33 ;  /* 0x00000021ff21723e */ /* 0x000fe400020004ff */
[----:B------:R-:W-:Y:S02]  /*68f20*/  F2FP.F16.E5M2.UNPACK_B R34, R34 ;  /* 0x00000022ff22723e */ /* 0x000fe400020004ff */
[----:B------:R-:W-:-:S07]  /*68f30*/  F2FP.F16.E5M2.UNPACK_B R35, R35 ;  /* 0x00000023ff23723e */ /* 0x000fce00020004ff */
[C---:B------:R-:W-:Y:S01]  /*68f40*/  HMMA.16816.F32 R8, R32.reuse, R2, R8 ;  /* 0x000000022008723c */ /* 0x040fe20000001808 */
[----:B------:R0:W-:Y:S04]  /*68f50*/  STL.64 [R1+0x1b0], R4 ;  /* 0x0001b00401007387 */ /* 0x0001e80000100a00 */
[----:B------:R1:W-:Y:S04]  /*68f60*/  STL.64 [R1+0x1b8], R6 ;  /* 0x0001b80601007387 */ /* 0x0003e80000100a00 */
[----:B0-----:R-:W4:Y:S04]  /*68f70*/  LDL.LU R4, [R1+0x10] ;  /* 0x0000100001047983 */ /* 0x001f280000300800 */
[----:B------:R-:W4:Y:S04]  /*68f80*/  LDL.LU R5, [R1+0x14] ;  /* 0x0000140001057983 */ /* 0x000f280000300800 */
[----:B-1----:R-:W4:Y:S04]  /*68f90*/  LDL.LU R6, [R1+0x18] ;  /* 0x0000180001067983 */ /* 0x002f280000300800 */
[----:B------:R-:W4:Y:S01]  /*68fa0*/  LDL.LU R7, [R1+0x1c] ;  /* 0x00001c0001077983 */ /* 0x000f220000300800 */
        /* <DEDUP_REMOVED lines=20> */
[----:B------:R1:W-:Y:S04]  /*690f0*/  STL.64 [R1+0x148], R10 ;  /* 0x0001480a01007387 */ /* 0x0003e80000100a00 */
[----:B0-----:R-:W4:Y:S04]  /*69100*/  LDL.LU R8, [R1+0x20] ;  /* 0x0000200001087983 */ /* 0x001f280000300800 */
[----:B------:R-:W4:Y:S04]  /*69110*/  LDL.LU R9, [R1+0x24] ;  /* 0x0000240001097983 */ /* 0x000f280000300800 */
[----:B-1----:R-:W4:Y:S04]  /*69120*/  LDL.LU R10, [R1+0x28] ;  /* 0x00002800010a7983 */ /* 0x002f280000300800 */
[----:B------:R-:W4:Y:S01]  /*69130*/  LDL.LU R11, [R1+0x2c] ;  /* 0x00002c00010b7983 */ /* 0x000f220000300800 */
[----:B---3--:R-:W-:-:S15]  /*69140*/  HMMA.16816.F32 R16, R32, R12, R16 ;  /* 0x0000000c2010723c */ /* 0x008fde0000001810 */
[----:B------:R-:W-:-:S08]  /*69150*/  NOP ;  /* 0x0000000000007918 */ /* 0x000fd00000000000 */
[----:B------:R-:W-:Y:S04]  /*69160*/  STL.64 [R1+0x120], R16 ;  /* 0x0001201001007387 */ /* 0x000fe80000100a00 */
[----:B------:R0:W-:Y:S04]  /*69170*/  STL.64 [R1+0x128], R18 ;  /* 0x0001281201007387 */ /* 0x0001e80000100a00 */
[----:B0-----:R-:W3:Y:S04]  /*69180*/  LDL.LU.64 R18, [R1+0x46c0] ;  /* 0x0046c00001127983 */ /* 0x001ee80000300a00 */
[----:B------:R-:W4:Y:S04]  /*69190*/  LDL.LU.64 R16, [R1+0x46b8] ;  /* 0x0046b80001107983 */ /* 0x000f280000300a00 */
[----:B------:R-:W3:Y:S01]  /*691a0*/  LDL R13, [R1+0x375c] ;  /* 0x00375c00010d7983 */ /* 0x000ee20000100800 */
[----:B--2---:R-:W-:-:S15]  /*691b0*/  HMMA.16816.F32 R52, R32, R14, R52 ;  /* 0x0000000e2034723c */ /* 0x004fde0000001834 */
[----:B------:R-:W-:-:S08]  /*691c0*/  NOP ;  /* 0x0000000000007918 */ /* 0x000fd00000000000 */
[----:B------:R-:W-:Y:S04]  /*691d0*/  STL.64 [R1+0x100], R52 ;  /* 0x0001003401007387 */ /* 0x000fe80000100a00 */
[----:B------:R0:W-:Y:S04]  /*691e0*/  STL.64 [R1+0x108], R54 ;  /* 0x0001083601007387 */ /* 0x0001e80000100a00 */
[----:B0-----:R-:W2:Y:S04]  /*691f0*/  LDL.LU.64 R54, [R1+0x46b0] ;  /* 0x0046b00001367983 */ /* 0x001ea80000300a00 */
[----:B------:R-:W2:Y:S01]  /*69200*/  LDL.LU.64 R52, [R1+0x46a8] ;  /* 0x0046a80001347983 */ /* 0x000ea20000300a00 */
[C---:B----4-:R-:W-:Y:S06]  /*69210*/  HMMA.16816.F32 R44, R32.reuse, R16, R44 ;  /* 0x00000010202c723c */ /* 0x050fec000000182c */
[----:B---3--:R-:W-:-:S15]  /*69220*/  HMMA.16816.F32 R16, R32, R18, R48 ;  /* 0x000000122010723c */ /* 0x008fde0000001830 */
[----:B------:R-:W-:-:S02]  /*69230*/  NOP ;  /* 0x0000000000007918 */ /* 0x000fc40000000000 */
[----:B------:R-:W-:Y:S04]  /*69240*/  STL.64 [R1+0xe0], R44 ;  /* 0x0000e02c01007387 */ /* 0x000fe80000100a00 */
[----:B------:R0:W-:Y:S04]  /*69250*/  STL.64 [R1+0xe8], R46 ;  /* 0x0000e82e01007387 */ /* 0x0001e80000100a00 */
[----:B0-----:R-:W3:Y:S04]  /*69260*/  LDL.LU.64 R46, [R1+0x46a0] ;  /* 0x0046a000012e7983 */ /* 0x001ee80000300a00 */
[----:B------:R-:W3:Y:S04]  /*69270*/  LDL.LU.64 R44, [R1+0x4698] ;  /* 0x00469800012c7983 */ /* 0x000ee80000300a00 */
[----:B------:R-:W4:Y:S04]  /*69280*/  LDL.LU.64 R50, [R1+0x4690] ;  /* 0x0046900001327983 */ /* 0x000f280000300a00 */
[----:B------:R-:W4:Y:S04]  /*69290*/  LDL.LU.64 R48, [R1+0x4688] ;  /* 0x0046880001307983 */ /* 0x000f280000300a00 */
[----:B------:R0:W-:Y:S04]  /*692a0*/  STL.64 [R1+0xc0], R16 ;  /* 0x0000c01001007387 */ /* 0x0001e80000100a00 */
[----:B------:R1:W-:Y:S01]  /*692b0*/  STL.64 [R1+0xc8], R18 ;  /* 0x0000c81201007387 */ /* 0x0003e20000100a00 */
[----:B0-----:R-:W-:-:S02]  /*692c0*/  IMAD.MOV.U32 R17, RZ, RZ, R43 ;  /* 0x000000ffff117224 */ /* 0x001fc400078e002b */
[----:B-1----:R-:W-:Y:S02]  /*692d0*/  IMAD.MOV.U32 R18, RZ, RZ, R42 ;  /* 0x000000ffff127224 */ /* 0x002fe400078e002a */
[----:B------:R-:W-:Y:S01]  /*692e0*/  HMMA.16816.F32 R40, R32, R20, R56 ;  /* 0x000000142028723c */ /* 0x000fe20000001838 */
[----:B------:R-:W0:-:S15]  /*692f0*/  LDSM.16.M88.4 R56, [R13+UR4] ;  /* 0x000000040d38783b */ /* 0x000e1e0008000200 */
[----:B------:R-:W-:-:S07]  /*69300*/  NOP ;  /* 0x0000000000007918 */ /* 0x000fce0000000000 */
[----:B------:R1:W-:Y:S04]  /*69310*/  STL.64 [R1+0xa0], R40 ;  /* 0x0000a02801007387 */ /* 0x0003e80000100a00 */
[----:B------:R-:W-:Y:S04]  /*69320*/  STL.64 [R1+0xa8], R42 ;  /* 0x0000a82a01007387 */ /* 0x000fe80000100a00 */
[----:B0-----:R-:W-:Y:S01]  /*69330*/  STL.64 [R1+0xda0], R56 ;  /* 0x000da03801007387 */ /* 0x001fe20000100a00 */
[----:B-1----:R-:W-:Y:S02]  /*69340*/  IMAD.MOV.U32 R40, RZ, RZ, R56 ;  /* 0x000000ffff287224 */ /* 0x002fe400078e0038 */
[----:B------:R-:W-:Y:S01]  /*69350*/  IMAD.MOV.U32 R41, RZ, RZ, R57 ;  /* 0x000000ffff297224 */ /* 0x000fe200078e0039 */
[----:B------:R0:W-:Y:S04]  /*69360*/  STL.64 [R1+0xda8], R58 ;  /* 0x000da83a01007387 */ /* 0x0001e80000100a00 */
[----:B0-----:R-:W2:Y:S04]  /*69370*/  LDL.LU.64 R58, [R1+0x4680] ;  /* 0x00468000013a7983 */ /* 0x001ea80000300a00 */
[----:B------:R-:W2:Y:S01]  /*69380*/  LDL.LU.64 R56, [R1+0x4678] ;  /* 0x0046780001387983 */ /* 0x000ea20000300a00 */
[C---:B------:R-:W-:Y:S03]  /*69390*/  HMMA.16816.F32 R20, R32.reuse, R22, R8 ;  /* 0x000000162014723c */ /* 0x040fe60000001808 */
[----:B------:R-:W0:Y:S03]  /*693a0*/  LDSM.16.M88.4 R8, [R13+UR4+0x400] ;  /* 0x000400040d08783b */ /* 0x000e260008000200 */
[----:B------:R-:W-:-:S15]  /*693b0*/  HMMA.16816.F32 R4, R32, R24, R4 ;  /* 0x000000182004723c */ /* 0x000fde0000001804 */
[----:B------:R-:W-:-:S02]  /*693c0*/  NOP ;  /* 0x0000000000007918 */ /* 0x000fc40000000000 */
[----:B------:R-:W-:Y:S04]  /*693d0*/  STL.64 [R1+0x80], R20 ;  /* 0x0000801401007387 */ /* 0x000fe80000100a00 */
[----:B------:R-:W-:Y:S04]  /*693e0*/  STL.64 [R1+0x88], R22 ;  /* 0x0000881601007387 */ /* 0x000fe80000100a00 */
[----:B------:R-:W1:Y:S01]  /*693f0*/  LDSM.16.M88.4 R20, [R13+UR4+0x800] ;  /* 0x000800040d14783b */ /* 0x000e620008000200 */
[----:B------:R-:W-:Y:S02]  /*69400*/  IMAD.MOV.U32 R19, RZ, RZ, R0 ;  /* 0x000000ffff137224 */ /* 0x000fe400078e0000 */
[----:B------:R-:W-:-:S02]  /*69410*/  IMAD.MOV.U32 R0, RZ, RZ, R7 ;  /* 0x000000ffff007224 */ /* 0x000fc400078e0007 */
[----:B------:R-:W-:Y:S02]  /*69420*/  IMAD.MOV.U32 R16, RZ, RZ, R60 ;  /* 0x000000ffff107224 */ /* 0x000fe400078e003c */
[----:B------:R-:W-:Y:S02]  /*69430*/  IMAD.MOV.U32 R42, RZ, RZ, R6 ;  /* 0x000000ffff2a7224 */ /* 0x000fe400078e0006 */
[----:B0-----:R-:W-:Y:S01]  /*69440*/  IMAD.MOV.U32 R43, RZ, RZ, R11 ;  /* 0x000000ffff2b7224 */ /* 0x001fe200078e000b */
[----:B------:R-:W-:Y:S01]  /*69450*/  STL.64 [R1+0xdc0], R8 ;  /* 0x000dc00801007387 */ /* 0x000fe20000100a00 */
[----:B------:R-:W-:-:S03]  /*69460*/  IMAD.MOV.U32 R60, RZ, RZ, R5 ;  /* 0x000000ffff3c7224 */ /* 0x000fc600078e0005 */
[----:B------:R-:W-:Y:S04]  /*69470*/  STL.64 [R1+0xdc8], R10 ;  /* 0x000dc80a01007387 */ /* 0x000fe80000100a00 */
[----:B------:R-:W-:Y:S04]  /*69480*/  STL [R1+0x3eb0], R43 ;  /* 0x003eb02b01007387 */ /* 0x000fe80000100800 */
[----:B------:R0:W-:Y:S04]  /*69490*/  STL [R1+0x60], R4 ;  /* 0x0000600401007387 */ /* 0x0001e80000100800 */
[----:B------:R-:W3:Y:S01]  /*694a0*/  LDL.LU R15, [R1+0x1368] ;  /* 0x00136800010f7983 */ /* 0x000ee20000300800 */
[----:B------:R-:W-:-:S03]  /*694b0*/  IMAD.MOV.U32 R2, RZ, RZ, R8 ;  /* 0x000000ffff027224 */ /* 0x000fc600078e0008 */
[----:B0-----:R-:W3:Y:S01]  /*694c0*/  LDL.LU R4, [R1+0x1364] ;  /* 0x0013640001047983 */ /* 0x001ee20000300800 */
[----:B------:R-:W-:-:S03]  /*694d0*/  IMAD.MOV.U32 R3, RZ, RZ, R9 ;  /* 0x000000ffff037224 */ /* 0x000fc600078e0009 */
[----:B------:R0:W-:Y:S01]  /*694e0*/  STL [R1+0x42d8], R0 ;  /* 0x0042d80001007387 */ /* 0x0001e20000100800 */
[----:B-1----:R-:W-:-:S03]  /*694f0*/  IMAD.MOV.U32 R8, RZ, RZ, R20 ;  /* 0x000000ffff087224 */ /* 0x002fc600078e0014 */
[----:B------:R-:W-:Y:S01]  /*69500*/  STL [R1+0x42d4], R42 ;  /* 0x0042d42a01007387 */ /* 0x000fe20000100800 */
[----:B------:R-:W-:-:S03]  /*69510*/  IMAD.MOV.U32 R9, RZ, RZ, R21 ;  /* 0x000000ffff097224 */ /* 0x000fc600078e0015 */
[----:B------:R1:W-:Y:S04]  /*69520*/  STL [R1+0x42d0], R60 ;  /* 0x0042d03c01007387 */ /* 0x0003e80000100800 */
[----:B------:R-:W-:Y:S04]  /*69530*/  STL.64 [R1+0xdb0], R20 ;  /* 0x000db01401007387 */ /* 0x000fe80000100a00 */
[----:B------:R-:W-:Y:S04]  /*69540*/  STL.64 [R1+0xdb8], R22 ;  /* 0x000db81601007387 */ /* 0x000fe80000100a00 */
[----:B------:R-:W1:Y:S01]  /*69550*/  LDSM.16.M88.4 R20, [R13+UR4+0xc00] ;  /* 0x000c00040d14783b */ /* 0x000e620008000200 */
[----:B------:R-:W-:-:S15]  /*69560*/  HMMA.16816.F32 R16, R32, R26, R16 ;  /* 0x0000001a2010723c */ /* 0x000fde0000001810 */
[----:B------:R-:W-:-:S08]  /*69570*/  NOP ;  /* 0x0000000000007918 */ /* 0x000fd00000000000 */
[----:B------:R1:W-:Y:S01]  /*69580*/  STL [R1+0x40], R16 ;  /* 0x0000401001007387 */ /* 0x0003e20000100800 */
[----:B0-----:R-:W-:Y:S02]  /*69590*/  IMAD.MOV.U32 R0, RZ, RZ, R17 ;  /* 0x000000ffff007224 */ /* 0x001fe400078e0011 */
[----:B-1----:R-:W-:Y:S02]  /*695a0*/  IMAD.MOV.U32 R60, RZ, RZ, R19 ;  /* 0x000000ffff3c7224 */ /* 0x002fe400078e0013 */
[----:B------:R-:W-:Y:S01]  /*695b0*/  IMAD.MOV.U32 R42, RZ, RZ, R18 ;  /* 0x000000ffff2a7224 */ /* 0x000fe200078e0012 */
[----:B------:R-:W3:Y:S04]  /*695c0*/  LDL.LU R16, [R1+0x1370] ;  /* 0x0013700001107983 */ /* 0x000ee80000300800 */
[----:B------:R-:W3:Y:S04]  /*695d0*/  LDL.LU R5, [R1+0x136c] ;  /* 0x00136c0001057983 */ /* 0x000ee80000300800 */
[----:B------:R-:W3:Y:S04]  /*695e0*/  LDL.LU R17, [R1+0x1378] ;  /* 0x0013780001117983 */ /* 0x000ee80000300800 */
[----:B------:R-:W3:Y:S04]  /*695f0*/  LDL.LU R6, [R1+0x1374] ;  /* 0x0013740001067983 */ /* 0x000ee80000300800 */
[----:B------:R-:W3:Y:S04]  /*69600*/  LDL.LU R7, [R1+0x1380] ;  /* 0x0013800001077983 */ /* 0x000ee80000300800 */
[----:B------:R-:W3:Y:S04]  /*69610*/  LDL.LU R61, [R1+0x137c] ;  /* 0x00137c00013d7983 */ /* 0x000ee80000300800 */
[----:B------:R-:W-:Y:S01]  /*69620*/  STL [R1+0x4308], R60 ;  /* 0x0043083c01007387 */ /* 0x000fe20000100800 */
[----:B------:R-:W-:-:S03]  /*69630*/  IMAD.MOV.U32 R10, RZ, RZ, R20 ;  /* 0x000000ffff0a7224 */ /* 0x000fc600078e0014 */
[----:B------:R-:W-:Y:S01]  /*69640*/  STL [R1+0x4304], R42 ;  /* 0x0043042a01007387 */ /* 0x000fe20000100800 */
[----:B------:R-:W-:-:S03]  /*69650*/  IMAD.MOV.U32 R11, RZ, RZ, R21 ;  /* 0x000000ffff0b7224 */ /* 0x000fc600078e0015 */
[----:B------:R-:W-:Y:S04]  /*69660*/  STL [R1+0x4300], R0 ;  /* 0x0043000001007387 */ /* 0x000fe80000100800 */
[----:B------:R-:W-:Y:S04]  /*69670*/  STL.64 [R1+0xd90], R20 ;  /* 0x000d901401007387 */ /* 0x000fe80000100a00 */
[----:B------:R2:W-:Y:S02]  /*69680*/  STL.64 [R1+0xd98], R22 ;  /* 0x000d981601007387 */ /* 0x0005e40000100a00 */
[----:B--2---:R-:W-:-:S15]  /*69690*/  HMMA.16816.F32 R20, R32, R28, R56 ;  /* 0x0000001c2014723c */ /* 0x004fde0000001838 */
[----:B------:R-:W-:-:S08]  /*696a0*/  NOP ;  /* 0x0000000000007918 */ /* 0x000fd00000000000 */
[----:B------:R-:W-:Y:S01]  /*696b0*/  STL [R1+0x20], R20 ;  /* 0x0000201401007387 */ /* 0x000fe20000100800 */
[----:B------:R-:W-:Y:S02]  /*696c0*/  IMAD.MOV.U32 R60, RZ, RZ, R21 ;  /* 0x000000ffff3c7224 */ /* 0x000fe400078e0015 */
[----:B------:R-:W-:Y:S02]  /*696d0*/  IMAD.MOV.U32 R42, RZ, RZ, R22 ;  /* 0x000000ffff2a7224 */ /* 0x000fe400078e0016 */
[----:B------:R-:W-:Y:S02]  /*696e0*/  IMAD.MOV.U32 R0, RZ, RZ, R23 ;  /* 0x000000ffff007224 */ /* 0x000fe400078e0017 */
[----:B------:R-:W0:Y:S04]  /*696f0*/  LDSM.16.M88.4 R20, [R13+UR4+0x1000] ;  /* 0x001000040d14783b */ /* 0x000e280008000200 */
[----:B------:R-:W-:Y:S04]  /*69700*/  STL [R1+0x4338], R0 ;  /* 0x0043380001007387 */ /* 0x000fe80000100800 */
[----:B------:R-:W-:Y:S04]  /*69710*/  STL [R1+0x4334], R42 ;  /* 0x0043342a01007387 */ /* 0x000fe80000100800 */
[----:B------:R-:W-:Y:S04]  /*69720*/  STL [R1+0x4330], R60 ;  /* 0x0043303c01007387 */ /* 0x000fe80000100800 */
[----:B0-----:R-:W-:Y:S01]  /*69730*/  STL.64 [R1+0xd80], R20 ;  /* 0x000d801401007387 */ /* 0x001fe20000100a00 */
[----:B------:R-:W-:-:S02]  /*69740*/  IMAD.MOV.U32 R12, RZ, RZ, R20 ;  /* 0x000000ffff0c7224 */ /* 0x000fc400078e0014 */
[----:B------:R-:W-:Y:S01]  /*69750*/  IMAD.MOV.U32 R13, RZ, RZ, R21 ;  /* 0x000000ffff0d7224 */ /* 0x000fe200078e0015 */
[----:B------:R4:W-:Y:S02]  /*69760*/  STL.64 [R1+0xd88], R22 ;  /* 0x000d881601007387 */ /* 0x0009e40000100a00 */
[----:B----4-:R-:W-:-:S15]  /*69770*/  HMMA.16816.F32 R20, R32, R30, R48 ;  /* 0x0000001e2014723c */ /* 0x010fde0000001830 */
[----:B------:R-:W-:-:S09]  /*69780*/  NOP ;  /* 0x0000000000007918 */ /* 0x000fd20000000000 */
[----:B------:R-:W-:Y:S02]  /*69790*/  IMAD.MOV.U32 R60, RZ, RZ, R23 ;  /* 0x000000ffff3c7224 */ /* 0x000fe400078e0017 */
[----:B------:R-:W-:Y:S01]  /*697a0*/  IMAD.MOV.U32 R0, RZ, RZ, R21 ;  /* 0x000000ffff007224 */ /* 0x000fe200078e0015 */
[----:B------:R-:W-:Y:S04]  /*697b0*/  STL [R1], R20 ;  /* 0x0000001401007387 */ /* 0x000fe80000100800 */
[----:B------:R-:W-:Y:S04]  /*697c0*/  STL [R1+0x4460], R60 ;  /* 0x0044603c01007387 */ /* 0x000fe80000100800 */
[----:B------:R0:W-:Y:S04]  /*697d0*/  STL [R1+0x444c], R0 ;  /* 0x00444c0001007387 */ /* 0x0001e80000100800 */
[----:B0-----:R-:W2:Y:S01]  /*697e0*/  LDL R0, [R1+0x375c] ;  /* 0x00375c0001007983 */ /* 0x001ea20000100800 */
[----:B------:R-:W-:-:S02]  /*697f0*/  IMAD.MOV.U32 R42, RZ, RZ, R22 ;  /* 0x000000ffff2a7224 */ /* 0x000fc400078e0016 */
[----:B---3--:R-:W-:Y:S02]  /*69800*/  IMAD R4, R4, 0x100, R15 ;  /* 0x0000010004047824 */ /* 0x008fe400078e020f */
[----:B------:R-:W-:Y:S02]  /*69810*/  IMAD R5, R5, 0x100, R16 ;  /* 0x0000010005057824 */ /* 0x000fe400078e0210 */
[----:B------:R-:W-:Y:S01]  /*69820*/  IMAD R6, R6, 0x100, R17 ;  /* 0x0000010006067824 */ /* 0x000fe200078e0211 */
[----:B------:R-:W-:Y:S01]  /*69830*/  HMMA.16816.F32 R48, R32, R36, R44 ;  /* 0x000000242030723c */ /* 0x000fe2000000182c */
[----:B--2---:R-:W0:Y:S04]  /*69840*/  LDSM.16.M88.4 R20, [R0+UR4+0x1400] ;  /* 0x001400040014783b */ /* 0x004e280008000200 */
[----:B------:R-:W-:Y:S04]  /*69850*/  LDSM.16.M88.4 R28, [R0+UR4+0x2000] ;  /* 0x00200004001c783b */ /* 0x000fe80008000200 */
[----:B0-----:R-:W-:Y:S01]  /*69860*/  STL.64 [R1+0xd50], R20 ;  /* 0x000d501401007387 */ /* 0x001fe20000100a00 */
[----:B------:R-:W-:-:S02]  /*69870*/  IMAD.MOV.U32 R14, RZ, RZ, R20 ;  /* 0x000000ffff0e7224 */ /* 0x000fc400078e0014 */
[----:B------:R-:W-:Y:S01]  /*69880*/  IMAD.MOV.U32 R15, RZ, RZ, R21 ;  /* 0x000000ffff0f7224 */ /* 0x000fe200078e0015 */
[----:B------:R-:W-:Y:S04]  /*69890*/  STL.64 [R1+0xd58], R22 ;  /* 0x000d581601007387 */ /* 0x000fe80000100a00 */
[----:B------:R-:W0:Y:S04]  /*698a0*/  LDSM.16.M88.4 R20, [R0+UR4+0x1800] ;  /* 0x001800040014783b */ /* 0x000e280008000200 */
[----:B0-----:R-:W-:Y:S01]  /*698b0*/  STL.64 [R1+0xd70], R20 ;  /* 0x000d701401007387 */ /* 0x001fe20000100a00 */
[----:B------:R-:W-:-:S02]  /*698c0*/  IMAD.MOV.U32 R16, RZ, RZ, R20 ;  /* 0x000000ffff107224 */ /* 0x000fc400078e0014 */
[----:B------:R-:W-:Y:S01]  /*698d0*/  IMAD.MOV.U32 R17, RZ, RZ, R21 ;  /* 0x000000ffff117224 */ /* 0x000fe200078e0015 */
[----:B------:R-:W-:Y:S04]  /*698e0*/  STL.64 [R1+0xd78], R22 ;  /* 0x000d781601007387 */ /* 0x000fe80000100a00 */
[----:B------:R-:W0:Y:S04]  /*698f0*/  LDSM.16.M88.4 R20, [R0+UR4+0x1c00] ;  /* 0x001c00040014783b */ /* 0x000e280008000200 */
[----:B------:R-:W2:Y:S04]  /*69900*/  LDL.LU R24, [R1+0x280] ;  /* 0x0002800001187983 */ /* 0x000ea80000300800 */
[----:B------:R-:W2:Y:S04]  /*69910*/  LDL.LU R25, [R1+0x284] ;  /* 0x0002840001197983 */ /* 0x000ea80000300800 */
[----:B------:R-:W2:Y:S04]  /*69920*/  LDL.LU R26, [R1+0x288] ;  /* 0x00028800011a7983 */ /* 0x000ea80000300800 */
[----:B------:R-:W2:Y:S04]  /*69930*/  LDL.LU R27, [R1+0x28c] ;  /* 0x00028c00011b7983 */ /* 0x000ea80000300800 */
[----:B------:R1:W-:Y:S04]  /*69940*/  STL [R1+0x4298], R48 ;  /* 0x0042983001007387 */ /* 0x0003e80000100800 */
[----:B------:R3:W-:Y:S04]  /*69950*/  STL [R1+0x4294], R49 ;  /* 0x0042943101007387 */ /* 0x0007e80000100800 */
[----:B------:R4:W-:Y:S04]  /*69960*/  STL [R1+0x4290], R50 ;  /* 0x0042903201007387 */ /* 0x0009e80000100800 */
[----:B------:R4:W-:Y:S04]  /*69970*/  STL [R1+0x428c], R51 ;  /* 0x00428c3301007387 */ /* 0x0009e80000100800 */
[----:B0-----:R0:W-:Y:S04]  /*69980*/  STL.64 [R1+0xd40], R20 ;  /* 0x000d401401007387 */ /* 0x0011e80000100a00 */
[----:B------:R-:W-:Y:S04]  /*69990*/  STL.64 [R1+0xd48], R22 ;  /* 0x000d481601007387 */ /* 0x000fe80000100a00 */
[----:B------:R-:W-:Y:S04]  /*699a0*/  STL.64 [R1+0xd60], R28 ;  /* 0x000d601c01007387 */ /* 0x000fe80000100a00 */
[----:B------:R-:W-:Y:S04]  /*699b0*/  STL.64 [R1+0xd68], R30 ;  /* 0x000d681e01007387 */ /* 0x000fe80000100a00 */
[----:B-1----:R-:W2:Y:S04]  /*699c0*/  LDL.LU R48, [R1+0x2a0] ;  /* 0x0002a00001307983 */ /* 0x002ea80000300800 */
[----:B---3--:R-:W3:Y:S04]  /*699d0*/  LDL.LU R49, [R1+0x2a4] ;  /* 0x0002a40001317983 */ /* 0x008ee80000300800 */
[----:B----4-:R-:W3:Y:S04]  /*699e0*/  LDL.LU R50, [R1+0x2a8] ;  /* 0x0002a80001327983 */ /* 0x010ee80000300800 */
[----:B------:R-:W3:Y:S01]  /*699f0*/  LDL.LU R51, [R1+0x2ac] ;  /* 0x0002ac0001337983 */ /* 0x000ee20000300800 */
[----:B------:R-:W-:-:S02]  /*69a00*/  IMAD.MOV.U32 R18, RZ, RZ, R20 ;  /* 0x000000ffff127224 */ /* 0x000fc400078e0014 */
[----:B------:R-:W-:Y:S02]  /*69a10*/  IMAD.MOV.U32 R19, RZ, RZ, R21 ;  /* 0x000000ffff137224 */ /* 0x000fe400078e0015 */
[----:B0-----:R-:W-:Y:S02]  /*69a20*/  IMAD.MOV.U32 R20, RZ, RZ, R28 ;  /* 0x000000ffff147224 */ /* 0x001fe400078e001c */
[----:B------:R-:W-:Y:S02]  /*69a30*/  IMAD.MOV.U32 R21, RZ, RZ, R29 ;  /* 0x000000ffff157224 */ /* 0x000fe400078e001d */
[----:B------:R-:W0:Y:S01]  /*69a40*/  LDSM.16.M88.4 R28, [R0+UR4+0x2400] ;  /* 0x00240004001c783b */ /* 0x000e220008000200 */
[----:B------:R-:W-:-:S15]  /*69a50*/  HMMA.16816.F32 R44, R32, R38, R52 ;  /* 0x00000026202c723c */ /* 0x000fde0000001834 */
[----:B------:R-:W-:-:S08]  /*69a60*/  NOP ;  /* 0x0000000000007918 */ /* 0x000fd00000000000 */
[----:B------:R-:W-:Y:S04]  /*69a70*/  STL [R1+0x42a8], R44 ;  /* 0x0042a82c01007387 */ /* 0x000fe80000100800 */
[----:B------:R-:W-:Y:S04]  /*69a80*/  STL [R1+0x42a4], R45 ;  /* 0x0042a42d01007387 */ /* 0x000fe80000100800 */
[----:B------:R-:W-:Y:S04]  /*69a90*/  STL [R1+0x42a0], R46 ;  /* 0x0042a02e01007387 */ /* 0x000fe80000100800 */
[----:B------:R-:W-:Y:S01]  /*69aa0*/  STL [R1+0x429c], R47 ;  /* 0x00429c2f01007387 */ /* 0x000fe20000100800 */
[----:B0-----:R-:W-:-:S02]  /*69ab0*/  IMAD.MOV.U32 R22, RZ, RZ, R28 ;  /* 0x000000ffff167224 */ /* 0x001fc400078e001c */
[----:B------:R-:W-:Y:S01]  /*69ac0*/  IMAD.MOV.U32 R23, RZ, RZ, R29 ;  /* 0x000000ffff177224 */ /* 0x000fe200078e001d */
[----:B------:R0:W-:Y:S04]  /*69ad0*/  STL.64 [R1+0xd10], R28 ;  /* 0x000d101c01007387 */ /* 0x0001e80000100a00 */
[----:B------:R1:W-:Y:S04]  /*69ae0*/  STL.64 [R1+0xd18], R30 ;  /* 0x000d181e01007387 */ /* 0x0003e80000100a00 */
[----:B------:R-:W-:Y:S04]  /*69af0*/  STL.64 [R1+0x4660], R22 ;  /* 0x0046601601007387 */ /* 0x000fe80000100a00 */
[----:B------:R-:W-:Y:S04]  /*69b00*/  STL.64 [R1+0x4658], R20 ;  /* 0x0046581401007387 */ /* 0x000fe80000100a00 */
[----:B0-----:R-:W4:Y:S04]  /*69b10*/  LDL.LU R28, [R1+0x2b0] ;  /* 0x0002b000011c7983 */ /* 0x001f280000300800 */
[----:B------:R-:W4:Y:S04]  /*69b20*/  LDL.LU R29, [R1+0x2b4] ;  /* 0x0002b400011d7983 */ /* 0x000f280000300800 */
[----:B-1----:R-:W4:Y:S04]  /*69b30*/  LDL.LU R30, [R1+0x2b8] ;  /* 0x0002b800011e7983 */ /* 0x002f280000300800 */
[----:B------:R-:W4:Y:S01]  /*69b40*/  LDL.LU R31, [R1+0x2bc] ;  /* 0x0002bc00011f7983 */ /* 0x000f220000300800 */
[----:B------:R-:W-:-:S03]  /*69b50*/  IMAD R7, R61, 0x100, R7 ;  /* 0x000001003d077824 */ /* 0x000fc600078e0207 */
[----:B------:R-:W0:Y:S01]  /*69b60*/  LDSM.16.M88.4 R20, [R0+UR4+0x2800] ;  /* 0x002800040014783b */ /* 0x000e220008000200 */
[----:B------:R-:W-:Y:S02]  /*69b70*/  F2FP.F16.E5M2.UNPACK_B R4, R4 ;  /* 0x00000004ff04723e */ /* 0x000fe400020004ff */
[----:B------:R-:W-:Y:S02]  /*69b80*/  F2FP.F16.E5M2.UNPACK_B R5, R5 ;  /* 0x00000005ff05723e */ /* 0x000fe400020004ff */
[----:B------:R-:W-:Y:S02]  /*69b90*/  F2FP.F16.E5M2.UNPACK_B R6, R6 ;  /* 0x00000006ff06723e */ /* 0x000fe400020004ff */
[----:B------:R-:W-:Y:S02]  /*69ba0*/  F2FP.F16.E5M2.UNPACK_B R7, R7 ;  /* 0x00000007ff07723e */ /* 0x000fe400020004ff */
[----:B------:R-:W-:Y:S02]  /*69bb0*/  F2FP.F16.E5M2.UNPACK_B R40, R40 ;  /* 0x00000028ff28723e */ /* 0x000fe400020004ff */
[----:B------:R-:W-:-:S02]  /*69bc0*/  F2FP.F16.E5M2.UNPACK_B R41, R41 ;  /* 0x00000029ff29723e */ /* 0x000fc400020004ff */
[----:B------:R-:W-:Y:S02]  /*69bd0*/  F2FP.F16.E5M2.UNPACK_B R2, R2 ;  /* 0x00000002ff02723e */ /* 0x000fe400020004ff */
[----:B------:R-:W-:-:S03]  /*69be0*/  F2FP.F16.E5M2.UNPACK_B R3, R3 ;  /* 0x00000003ff03723e */ /* 0x000fc600020004ff */
[----:B--2---:R-:W-:Y:S07]  /*69bf0*/  HMMA.16816.F32 R56, R4, R40, R24 ;  /* 0x000000280438723c */ /* 0x004fee0000001818 */
[----:B0-----:R-:W-:Y:S02]  /*69c00*/  IMAD.MOV.U32 R24, RZ, RZ, R20 ;  /* 0x000000ffff187224 */ /* 0x001fe400078e0014 */
[----:B------:R-:W-:-:S14]  /*69c10*/  IMAD.MOV.U32 R25, RZ, RZ, R21 ;  /* 0x000000ffff197224 */ /* 0x000fdc00078e0015 */
[----:B------:R-:W-:Y:S04]  /*69c20*/  STL.64 [R1+0x42b8], R58 ;  /* 0x0042b83a01007387 */ /* 0x000fe80000100a00 */
[----:B------:R-:W-:Y:S04]  /*69c30*/  STL.64 [R1+0x42b0], R56 ;  /* 0x0042b03801007387 */ /* 0x000fe80000100a00 */
[----:B------:R-:W-:Y:S04]  /*69c40*/  STL.64 [R1+0xd00], R20 ;  /* 0x000d001401007387 */ /* 0x000fe80000100a00 */
[----:B------:R3:W-:Y:S04]  /*69c50*/  STL.64 [R1+0xd08], R22 ;  /* 0x000d081601007387 */ /* 0x0007e80000100a00 */
[----:B------:R-:W2:Y:S04]  /*69c60*/  LDL.LU R36, [R1+0x2d0] ;  /* 0x0002d00001247983 */ /* 0x000ea80000300800 */
[----:B------:R-:W2:Y:S04]  /*69c70*/  LDL.LU R37, [R1+0x2d4] ;  /* 0x0002d40001257983 */ /* 0x000ea80000300800 */
[----:B------:R-:W2:Y:S04]  /*69c80*/  LDL.LU R38, [R1+0x2d8] ;  /* 0x0002d80001267983 */ /* 0x000ea80000300800 */
[----:B------:R-:W2:Y:S01]  /*69c90*/  LDL.LU R39, [R1+0x2dc] ;  /* 0x0002dc0001277983 */ /* 0x000ea20000300800 */
[----:B---3--:R-:W-:-:S15]  /*69ca0*/  HMMA.16816.F32 R20, R4, R2, R48 ;  /* 0x000000020414723c */ /* 0x008fde0000001830 */
[----:B------:R-:W-:-:S09]  /*69cb0*/  NOP ;  /* 0x0000000000007918 */ /* 0x000fd20000000000 */
[----:B------:R-:W-:Y:S02]  /*69cc0*/  IMAD.MOV.U32 R48, RZ, RZ, R20 ;  /* 0x000000ffff307224 */ /* 0x000fe400078e0014 */
[----:B------:R-:W-:Y:S02]  /*69cd0*/  IMAD.MOV.U32 R49, RZ, RZ, R21 ;  /* 0x000000ffff317224 */ /* 0x000fe400078e0015 */
[----:B------:R-:W-:Y:S02]  /*69ce0*/  IMAD.MOV.U32 R50, RZ, RZ, R22 ;  /* 0x000000ffff327224 */ /* 0x000fe400078e0016 */
[----:B------:R-:W-:Y:S02]  /*69cf0*/  IMAD.MOV.U32 R51, RZ, RZ, R23 ;  /* 0x000000ffff337224 */ /* 0x000fe400078e0017 */
[----:B------:R-:W0:Y:S04]  /*69d00*/  LDSM.16.M88.4 R20, [R0+UR4+0x2c00] ;  /* 0x002c00040014783b */ /* 0x000e280008000200 */
[----:B------:R-:W-:Y:S04]  /*69d10*/  STL.64 [R1+0x42c8], R50 ;  /* 0x0042c83201007387 */ /* 0x000fe80000100a00 */
[----:B------:R-:W-:Y:S04]  /*69d20*/  STL.64 [R1+0x42c0], R48 ;  /* 0x0042c03001007387 */ /* 0x000fe80000100a00 */
[----:B0-----:R-:W-:Y:S04]  /*69d30*/  STL.64 [R1+0xcf0], R20 ;  /* 0x000cf01401007387 */ /* 0x001fe80000100a00 */
[----:B------:R4:W-:Y:S04]  /*69d40*/  STL.64 [R1+0xcf8], R22 ;  /* 0x000cf81601007387 */ /* 0x0009e80000100a00 */
[----:B------:R-:W3:Y:S04]  /*69d50*/  LDL.LU R32, [R1+0x320] ;  /* 0x0003200001207983 */ /* 0x000ee80000300800 */
[----:B------:R-:W3:Y:S04]  /*69d60*/  LDL.LU R33, [R1+0x324] ;  /* 0x0003240001217983 */ /* 0x000ee80000300800 */
[----:B------:R-:W3:Y:S04]  /*69d70*/  LDL.LU R34, [R1+0x328] ;  /* 0x0003280001227983 */ /* 0x000ee80000300800 */
[----:B------:R-:W3:Y:S01]  /*69d80*/  LDL.LU R35, [R1+0x32c] ;  /* 0x00032c0001237983 */ /* 0x000ee20000300800 */
[----:B------:R-:W-:-:S02]  /*69d90*/  F2FP.F16.E5M2.UNPACK_B R8, R8 ;  /* 0x00000008ff08723e */ /* 0x000fc400020004ff */
[----:B------:R-:W-:Y:S01]  /*69da0*/  F2FP.F16.E5M2.UNPACK_B R9, R9 ;  /* 0x00000009ff09723e */ /* 0x000fe200020004ff */
[----:B------:R-:W-:Y:S02]  /*69db0*/  IMAD.MOV.U32 R26, RZ, RZ, R20 ;  /* 0x000000ffff1a7224 */ /* 0x000fe400078e0014 */
[----:B------:R-:W-:-:S04]  /*69dc0*/  IMAD.MOV.U32 R27, RZ, RZ, R21 ;  /* 0x000000ffff1b7224 */ /* 0x000fc800078e0015 */
[----:B----4-:R-:W-:-:S15]  /*69dd0*/  HMMA.16816.F32 R20, R4, R8, R28 ;  /* 0x000000080414723c */ /* 0x010fde000000181c */
[----:B------:R-:W-:-:S09]  /*69de0*/  NOP ;  /* 0x0000000000007918 */ /* 0x000fd20000000000 */
[----:B------:R-:W-:Y:S02]  /*69df0*/  IMAD.MOV.U32 R55, RZ, RZ, R20 ;  /* 0x000000ffff377224 */ /* 0x000fe400078e0014 */
[----:B------:R-:W-:Y:S02]  /*69e00*/  IMAD.MOV.U32 R54, RZ, RZ, R21 ;  /* 0x000000ffff367224 */ /* 0x000fe400078e0015 */
[----:B------:R-:W-:Y:S02]  /*69e10*/  IMAD.MOV.U32 R53, RZ, RZ, R22 ;  /* 0x000000ffff357224 */ /* 0x000fe400078e0016 */
[----:B------:R-:W-:Y:S02]  /*69e20*/  IMAD.MOV.U32 R52, RZ, RZ, R23 ;  /* 0x000000ffff347224 */ /* 0x000fe400078e0017 */
[----:B------:R-:W0:Y:S01]  /*69e30*/  LDSM.16.M88.4 R20, [R0+UR4+0x3000] ;  /* 0x003000040014783b */ /* 0x000e220008000200 */
[----:B------:R-:W-:Y:S02]  /*69e40*/  F2FP.F16.E5M2.UNPACK_B R10, R10 ;  /* 0x0000000aff0a723e */ /* 0x000fe400020004ff */
[----:B------:R-:W-:Y:S01]  /*69e50*/  F2FP.F16.E5M2.UNPACK_B R11, R11 ;  /* 0x0000000bff0b723e */ /* 0x000fe200020004ff */
[----:B------:R-:W-:Y:S04]  /*69e60*/  STL.64 [R1+0x4670], R26 ;  /* 0x0046701a01007387 */ /* 0x000fe80000100a00 */
[----:B------:R-:W-:Y:S04]  /*69e70*/  STL.64 [R1+0x4668], R24 ;  /* 0x0046681801007387 */ /* 0x000fe80000100a00 */
[----:B------:R-:W-:Y:S04]  /*69e80*/  STL.64 [R1+0x42e8], R54 ;  /* 0x0042e83601007387 */ /* 0x000fe80000100a00 */
[----:B------:R-:W-:Y:S01]  /*69e90*/  STL.64 [R1+0x42e0], R52 ;  /* 0x0042e03401007387 */ /* 0x000fe20000100a00 */
[----:B------:R-:W-:-:S02]  /*69ea0*/  F2FP.F16.E5M2.UNPACK_B R12, R12 ;  /* 0x0000000cff0c723e */ /* 0x000fc400020004ff */
[----:B------:R-:W-:Y:S01]  /*69eb0*/  F2FP.F16.E5M2.UNPACK_B R13, R13 ;  /* 0x0000000dff0d723e */ /* 0x000fe200020004ff */
[----:B------:R-:W-:Y:S04]  /*69ec0*/  LDSM.16.M88.4 R24, [R0+UR4+0x3c00] ;  /* 0x003c00040018783b */ /* 0x000fe80008000200 */
[----:B0-----:R-:W-:Y:S01]  /*69ed0*/  STL.64 [R1+0xce0], R20 ;  /* 0x000ce01401007387 */ /* 0x001fe20000100a00 */
[----:B------:R-:W-:Y:S02]  /*69ee0*/  IMAD.MOV.U32 R28, RZ, RZ, R20 ;  /* 0x000000ffff1c7224 */ /* 0x000fe400078e0014 */
[----:B------:R-:W-:Y:S01]  /*69ef0*/  IMAD.MOV.U32 R29, RZ, RZ, R21 ;  /* 0x000000ffff1d7224 */ /* 0x000fe200078e0015 */
[----:B------:R2:W-:Y:S04]  /*69f00*/  STL.64 [R1+0xce8], R22 ;  /* 0x000ce81601007387 */ /* 0x0005e80000100a00 */
[----:B------:R-:W-:Y:S04]  /*69f10*/  STL.64 [R1+0x4620], R10 ;  /* 0x0046200a01007387 */ /* 0x000fe80000100a00 */
[----:B------:R-:W-:Y:S01]  /*69f20*/  STL.64 [R1+0x4618], R8 ;  /* 0x0046180801007387 */ /* 0x000fe20000100a00 */
[----:B--2---:R-:W-:Y:S03]  /*69f30*/  HMMA.16816.F32 R20, R4, R10, R36 ;  /* 0x0000000a0414723c */ /* 0x004fe60000001824 */
[----:B------:R-:W0:-:S15]  /*69f40*/  LDSM.16.M88.4 R8, [R0+UR4+0x3800] ;  /* 0x003800040008783b */ /* 0x000e1e0008000200 */
[----:B------:R-:W-:-:S06]  /*69f50*/  NOP ;  /* 0x0000000000007918 */ /* 0x000fcc0000000000 */
[----:B------:R-:W-:Y:S02]  /*69f60*/  IMAD.MOV.U32 R44, RZ, RZ, R20 ;  /* 0x000000ffff2c7224 */ /* 0x000fe400078e0014 */
[----:B------:R-:W-:Y:S02]  /*69f70*/  IMAD.MOV.U32 R45, RZ, RZ, R21 ;  /* 0x000000ffff2d7224 */ /* 0x000fe400078e0015 */
[----:B------:R-:W-:Y:S02]  /*69f80*/  IMAD.MOV.U32 R46, RZ, RZ, R22 ;  /* 0x000000ffff2e7224 */ /* 0x000fe400078e0016 */
[----:B------:R-:W-:Y:S02]  /*69f90*/  IMAD.MOV.U32 R47, RZ, RZ, R23 ;  /* 0x000000ffff2f7224 */ /* 0x000fe400078e0017 */
[----:B------:R-:W1:Y:S04]  /*69fa0*/  LDSM.16.M88.4 R20, [R0+UR4+0x3400] ;  /* 0x003400040014783b */ /* 0x000e680008000200 */
[----:B------:R-:W-:Y:S04]  /*69fb0*/  STL.64 [R1+0x42f8], R46 ;  /* 0x0042f82e01007387 */ /* 0x000fe80000100a00 */
[----:B------:R-:W-:Y:S01]  /*69fc0*/  STL.64 [R1+0x42f0], R44 ;  /* 0x0042f02c01007387 */ /* 0x000fe20000100a00 */
[----:B0-----:R-:W-:-:S02]  /*69fd0*/  IMAD.MOV.U32 R36, RZ, RZ, R8 ;  /* 0x000000ffff247224 */ /* 0x001fc400078e0008 */
[----:B------:R-:W-:Y:S01]  /*69fe0*/  IMAD.MOV.U32 R37, RZ, RZ, R9 ;  /* 0x000000ffff257224 */ /* 0x000fe200078e0009 */
[----:B-1----:R-:W-:Y:S04]  /*69ff0*/  STL.64 [R1+0xcd0], R20 ;  /* 0x000cd01401007387 */ /* 0x002fe80000100a00 */
[----:B------:R-:W-:Y:S04]  /*6a000*/  STL.64 [R1+0xcd8], R22 ;  /* 0x000cd81601007387 */ /* 0x000fe80000100a00 */
[----:B------:R-:W-:Y:S04]  /*6a010*/  STL.64 [R1+0xd30], R8 ;  /* 0x000d300801007387 */ /* 0x000fe80000100a00 */
[----:B------:R3:W-:Y:S02]  /*6a020*/  STL.64 [R1+0xd38], R10 ;  /* 0x000d380a01007387 */ /* 0x0007e40000100a00 */
[----:B---3--:R-:W-:Y:S01]  /*6a030*/  HMMA.16816.F32 R8, R4, R12, R32 ;  /* 0x0000000c0408723c */ /* 0x008fe20000001820 */
[----:B------:R-:W-:-:S02]  /*6a040*/  IMAD.MOV.U32 R30, RZ, RZ, R20 ;  /* 0x000000ffff1e7224 */ /* 0x000fc400078e0014 */
[----:B------:R-:W-:-:S15]  /*6a050*/  IMAD.MOV.U32 R31, RZ, RZ, R21 ;  /* 0x000000ffff1f7224 */ /* 0x000fde00078e0015 */
[----:B------:R-:W-:-:S06]  /*6a060*/  NOP ;  /* 0x0000000000007918 */ /* 0x000fcc0000000000 */
[----:B------:R-:W-:Y:S01]  /*6a070*/  IMAD.MOV.U32 R43, RZ, RZ, R11 ;  /* 0x000000ffff2b7224 */ /* 0x000fe200078e000b */
[----:B------:R0:W-:Y:S04]  /*6a080*/  STL.64 [R1+0x70], R8 ;  /* 0x0000700801007387 */ /* 0x0001e80000100a00 */
[----:B------:R1:W-:Y:S04]  /*6a090*/  STL [R1+0x78], R10 ;  /* 0x0000780a01007387 */ /* 0x0003e80000100800 */
[----:B------:R-:W-:Y:S04]  /*6a0a0*/  STL [R1+0x4284], R43 ;  /* 0x0042842b01007387 */ /* 0x000fe80000100800 */
[----:B------:R-:W2:Y:S04]  /*6a0b0*/  LDL.LU R20, [R1+0x360] ;  /* 0x0003600001147983 */ /* 0x000ea80000300800 */
[----:B------:R-:W2:Y:S04]  /*6a0c0*/  LDL.LU R21, [R1+0x364] ;  /* 0x0003640001157983 */ /* 0x000ea80000300800 */
[----:B------:R-:W2:Y:S04]  /*6a0d0*/  LDL.LU R22, [R1+0x368] ;  /* 0x0003680001167983 */ /* 0x000ea80000300800 */
[----:B------:R-:W2:Y:S01]  /*6a0e0*/  LDL.LU R23, [R1+0x36c] ;  /* 0x00036c0001177983 */ /* 0x000ea20000300800 */
[----:B------:R-:W-:-:S03]  /*6a0f0*/  F2FP.F16.E5M2.UNPACK_B R14, R14 ;  /* 0x0000000eff0e723e */ /* 0x000fc600020004ff */
[----:B------:R-:W3:Y:S01]  /*6a100*/  LDL.LU R44, [R1+0x3e0] ;  /* 0x0003e000012c7983 */ /* 0x000ee20000300800 */
[----:B------:R-:W-:-:S03]  /*6a110*/  F2FP.F16.E5M2.UNPACK_B R15, R15 ;  /* 0x0000000fff0f723e */ /* 0x000fc600020004ff */
        /* <DEDUP_REMOVED lines=21> */
[----:B------:R-:W-:-:S03]  /*6a270*/  IMAD.MOV.U32 R38, RZ, RZ, R24 ;  /* 0x000000ffff267224 */ /* 0x000fc600078e0018 */
[----:B------:R-:W3:Y:S04]  /*6a280*/  LDL.LU R35, [R1+0x139c] ;  /* 0x00139c0001237983 */ /* 0x000ee80000300800 */
[----:B------:R-:W3:Y:S04]  /*6a290*/  LDL.LU R39, [R1+0x1398] ;  /* 0x0013980001277983 */ /* 0x000ee80000300800 */
[----:B------:R-:W3:Y:S01]  /*6a2a0*/  LDL.LU R60, [R1+0x13a4] ;  /* 0x0013a400013c7983 */ /* 0x000ee20000300800 */
[----:B------:R-:W-:-:S03]  /*6a2b0*/  IMAD.MOV.U32 R0, RZ, RZ, R25 ;  /* 0x000000ffff007224 */ /* 0x000fc600078e0019 */
[----:B------:R-:W3:Y:S04]  /*6a2c0*/  LDL.LU R61, [R1+0x13a0] ;  /* 0x0013a000013d7983 */ /* 0x000ee80000300800 */
[----:B------:R-:W-:Y:S04]  /*6a2d0*/  STL.64 [R1+0xd20], R24 ;  /* 0x000d201801007387 */ /* 0x000fe80000100a00 */
[----:B------:R0:W-:Y:S04]  /*6a2e0*/  STL.64 [R1+0xd28], R26 ;  /* 0x000d281a01007387 */ /* 0x0001e80000100a00 */
[----:B0-----:R-:W3:Y:S04]  /*6a2f0*/  LDL.LU.64 R26, [R1+0x4670] ;  /* 0x00467000011a7983 */ /* 0x001ee80000300a00 */
[----:B------:R-:W3:Y:S04]  /*6a300*/  LDL.LU.64 R24, [R1+0x4668] ;  /* 0x0046680001187983 */ /* 0x000ee80000300a00 */
[----:B------:R-:W-:Y:S04]  /*6a310*/  STL [R1+0x4640], R38 ;  /* 0x0046402601007387 */ /* 0x000fe80000100800 */
[----:B------:R-:W-:Y:S01]  /*6a320*/  STL.64 [R1+0x4638], R36 ;  /* 0x0046382401007387 */ /* 0x000fe20000100a00 */
        /* <DEDUP_REMOVED lines=9> */
[----:B------:R-:W-:Y:S01]  /*6a3c0*/  F2FP.F16.E5M2.UNPACK_B R19, R19 ;  /* 0x00000013ff13723e */ /* 0x000fe200020004ff */
[----:B------:R-:W-:Y:S04]  /*6a3d0*/  STL.64 [R1+0x4630], R14 ;  /* 0x0046300e01007387 */ /* 0x000fe80000100a00 */
[----:B------:R3:W-:Y:S02]  /*6a3e0*/  STL.64 [R1+0x4628], R12 ;  /* 0x0046280c01007387 */ /* 0x0007e40000100a00 */
[C---:B----4-:R-:W-:Y:S06]  /*6a3f0*/  HMMA.16816.F32 R8, R4.reuse, R18, R8 ;  /* 0x000000120408723c */ /* 0x050fec0000001808 */
[----:B---3--:R-:W-:-:S15]  /*6a400*/  HMMA.16816.F32 R12, R4, R16, R44 ;  /* 0x00000010040c723c */ /* 0x008fde000000182c */
[----:B------:R-:W-:-:S03]  /*6a410*/  NOP ;  /* 0x0000000000007918 */ /* 0x000fc60000000000 */
[----:B------:R-:W-:-:S05]  /*6a420*/  IMAD.MOV.U32 R43, RZ, RZ, R10 ;  /* 0x000000ffff2b7224 */ /* 0x000fca00078e000a */
[----:B------:R-:W-:Y:S04]  /*6a430*/  STL.64 [R1+0xb0], R12 ;  /* 0x0000b00c01007387 */ /* 0x000fe80000100a00 */
[----:B------:R-:W-:Y:S04]  /*6a440*/  STL.64 [R1+0xb8], R14 ;  /* 0x0000b80e01007387 */ /* 0x000fe80000100a00 */
[----:B------:R-:W-:Y:S04]  /*6a450*/  STL.64 [R1+0xd0], R8 ;  /* 0x0000d00801007387 */ /* 0x000fe80000100a00 */
[----:B------:R0:W-:Y:S04]  /*6a460*/  STL [R1+0xdc], R11 ;  /* 0x0000dc0b01007387 */ /* 0x0001e80000100800 */
[----:B------:R-:W-:Y:S04]  /*6a470*/  STL.64 [R1+0x4650], R18 ;  /* 0x0046501201007387 */ /* 0x000fe80000100a00 */
[----:B------:R-:W-:Y:S04]  /*6a480*/  STL.64 [R1+0x4648], R16 ;  /* 0x0046481001007387 */ /* 0x000fe80000100a00 */
[----:B------:R-:W-:Y:S01]  /*6a490*/  STL [R1+0x4288], R43 ;  /* 0x0042882b01007387 */ /* 0x000fe20000100800 */
[----:B------:R-:W-:-:S02]  /*6a4a0*/  F2FP.F16.E5M2.UNPACK_B R24, R24 ;  /* 0x00000018ff18723e */ /* 0x000fc400020004ff */
[----:B------:R-:W-:Y:S01]  /*6a4b0*/  F2FP.F16.E5M2.UNPACK_B R25, R25 ;  /* 0x00000019ff19723e */ /* 0x000fe200020004ff */
[----:B------:R-:W-:Y:S02]  /*6a4c0*/  IMAD R32, R34, 0x100, R33 ;  /* 0x0000010022207824 */ /* 0x000fe400078e0221 */
[----:B------:R-:W-:Y:S02]  /*6a4d0*/  IMAD R34, R61, 0x100, R60 ;  /* 0x000001003d227824 */ /* 0x000fe400078e023c */
[----:B------:R-:W-:Y:S01]  /*6a4e0*/  IMAD R33, R39, 0x100, R35 ;  /* 0x0000010027217824 */ /* 0x000fe200078e0223 */
[----:B--2---:R-:W-:Y:S02]  /*6a4f0*/  F2FP.F16.E5M2.UNPACK_B R20, R20 ;  /* 0x00000014ff14723e */ /* 0x004fe400020004ff */
[----:B------:R-:W-:-:S07]  /*6a500*/  F2FP.F16.E5M2.UNPACK_B R21, R21 ;  /* 0x00000015ff15723e */ /* 0x000fce00020004ff */
[----:B0-----:R-:W-:Y:S01]  /*6a510*/  HMMA.16816.F32 R8, R4, R20, R52 ;  /* 0x000000140408723c */ /* 0x001fe20000001834 */
[----:B------:R-:W-:Y:S02]  /*6a520*/  F2FP.F16.E5M2.UNPACK_B R22, R22 ;  /* 0x00000016ff16723e */ /* 0x000fe400020004ff */
[----:B------:R-:W-:-:S15]  /*6a530*/  F2FP.F16.E5M2.UNPACK_B R23, R23 ;  /* 0x00000017ff17723e */ /* 0x000fde00020004ff */
[----:B------:R-:W-:-:S05]  /*6a540*/  NOP ;  /* 0x0000000000007918 */ /* 0x000fca0000000000 */
[----:B------:R-:W-:Y:S04]  /*6a550*/  STL.64 [R1+0xf0], R8 ;  /* 0x0000f00801007387 */ /* 0x000fe80000100a00 */
[----:B------:R0:W-:Y:S02]  /*6a560*/  STL.64 [R1+0xf8], R10 ;  /* 0x0000f80a01007387 */ /* 0x0001e40000100a00 */
[----:B0-----:R-:W-:-:S15]  /*6a570*/  HMMA.16816.F32 R8, R4, R22, R48 ;  /* 0x000000160408723c */ /* 0x001fde0000001830 */
[----:B------:R-:W-:-:S08]  /*6a580*/  NOP ;  /* 0x0000000000007918 */ /* 0x000fd00000000000 */
[----:B------:R-:W-:Y:S01]  /*6a590*/  STL [R1+0x114], R9 ;  /* 0x0001140901007387 */ /* 0x000fe20000100800 */
[----:B------:R-:W-:-:S03]  /*6a5a0*/  IMAD.MOV.U32 R43, RZ, RZ, R8 ;  /* 0x000000ffff2b7224 */ /* 0x000fc600078e0008 */
[----:B------:R0:W-:Y:S02]  /*6a5b0*/  STL.64 [R1+0x118], R10 ;  /* 0x0001180a01007387 */ /* 0x0001e40000100a00 */
[----:B0-----:R-:W-:Y:S02]  /*6a5c0*/  HMMA.16816.F32 R8, R4, R24, R56 ;  /* 0x000000180408723c */ /* 0x001fe40000001838 */
[----:B------:R-:W-:Y:S04]  /*6a5d0*/  STL.64 [R1+0x4600], R22 ;  /* 0x0046001601007387 */ /* 0x000fe80000100a00 */
[----:B------:R0:W-:-:S15]  /*6a5e0*/  STL.64 [R1+0x45f8], R20 ;  /* 0x0045f81401007387 */ /* 0x0001de0000100a00 */
[----:B------:R-:W-:-:S02]  /*6a5f0*/  NOP ;  /* 0x0000000000007918 */ /* 0x000fc40000000000 */
[----:B------:R1:W-:Y:S04]  /*6a600*/  STL.64 [R1+0x130], R8 ;  /* 0x0001300801007387 */ /* 0x0003e80000100a00 */
[----:B------:R2:W-:Y:S04]  /*6a610*/  STL.64 [R1+0x138], R10 ;  /* 0x0001380a01007387 */ /* 0x0005e80000100a00 */
        /* <DEDUP_REMOVED lines=34> */
[----:B-1----:R-:W3:Y:S04]  /*6a840*/  LDL.LU R8, [R1+0xa40] ;  /* 0x000a400001087983 */ /* 0x002ee80000300800 */
[----:B------:R-:W3:Y:S04]  /*6a850*/  LDL.LU R9, [R1+0xa44] ;  /* 0x000a440001097983 */ /* 0x000ee80000300800 */
[----:B--2---:R-:W2:Y:S04]  /*6a860*/  LDL.LU R10, [R1+0xa48] ;  /* 0x000a4800010a7983 */ /* 0x004ea80000300800 */
        /* <DEDUP_REMOVED lines=9> */
[----:B0-----:R-:W4:Y:S04]  /*6a900*/  LDL.LU.64 R18, [R1+0x4650] ;  /* 0x0046500001127983 */ /* 0x001f280000300a00 */
[----:B------:R-:W4:Y:S01]  /*6a910*/  LDL.LU.64 R16, [R1+0x4648] ;  /* 0x0046480001107983 */ /* 0x000f220000300a00 */
[----:B---3--:R-:W-:Y:S03]  /*6a920*/  HMMA.16816.F32 R36, R4, R28, R36 ;  /* 0x0000001c0424723c */ /* 0x008fe60000001824 */
[----:B------:R-:W-:Y:S04]  /*6a930*/  STL.64 [R1+0x45e0], R26 ;  /* 0x0045e01a01007387 */ /* 0x000fe80000100a00 */
[----:B------:R0:W-:Y:S04]  /*6a940*/  STL.64 [R1+0x45d8], R24 ;  /* 0x0045d81801007387 */ /* 0x0001e80000100a00 */
[----:B0-----:R-:W3:Y:S04]  /*6a950*/  LDL.LU R24, [R1+0x870] ;  /* 0x0008700001187983 */ /* 0x001ee80000300800 */
[----:B------:R-:W3:Y:S04]  /*6a960*/  LDL.LU R25, [R1+0x874] ;  /* 0x0008740001197983 */ /* 0x000ee80000300800 */
[----:B------:R-:W3:Y:S04]  /*6a970*/  LDL.LU R26, [R1+0x878] ;  /* 0x00087800011a7983 */ /* 0x000ee80000300800 */
[----:B------:R-:W3:Y:S04]  /*6a980*/  LDL.LU R27, [R1+0x87c] ;  /* 0x00087c00011b7983 */ /* 0x000ee80000300800 */
[----:B------:R-:W-:Y:S04]  /*6a990*/  STL.64 [R1+0x180], R36 ;  /* 0x0001802401007387 */ /* 0x000fe80000100a00 */
[----:B------:R0:W-:Y:S04]  /*6a9a0*/  STL.64 [R1+0x188], R38 ;  /* 0x0001882601007387 */ /* 0x0001e80000100a00 */
[----:B0-----:R-:W4:Y:S04]  /*6a9b0*/  LDL.LU R38, [R1+0x4640] ;  /* 0x0046400001267983 */ /* 0x001f280000300800 */
[----:B------:R-:W2:Y:S01]  /*6a9c0*/  LDL.LU.64 R36, [R1+0x4638] ;  /* 0x0046380001247983 */ /* 0x000ea20000300a00 */
[----:B------:R-:W-:-:S02]  /*6a9d0*/  F2FP.F16.E5M2.UNPACK_B R30, R30 ;  /* 0x0000001eff1e723e */ /* 0x000fc400020004ff */
[----:B------:R-:W-:-:S07]  /*6a9e0*/  F2FP.F16.E5M2.UNPACK_B R31, R31 ;  /* 0x0000001fff1f723e */ /* 0x000fce00020004ff */
[----:B------:R-:W-:-:S15]  /*6a9f0*/  HMMA.16816.F32 R12, R4, R30, R12 ;  /* 0x0000001e040c723c */ /* 0x000fde000000180c */
[----:B------:R-:W-:-:S08]  /*6aa00*/  NOP ;  /* 0x0000000000007918 */ /* 0x000fd00000000000 */
[----:B------:R-:W-:Y:S04]  /*6aa10*/  STL.64 [R1+0x240], R12 ;  /* 0x0002400c01007387 */ /* 0x000fe80000100a00 */
[----:B------:R0:W-:Y:S04]  /*6aa20*/  STL.64 [R1+0x248], R14 ;  /* 0x0002480e01007387 */ /* 0x0001e80000100a00 */
[----:B0-----:R-:W3:Y:S04]  /*6aa30*/  LDL.LU.64 R14, [R1+0x4630] ;  /* 0x00463000010e7983 */ /* 0x001ee80000300a00 */
[----:B------:R-:W3:Y:S04]  /*6aa40*/  LDL.LU.64 R12, [R1+0x4628] ;  /* 0x00462800010c7983 */ /* 0x000ee80000300a00 */
[----:B------:R-:W-:Y:S04]  /*6aa50*/  STL.64 [R1+0x45f0], R30 ;  /* 0x0045f01e01007387 */ /* 0x000fe80000100a00 */
[----:B------:R0:W-:Y:S04]  /*6aa60*/  STL.64 [R1+0x45e8], R28 ;  /* 0x0045e81c01007387 */ /* 0x0001e80000100a00 */
[----:B0-----:R-:W3:Y:S04]  /*6aa70*/  LDL.LU R28, [R1+0x820] ;  /* 0x00082000011c7983 */ /* 0x001ee80000300800 */
[----:B------:R-:W3:Y:S04]  /*6aa80*/  LDL.LU R29, [R1+0x824] ;  /* 0x00082400011d7983 */ /* 0x000ee80000300800 */
[----:B------:R-:W3:Y:S04]  /*6aa90*/  LDL.LU R30, [R1+0x828] ;  /* 0x00082800011e7983 */ /* 0x000ee80000300800 */
[----:B------:R-:W3:Y:S01]  /*6aaa0*/  LDL.LU R31, [R1+0x82c] ;  /* 0x00082c00011f7983 */ /* 0x000ee20000300800 */
[----:B--2---:R-:W-:-:S02]  /*6aab0*/  F2FP.F16.E5M2.UNPACK_B R36, R36 ;  /* 0x00000024ff24723e */ /* 0x004fc400020004ff */
[----:B------:R-:W-:-:S07]  /*6aac0*/  F2FP.F16.E5M2.UNPACK_B R37, R37 ;  /* 0x00000025ff25723e */ /* 0x000fce00020004ff */
[----:B------:R-:W-:-:S15]  /*6aad0*/  HMMA.16816.F32 R8, R4, R36, R8 ;  /* 0x000000240408723c */ /* 0x000fde0000001808 */
[----:B------:R-:W-:-:S08]  /*6aae0*/  NOP ;  /* 0x0000000000007918 */ /* 0x000fd00000000000 */
[----:B------:R-:W-:Y:S04]  /*6aaf0*/  STL.64 [R1+0x230], R8 ;  /* 0x0002300801007387 */ /* 0x000fe80000100a00 */
[----:B------:R0:W-:Y:S04]  /*6ab00*/  STL.64 [R1+0x238], R10 ;  /* 0x0002380a01007387 */ /* 0x0001e80000100a00 */
[----:B0-----:R-:W2:Y:S04]  /*6ab10*/  LDL.LU.64 R10, [R1+0x4620] ;  /* 0x00462000010a7983 */ /* 0x001ea80000300a00 */
[----:B------:R-:W2:Y:S01]  /*6ab20*/  LDL.LU.64 R8, [R1+0x4618] ;  /* 0x0046180001087983 */ /* 0x000ea20000300a00 */
[----:B----4-:R-:W-:-:S02]  /*6ab30*/  F2FP.F16.E5M2.UNPACK_B R38, R38 ;  /* 0x00000026ff26723e */ /* 0x010fc400020004ff */
[----:B------:R-:W-:Y:S01]  /*6ab40*/  F2FP.F16.E5M2.UNPACK_B R39, R0 ;  /* 0x00000000ff27723e */ /* 0x000fe200020004ff */
[----:B------:R-:W-:Y:S01]  /*6ab50*/  IMAD R35, R61, 0x100, R60 ;  /* 0x000001003d237824 */ /* 0x000fe200078e023c */
[----:B------:R-:W-:Y:S02]  /*6ab60*/  F2FP.F16.E5M2.UNPACK_B R32, R32 ;  /* 0x00000020ff20723e */ /* 0x000fe400020004ff */
[----:B------:R-:W-:Y:S02]  /*6ab70*/  F2FP.F16.E5M2.UNPACK_B R33, R33 ;  /* 0x00000021ff21723e */ /* 0x000fe400020004ff */
[----:B------:R-:W-:Y:S02]  /*6ab80*/  F2FP.F16.E5M2.UNPACK_B R34, R34 ;  /* 0x00000022ff22723e */ /* 0x000fe400020004ff */
[----:B------:R-:W-:Y:S01]  /*6ab90*/  F2FP.F16.E5M2.UNPACK_B R35, R35 ;  /* 0x00000023ff23723e */ /* 0x000fe200020004ff */
[----:B------:R-:W-:Y:S01]  /*6aba0*/  STL.64 [R1+0x4610], R38 ;  /* 0x0046102601007387 */ /* 0x000fe20000100a00 */
[----:B---3--:R-:W-:Y:S03]  /*6abb0*/  HMMA.16816.F32 R4, R4, R38, R28 ;  /* 0x000000260404723c */ /* 0x008fe6000000181c */
[----:B------:R-:W-:-:S15]  /*6abc0*/  STL.64 [R1+0x4608], R36 ;  /* 0x0046082401007387 */ /* 0x000fde0000100a00 */
[----:B------:R-:W-:-:S05]  /*6abd0*/  NOP ;  /* 0x0000000000007918 */ /* 0x000fca0000000000 */
[----:B------:R-:W-:Y:S04]  /*6abe0*/  STL.64 [R1+0x1a0], R4 ;  /* 0x0001a00401007387 */ /* 0x000fe80000100a00 */
[----:B------:R0:W-:Y:S02]  /*6abf0*/  STL.64 [R1+0x1a8], R6 ;  /* 0x0001a80601007387 */ /* 0x0001e40000100a00 */
[C---:B0-----:R-:W-:Y:S06]  /*6ac00*/  HMMA.16816.F32 R4, R32.reuse, R40, R24 ;  /* 0x000000282004723c */ /* 0x041fec0000001818 */
[----:B------:R-:W-:-:S15]  /*6ac10*/  HMMA.16816.F32 R24, R32, R2, R20 ;  /* 0x000000022018723c */ /* 0x000fde0000001814 */
[----:B------:R-:W-:-:S02]  /*6ac20*/  NOP ;  /* 0x0000000000007918 */ /* 0x000fc40000000000 */
[----:B------:R-:W-:Y:S04]  /*6ac30*/  STL.64 [R1+0x1c0], R4 ;  /* 0x0001c00401007387 */ /* 0x000fe80000100a00 */
[----:B------:R2:W-:Y:S04]  /*6ac40*/  STL.64 [R1+0x1c8], R6 ;  /* 0x0001c80601007387 */ /* 0x0005e80000100a00 */
        /* <DEDUP_REMOVED lines=329> */
[----:B------:R-:W2:Y:S01]  /*6c0e0*/  LDL.LU.64 R40, [R1+0x4548] ;  /* 0x0045480001287983 */ /* 0x000ea20000300a00 */
[----:B------:R-:W-:Y:S01]  /*6c0f0*/  IMAD R33, R50, 0x100, R49 ;  /* 0x0000010032217824 */ /* 0x000fe200078e0231 */
[----:B------:R-:W-:-:S02]  /*6c100*/  F2FP.F16.E5M2.UNPACK_B R32, R32 ;  /* 0x00000020ff20723e */ /* 0x000fc400020004ff */
[----:B------:R-:W-:Y:S02]  /*6c110*/  F2FP.F16.E5M2.UNPACK_B R34, R34 ;  /* 0x00000022ff22723e */ /* 0x000fe400020004ff */
[----:B------:R-:W-:Y:S02]  /*6c120*/  F2FP.F16.E5M2.UNPACK_B R33, R33 ;  /* 0x00000021ff21723e */ /* 0x000fe400020004ff */
[----:B------:R-:W-:Y:S01]  /*6c130*/  F2FP.F16.E5M2.UNPACK_B R35, R35 ;  /* 0x00000023ff23723e */ /* 0x000fe200020004ff */
[----:B------:R0:W-:Y:S04]  /*6c140*/  STL.64 [R1+0x7a0], R4 ;  /* 0x0007a00401007387 */ /* 0x0001e80000100a00 */
[----:B------:R1:W-:Y:S04]  /*6c150*/  STL.64 [R1+0x7a8], R6 ;  /* 0x0007a80601007387 */ /* 0x0003e80000100a00 */
[----:B0-----:R-:W4:Y:S04]  /*6c160*/  LDL.LU R4, [R1+0x6d0] ;  /* 0x0006d00001047983 */ /* 0x001f280000300800 */
[----:B------:R-:W4:Y:S01]  /*6c170*/  LDL.LU R5, [R1+0x6d4] ;  /* 0x0006d40001057983 */ /* 0x000f220000300800 */
[C---:B---3--:R-:W-:Y:S03]  /*6c180*/  HMMA.16816.F32 R8, R32.reuse, R2, R8 ;  /* 0x000000022008723c */ /* 0x048fe60000001808 */
        /* <DEDUP_REMOVED lines=50> */
[----:B0-----:R-:W2:Y:S04]  /*6c4b0*/  LDL.LU.64 R18, [R1+0x44f0] ;  /* 0x0044f00001127983 */ /* 0x001ea80000300a00 */
[----:B------:R-:W3:Y:S04]  /*6c4c0*/  LDL.LU.64 R16, [R1+0x44e8] ;  /* 0x0044e80001107983 */ /* 0x000ee80000300a00 */
[----:B------:R-:W-:Y:S04]  /*6c4d0*/  STL.64 [R1+0x4480], R14 ;  /* 0x0044800e01007387 */ /* 0x000fe80000100a00 */
[----:B------:R3:W-:Y:S02]  /*6c4e0*/  STL.64 [R1+0x4478], R12 ;  /* 0x0044780c01007387 */ /* 0x0007e40000100a00 */
[C---:B---3--:R-:W-:Y:S06]  /*6c4f0*/  HMMA.16816.F32 R12, R32.reuse, R16, R8 ;  /* 0x00000010200c723c */ /* 0x048fec0000001808 */
[C---:B--2---:R-:W-:Y:S06]  /*6c500*/  HMMA.16816.F32 R8, R32.reuse, R18, R40 ;  /* 0x000000122008723c */ /* 0x044fec0000001828 */
[----:B------:R-:W-:Y:S11]  /*6c510*/  STL.64 [R1+0x4490], R18 ;  /* 0x0044901201007387 */ /* 0x000ff60000100a00 */
        /* <DEDUP_REMOVED lines=21> */
[----:B------:R0:W-:Y:S04]  /*6c670*/  STL.64 [R1+0x6a0], R4 ;  /* 0x0006a00401007387 */ /* 0x0001e80000100a00 */
[----:B------:R1:W-:Y:S04]  /*6c680*/  STL.64 [R1+0x6a8], R6 ;  /* 0x0006a80601007387 */ /* 0x0003e80000100a00 */
[----:B------:R-:W2:Y:S01]  /*6c690*/  LDL.LU R48, [R1+0x520] ;  /* 0x0005200001307983 */ /* 0x000ea20000300800 */
[----:B0-----:R-:W-:-:S05]  /*6c6a0*/  IMAD R4, R0, 0x100, R51 ;  /* 0x0000010000047824 */ /* 0x001fca00078e0233 */
[----:B------:R0:W-:Y:S04]  /*6c6b0*/  STL.64 [R1+0x690], R8 ;  /* 0x0006900801007387 */ /* 0x0001e80000100a00 */
[----:B------:R3:W-:Y:S04]  /*6c6c0*/  STL.64 [R1+0x698], R10 ;  /* 0x0006980a01007387 */ /* 0x0007e80000100a00 */
[----:B------:R-:W2:Y:S04]  /*6c6d0*/  LDL.LU R49, [R1+0x524] ;  /* 0x0005240001317983 */ /* 0x000ea80000300800 */
[----:B------:R-:W2:Y:S04]  /*6c6e0*/  LDL.LU R50, [R1+0x528] ;  /* 0x0005280001327983 */ /* 0x000ea80000300800 */
[----:B------:R-:W2:Y:S04]  /*6c6f0*/  LDL.LU R51, [R1+0x52c] ;  /* 0x00052c0001337983 */ /* 0x000ea80000300800 */
        /* <DEDUP_REMOVED lines=8> */
[----:B------:R-:W4:Y:S04]  /*6c780*/  LDL.LU R24, [R1+0x5d0] ;  /* 0x0005d00001187983 */ /* 0x000f280000300800 */
[----:B------:R-:W4:Y:S01]  /*6c790*/  LDL.LU R25, [R1+0x5d4] ;  /* 0x0005d40001197983 */ /* 0x000f220000300800 */
[----:B------:R-:W-:-:S03]  /*6c7a0*/  IMAD R5, R61, 0x100, R60 ;  /* 0x000001003d057824 */ /* 0x000fc600078e023c */
[----:B------:R-:W4:Y:S04]  /*6c7b0*/  LDL.LU R26, [R1+0x5d8] ;  /* 0x0005d800011a7983 */ /* 0x000f280000300800 */
[----:B------:R-:W4:Y:S04]  /*6c7c0*/  LDL.LU R27, [R1+0x5dc] ;  /* 0x0005dc00011b7983 */ /* 0x000f280000300800 */
[----:B-1----:R-:W2:Y:S04]  /*6c7d0*/  LDL.LU R7, [R1+0x1408] ;  /* 0x0014080001077983 */ /* 0x002ea80000300800 */
        /* <DEDUP_REMOVED lines=25> */
[----:B---3--:R-:W3:Y:S04]  /*6c970*/  LDL.LU R10, [R1+0x5a8] ;  /* 0x0005a800010a7983 */ /* 0x008ee80000300800 */
[----:B------:R-:W3:Y:S04]  /*6c980*/  LDL.LU R11, [R1+0x5ac] ;  /* 0x0005ac00010b7983 */ /* 0x000ee80000300800 */
[----:B------:R-:W3:Y:S04]  /*6c990*/  LDL.LU R56, [R1+0x510] ;  /* 0x0005100001387983 */ /* 0x000ee80000300800 */
[----:B------:R-:W3:Y:S04]  /*6c9a0*/  LDL.LU R57, [R1+0x514] ;  /* 0x0005140001397983 */ /* 0x000ee80000300800 */
[----:B------:R-:W3:Y:S04]  /*6c9b0*/  LDL.LU R58, [R1+0x518] ;  /* 0x00051800013a7983 */ /* 0x000ee80000300800 */
[----:B------:R-:W3:Y:S04]  /*6c9c0*/  LDL.LU R59, [R1+0x51c] ;  /* 0x00051c00013b7983 */ /* 0x000ee80000300800 */
[----:B------:R-:W-:Y:S01]  /*6c9d0*/  STL [R1+0x4464], R29 ;  /* 0x0044641d01007387 */ /* 0x000fe20000100800 */
[----:B----4-:R-:W-:-:S15]  /*6c9e0*/  HMMA.16816.F32 R36, R32, R30, R36 ;  /* 0x0000001e2024723c */ /* 0x010fde0000001824 */
[----:B------:R-:W-:-:S08]  /*6c9f0*/  NOP ;  /* 0x0000000000007918 */ /* 0x000fd00000000000 */
        /* <DEDUP_REMOVED lines=11> */
[----:B------:R-:W2:Y:S04]  /*6cab0*/  LDL.LU.64 R42, [R1+0x44c0] ;  /* 0x0044c000012a7983 */ /* 0x000ea80000300a00 */
[----:B------:R-:W4:Y:S01]  /*6cac0*/  LDL.LU.64 R40, [R1+0x44b8] ;  /* 0x0044b80001287983 */ /* 0x000f220000300a00 */
[----:B------:R-:W-:-:S02]  /*6cad0*/  IMAD R6, R0, 0x100, R7 ;  /* 0x0000010000067824 */ /* 0x000fc400078e0207 */
[----:B------:R-:W-:Y:S01]  /*6cae0*/  IMAD R7, R61, 0x100, R60 ;  /* 0x000001003d077824 */ /* 0x000fe200078e023c */
[----:B------:R-:W-:Y:S02]  /*6caf0*/  F2FP.F16.E5M2.UNPACK_B R4, R4 ;  /* 0x00000004ff04723e */ /* 0x000fe400020004ff */
[----:B------:R-:W-:Y:S02]  /*6cb00*/  F2FP.F16.E5M2.UNPACK_B R5, R5 ;  /* 0x00000005ff05723e */ /* 0x000fe400020004ff */
[----:B------:R-:W-:Y:S02]  /*6cb10*/  F2FP.F16.E5M2.UNPACK_B R6, R6 ;  /* 0x00000006ff06723e */ /* 0x000fe400020004ff */
[----:B------:R-:W-:Y:S01]  /*6cb20*/  F2FP.F16.E5M2.UNPACK_B R7, R7 ;  /* 0x00000007ff07723e */ /* 0x000fe200020004ff */
[----:B------:R0:W-:Y:S04]  /*6cb30*/  STL.64 [R1+0x660], R32 ;  /* 0x0006602001007387 */ /* 0x0001e80000100a00 */
[----:B------:R1:W-:Y:S02]  /*6cb40*/  STL.64 [R1+0x668], R34 ;  /* 0x0006682201007387 */ /* 0x0003e40000100a00 */
[C---:B---3--:R-:W-:Y:S02]  /*6cb50*/  HMMA.16816.F32 R8, R4.reuse, R2, R8 ;  /* 0x000000020408723c */ /* 0x048fe40000001808 */
        /* <DEDUP_REMOVED lines=16> */
[----:B--2---:R-:W-:Y:S04]  /*6cc60*/  STL.64 [R1+0x4420], R42 ;  /* 0x0044202a01007387 */ /* 0x004fe80000100a00 */
        /* <DEDUP_REMOVED lines=21> */
[----:B------:R3:W-:Y:S01]  /*6cdc0*/  STL.64 [R1+0x4428], R8 ;  /* 0x0044280801007387 */ /* 0x0007e20000100a00 */
[C---:B--2---:R-:W-:Y:S06]  /*6cdd0*/  HMMA.16816.F32 R40, R4.reuse, R12, R40 ;  /* 0x0000000c0428723c */ /* 0x044fec0000001828 */
[C---:B---3--:R-:W-:Y:S06]  /*6cde0*/  HMMA.16816.F32 R8, R4.reuse, R14, R36 ;  /* 0x0000000e0408723c */ /* 0x048fec0000001824 */
[----:B------:R-:W-:Y:S11]  /*6cdf0*/  STL.64 [R1+0x4458], R14 ;  /* 0x0044580e01007387 */ /* 0x000ff60000100a00 */
[----:B------:R-:W-:Y:S04]  /*6ce00*/  STL.64 [R1+0x610], R40 ;  /* 0x0006102801007387 */ /* 0x000fe80000100a00 */
[----:B------:R-:W-:Y:S04]  /*6ce10*/  STL.64 [R1+0x618], R42 ;  /* 0x0006182a01007387 */ /* 0x000fe80000100a00 */
[----:B------:R4:W-:Y:S04]  /*6ce20*/  STL.64 [R1+0x4450], R12 ;  /* 0x0044500c01007387 */ /* 0x0009e80000100a00 */
[----:B------:R-:W-:Y:S01]  /*6ce30*/  STL.64 [R1+0x600], R8 ;  /* 0x0006000801007387 */ /* 0x000fe20000100a00 */
[C---:B----4-:R-:W-:Y:S03]  /*6ce40*/  HMMA.16816.F32 R12, R4.reuse, R16, R32 ;  /* 0x00000010040c723c */ /* 0x050fe60000001820 */
[----:B------:R0:W-:Y:S03]  /*6ce50*/  STL.64 [R1+0x608], R10 ;  /* 0x0006080a01007387 */ /* 0x0001e60000100a00 */
[C---:B0-----:R-:W-:Y:S06]  /*6ce60*/  HMMA.16816.F32 R8, R4.reuse, R18, R44 ;  /* 0x000000120408723c */ /* 0x041fec000000182c */
[----:B------:R-:W-:Y:S11]  /*6ce70*/  STL.64 [R1+0x4470], R18 ;  /* 0x0044701201007387 */ /* 0x000ff60000100a00 */
[----:B------:R-:W-:Y:S04]  /*6ce80*/  STL.64 [R1+0x5f0], R12 ;  /* 0x0005f00c01007387 */ /* 0x000fe80000100a00 */
[----:B------:R0:W-:Y:S04]  /*6ce90*/  STL.64 [R1+0x5f8], R14 ;  /* 0x0005f80e01007387 */ /* 0x0001e80000100a00 */
[----:B------:R1:W-:Y:S04]  /*6cea0*/  STL.64 [R1+0x4468], R16 ;  /* 0x0044681001007387 */ /* 0x0003e80000100a00 */
[----:B------:R-:W-:Y:S01]  /*6ceb0*/  STL.64 [R1+0x5e0], R8 ;  /* 0x0005e00801007387 */ /* 0x000fe20000100a00 */
[C---:B0-----:R-:W-:Y:S03]  /*6cec0*/  HMMA.16816.F32 R12, R4.reuse, R22, R48 ;  /* 0x00000016040c723c */ /* 0x041fe60000001830 */
[----:B------:R0:W-:Y:S03]  /*6ced0*/  STL.64 [R1+0x5e8], R10 ;  /* 0x0005e80a01007387 */ /* 0x0001e60000100a00 */
[C---:B-1----:R-:W-:Y:S06]  /*6cee0*/  HMMA.16816.F32 R16, R4.reuse, R20, R52 ;  /* 0x000000140410723c */ /* 0x042fec0000001834 */
[----:B0-----:R-:W-:-:S15]  /*6cef0*/  HMMA.16816.F32 R8, R4, R24, R56 ;  /* 0x000000180408723c */ /* 0x001fde0000001838 */
[----:B------:R-:W-:-:S02]  /*6cf00*/  NOP ;  /* 0x0000000000007918 */ /* 0x000fc40000000000 */
[----:B------:R0:W-:Y:S04]  /*6cf10*/  STL.64 [R1+0x5d0], R16 ;  /* 0x0005d01001007387 */ /* 0x0001e80000100a00 */
[----:B------:R1:W-:Y:S04]  /*6cf20*/  STL.64 [R1+0x5d8], R18 ;  /* 0x0005d81201007387 */ /* 0x0003e80000100a00 */
[----:B------:R-:W2:Y:S04]  /*6cf30*/  LDL.LU R48, [R1+0x400] ;  /* 0x0004000001307983 */ /* 0x000ea80000300800 */
        /* <DEDUP_REMOVED lines=50> */
[----:B------:R0:W-:Y:S01]  /*6d260*/  STL.64 [R1+0x5a8], R18 ;  /* 0x0005a81201007387 */ /* 0x0001e20000100a00 */
[----:B----4-:R-:W-:-:S03]  /*6d270*/  IMAD R32, R32, 0x100, R29 ;  /* 0x0000010020207824 */ /* 0x010fc600078e021d */
[----:B0-----:R-:W2:Y:S04]  /*6d280*/  LDL.LU.64 R18, [R1+0x4470] ;  /* 0x0044700001127983 */ /* 0x001ea80000300a00 */
[----:B------:R-:W4:Y:S04]  /*6d290*/  LDL.LU.64 R16, [R1+0x4468] ;  /* 0x0044680001107983 */ /* 0x000f280000300a00 */
[----:B------:R-:W-:Y:S04]  /*6d2a0*/  STL.64 [R1+0x43f8], R26 ;  /* 0x0043f81a01007387 */ /* 0x000fe80000100a00 */
[----:B------:R0:W-:Y:S04]  /*6d2b0*/  STL.64 [R1+0x43f0], R24 ;  /* 0x0043f01801007387 */ /* 0x0001e80000100a00 */
[----:B0-----:R-:W2:Y:S04]  /*6d2c0*/  LDL.LU R24, [R1+0x440] ;  /* 0x0004400001187983 */ /* 0x001ea80000300800 */
[----:B------:R-:W2:Y:S04]  /*6d2d0*/  LDL.LU R25, [R1+0x444] ;  /* 0x0004440001197983 */ /* 0x000ea80000300800 */
[----:B------:R-:W2:Y:S04]  /*6d2e0*/  LDL.LU R26, [R1+0x448] ;  /* 0x00044800011a7983 */ /* 0x000ea80000300800 */
[----:B------:R-:W2:Y:S04]  /*6d2f0*/  LDL.LU R27, [R1+0x44c] ;  /* 0x00044c00011b7983 */ /* 0x000ea80000300800 */
[----:B------:R-:W4:Y:S01]  /*6d300*/  LDL.LU R29, [R1+0x4464] ;  /* 0x00446400011d7983 */ /* 0x000f220000300800 */
[----:B---3--:R-:W-:Y:S01]  /*6d310*/  HMMA.16816.F32 R36, R4, R30, R36 ;  /* 0x0000001e0424723c */ /* 0x008fe20000001824 */
[----:B------:R-:W-:-:S02]  /*6d320*/  IMAD R33, R33, 0x100, R60 ;  /* 0x0000010021217824 */ /* 0x000fc400078e023c */
[----:B------:R-:W3:Y:S01]  /*6d330*/  LDL.LU R60, [R1+0x4460] ;  /* 0x00446000013c7983 */ /* 0x000ee20000300800 */
[----:B------:R-:W-:Y:S02]  /*6d340*/  IMAD R34, R34, 0x100, R0 ;  /* 0x0000010022227824 */ /* 0x000fe400078e0200 */
[----:B------:R-:W-:Y:S01]  /*6d350*/  IMAD R35, R35, 0x100, R61 ;  /* 0x0000010023237824 */ /* 0x000fe200078e023d */
[----:B----4-:R-:W-:-:S15]  /*6d360*/  HMMA.16816.F32 R12, R4, R28, R12 ;  /* 0x0000001c040c723c */ /* 0x010fde000000180c */
[----:B------:R-:W-:-:S08]  /*6d370*/  NOP ;  /* 0x0000000000007918 */ /* 0x000fd00000000000 */
[----:B------:R-:W-:Y:S04]  /*6d380*/  STL.64 [R1+0x590], R12 ;  /* 0x0005900c01007387 */ /* 0x000fe80000100a00 */
[----:B------:R0:W-:Y:S04]  /*6d390*/  STL.64 [R1+0x598], R14 ;  /* 0x0005980e01007387 */ /* 0x0001e80000100a00 */
[----:B0-----:R-:W4:Y:S04]  /*6d3a0*/  LDL.LU.64 R14, [R1+0x4458] ;  /* 0x00445800010e7983 */ /* 0x001f280000300a00 */
[----:B------:R-:W3:Y:S04]  /*6d3b0*/  LDL.LU.64 R12, [R1+0x4450] ;  /* 0x00445000010c7983 */ /* 0x000ee80000300a00 */
[----:B------:R-:W4:Y:S04]  /*6d3c0*/  LDL.LU R0, [R1+0x444c] ;  /* 0x00444c0001007983 */ /* 0x000f280000300800 */
[----:B------:R-:W4:Y:S04]  /*6d3d0*/  LDL.LU R61, [R1+0x4448] ;  /* 0x00444800013d7983 */ /* 0x000f280000300800 */
        /* <DEDUP_REMOVED lines=31> */
[----:B------:R-:W-:-:S02]  /*6d5d0*/  F2FP.F16.E5M2.UNPACK_B R32, R32 ;  /* 0x00000020ff20723e */ /* 0x000fc400020004ff */
[----:B------:R-:W-:Y:S02]  /*6d5e0*/  F2FP.F16.E5M2.UNPACK_B R33, R33 ;  /* 0x00000021ff21723e */ /* 0x000fe400020004ff */
[----:B------:R-:W-:Y:S02]  /*6d5f0*/  F2FP.F16.E5M2.UNPACK_B R34, R34 ;  /* 0x00000022ff22723e */ /* 0x000fe400020004ff */
[----:B------:R-:W-:Y:S01]  /*6d600*/  F2FP.F16.E5M2.UNPACK_B R35, R35 ;  /* 0x00000023ff23723e */ /* 0x000fe200020004ff */
[----:B---3--:R-:W-:Y:S04]  /*6d610*/  STL.64 [R1+0x4408], R42 ;  /* 0x0044082a01007387 */ /* 0x008fe80000100a00 */
[----:B--2---:R-:W-:Y:S02]  /*6d620*/  STL.64 [R1+0x4400], R40 ;  /* 0x0044002801007387 */ /* 0x004fe40000100a00 */
[----:B----4-:R-:W-:-:S15]  /*6d630*/  HMMA.16816.F32 R36, R32, R40, R36 ;  /* 0x000000282024723c */ /* 0x010fde0000001824 */
[----:B------:R-:W-:-:S08]  /*6d640*/  NOP ;  /* 0x0000000000007918 */ /* 0x000fd00000000000 */
[----:B------:R-:W-:Y:S04]  /*6d650*/  STL.64 [R1+0x550], R36 ;  /* 0x0005502401007387 */ /* 0x000fe80000100a00 */
[----:B------:R0:W-:Y:S02]  /*6d660*/  STL.64 [R1+0x558], R38 ;  /* 0x0005582601007387 */ /* 0x0001e40000100a00 */
[C---:B0-----:R-:W-:Y:S06]  /*6d670*/  HMMA.16816.F32 R36, R32.reuse, R2, R4 ;  /* 0x000000022024723c */ /* 0x041fec0000001804 */
[C---:B------:R-:W-:Y:S06]  /*6d680*/  HMMA.16816.F32 R4, R32.reuse, R8, R28 ;  /* 0x000000082004723c */ /* 0x040fec000000181c */
[C---:B------:R-:W-:Y:S06]  /*6d690*/  HMMA.16816.F32 R28, R32.reuse, R10, R24 ;  /* 0x0000000a201c723c */ /* 0x040fec0000001818 */
[C---:B------:R-:W-:Y:S05]  /*6d6a0*/  HMMA.16816.F32 R24, R32.reuse, R12, R44 ;  /* 0x0000000c2018723c */ /* 0x040fea000000182c */
        /* <DEDUP_REMOVED lines=15> */
[----:B-1----:R-:W-:Y:S01]  /*6d7a0*/  HMMA.16816.F32 R4, R32, R18, R56 ;  /* 0x000000122004723c */ /* 0x002fe20000001838 */
[----:B------:R-:W-:-:S15]  /*6d7b0*/  IMAD.MOV.U32 R49, RZ, RZ, R61 ;  /* 0x000000ffff317224 */ /* 0x000fde00078e003d */
[----:B------:R-:W-:-:S01]  /*6d7c0*/  NOP ;  /* 0x0000000000007918 */ /* 0x000fc20000000000 */
[----:B------:R-:W-:Y:S04]  /*6d7d0*/  STL.64 [R1+0x4f0], R12 ;  /* 0x0004f00c01007387 */ /* 0x000fe80000100a00 */
[----:B------:R-:W-:Y:S04]  /*6d7e0*/  STL.64 [R1+0x4f8], R14 ;  /* 0x0004f80e01007387 */ /* 0x000fe80000100a00 */
[----:B------:R0:W-:Y:S04]  /*6d7f0*/  STL.64 [R1+0x4e0], R4 ;  /* 0x0004e00401007387 */ /* 0x0001e80000100a00 */
[----:B------:R1:W-:Y:S04]  /*6d800*/  STL.64 [R1+0x4e8], R6 ;  /* 0x0004e80601007387 */ /* 0x0003e80000100a00 */
[----:B------:R-:W3:Y:S04]  /*6d810*/  LDL.LU R61, [R1+0x4414] ;  /* 0x00441400013d7983 */ /* 0x000ee80000300800 */
[----:B------:R-:W2:Y:S04]  /*6d820*/  LDL.LU R50, [R1+0x338] ;  /* 0x0003380001327983 */ /* 0x000ea80000300800 */
[----:B------:R-:W2:Y:S04]  /*6d830*/  LDL.LU R51, [R1+0x33c] ;  /* 0x00033c0001337983 */ /* 0x000ea80000300800 */
[----:B------:R-:W4:Y:S04]  /*6d840*/  LDL.LU R44, [R1+0x350] ;  /* 0x00035000012c7983 */ /* 0x000f280000300800 */
[----:B------:R-:W4:Y:S04]  /*6d850*/  LDL.LU R45, [R1+0x354] ;  /* 0x00035400012d7983 */ /* 0x000f280000300800 */
[----:B------:R-:W4:Y:S01]  /*6d860*/  LDL.LU R46, [R1+0x358] ;  /* 0x00035800012e7983 */ /* 0x000f220000300800 */
[----:B---3--:R-:W-:-:S03]  /*6d870*/  IMAD.MOV.U32 R47, RZ, RZ, R61 ;  /* 0x000000ffff2f7224 */ /* 0x008fc600078e003d */
[----:B------:R-:W3:Y:S04]  /*6d880*/  LDL.LU R61, [R1+0x4410] ;  /* 0x00441000013d7983 */ /* 0x000ee80000300800 */
[----:B------:R-:W2:Y:S04]  /*6d890*/  LDL.LU R24, [R1+0x3c0] ;  /* 0x0003c00001187983 */ /* 0x000ea80000300800 */
        /* <DEDUP_REMOVED lines=15> */
[----:B------:R-:W4:Y:S01]  /*6d990*/  LDL.LU R5, [R1+0x1440] ;  /* 0x0014400001057983 */ /* 0x000f220000300800 */
[----:B---3--:R-:W-:-:S03]  /*6d9a0*/  IMAD.MOV.U32 R39, RZ, RZ, R61 ;  /* 0x000000ffff277224 */ /* 0x008fc600078e003d */
        /* <DEDUP_REMOVED lines=14> */
[C---:B--2---:R-:W-:Y:S03]  /*6da90*/  HMMA.16816.F32 R24, R32.reuse, R22, R24 ;  /* 0x000000162018723c */ /* 0x044fe60000001818 */
[----:B------:R-:W2:Y:S03]  /*6daa0*/  LDL.LU R59, [R1+0x31c] ;  /* 0x00031c00013b7983 */ /* 0x000ea60000300800 */
[C---:B----4-:R-:W-:Y:S01]  /*6dab0*/  HMMA.16816.F32 R40, R32.reuse, R20, R40 ;  /* 0x000000142028723c */ /* 0x050fe20000001828 */
        /* <DEDUP_REMOVED lines=14> */
[----:B------:R0:W-:Y:S04]  /*6dba0*/  STL.64 [R1+0x4388], R22 ;  /* 0x0043881601007387 */ /* 0x0001e80000100a00 */
[----:B0-----:R-:W2:Y:S04]  /*6dbb0*/  LDL.LU R22, [R1+0x1448] ;  /* 0x0014480001167983 */ /* 0x001ea80000300800 */
[----:B------:R-:W2:Y:S04]  /*6dbc0*/  LDL.LU R23, [R1+0x1450] ;  /* 0x0014500001177983 */ /* 0x000ea80000300800 */
[----:B------:R0:W-:Y:S04]  /*6dbd0*/  STL.64 [R1+0x4380], R20 ;  /* 0x0043801401007387 */ /* 0x0001e80000100a00 */
[----:B0-----:R-:W2:Y:S01]  /*6dbe0*/  LDL.LU R21, [R1+0x1438] ;  /* 0x0014380001157983 */ /* 0x001ea20000300800 */
[C---:B----4-:R-:W-:Y:S06]  /*6dbf0*/  HMMA.16816.F32 R36, R32.reuse, R24, R36 ;  /* 0x000000182024723c */ /* 0x050fec0000001824 */
[----:B---3--:R-:W-:-:S15]  /*6dc00*/  HMMA.16816.F32 R28, R32, R26, R28 ;  /* 0x0000001a201c723c */ /* 0x008fde000000181c */
[----:B------:R-:W-:-:S02]  /*6dc10*/  NOP ;  /* 0x0000000000007918 */ /* 0x000fc40000000000 */
[----:B------:R-:W-:Y:S04]  /*6dc20*/  STL.64 [R1+0x4b0], R36 ;  /* 0x0004b02401007387 */ /* 0x000fe80000100a00 */
[----:B------:R0:W-:Y:S04]  /*6dc30*/  STL.64 [R1+0x4b8], R38 ;  /* 0x0004b82601007387 */ /* 0x0001e80000100a00 */
[----:B0-----:R-:W3:Y:S04]  /*6dc40*/  LDL.LU.64 R38, [R1+0x43e8] ;  /* 0x0043e80001267983 */ /* 0x001ee80000300a00 */
[----:B------:R-:W4:Y:S04]  /*6dc50*/  LDL.LU.64 R36, [R1+0x43e0] ;  /* 0x0043e00001247983 */ /* 0x000f280000300a00 */
[----:B------:R-:W-:Y:S04]  /*6dc60*/  STL.64 [R1+0x4a0], R28 ;  /* 0x0004a01c01007387 */ /* 0x000fe80000100a00 */
[----:B------:R0:W-:Y:S04]  /*6dc70*/  STL.64 [R1+0x4a8], R30 ;  /* 0x0004a81e01007387 */ /* 0x0001e80000100a00 */
[----:B0-----:R-:W3:Y:S04]  /*6dc80*/  LDL.LU.64 R30, [R1+0x43d8] ;  /* 0x0043d800011e7983 */ /* 0x001ee80000300a00 */
[----:B------:R-:W4:Y:S04]  /*6dc90*/  LDL.LU.64 R28, [R1+0x43d0] ;  /* 0x0043d000011c7983 */ /* 0x000f280000300a00 */
[----:B------:R-:W-:Y:S04]  /*6dca0*/  STL.64 [R1+0x4398], R26 ;  /* 0x0043981a01007387 */ /* 0x000fe80000100a00 */
[----:B------:R0:W-:Y:S04]  /*6dcb0*/  STL.64 [R1+0x4390], R24 ;  /* 0x0043901801007387 */ /* 0x0001e80000100a00 */
[----:B0-----:R-:W4:Y:S04]  /*6dcc0*/  LDL.LU R24, [R1+0x390] ;  /* 0x0003900001187983 */ /* 0x001f280000300800 */
[----:B------:R-:W4:Y:S04]  /*6dcd0*/  LDL.LU R25, [R1+0x394] ;  /* 0x0003940001197983 */ /* 0x000f280000300800 */
[----:B------:R-:W4:Y:S04]  /*6dce0*/  LDL.LU R26, [R1+0x398] ;  /* 0x00039800011a7983 */ /* 0x000f280000300800 */
[----:B------:R-:W4:Y:S01]  /*6dcf0*/  LDL.LU R27, [R1+0x39c] ;  /* 0x00039c00011b7983 */ /* 0x000f220000300800 */
[----:B------:R-:W-:-:S02]  /*6dd00*/  IMAD R5, R61, 0x100, R5 ;  /* 0x000001003d057824 */ /* 0x000fc400078e0205 */
[----:B--2---:R-:W-:Y:S02]  /*6dd10*/  IMAD R4, R4, 0x100, R21 ;  /* 0x0000010004047824 */ /* 0x004fe400078e0215 */
[----:B------:R-:W-:Y:S02]  /*6dd20*/  IMAD R6, R6, 0x100, R22 ;  /* 0x0000010006067824 */ /* 0x000fe400078e0216 */
[----:B------:R-:W-:Y:S01]  /*6dd30*/  IMAD R7, R7, 0x100, R23 ;  /* 0x0000010007077824 */ /* 0x000fe200078e0217 */
[----:B------:R-:W-:Y:S02]  /*6dd40*/  F2FP.F16.E5M2.UNPACK_B R5, R5 ;  /* 0x00000005ff05723e */ /* 0x000fe400020004ff */
[----:B------:R-:W-:Y:S02]  /*6dd50*/  F2FP.F16.E5M2.UNPACK_B R4, R4 ;  /* 0x00000004ff04723e */ /* 0x000fe400020004ff */
[----:B------:R-:W-:Y:S02]  /*6dd60*/  F2FP.F16.E5M2.UNPACK_B R6, R6 ;  /* 0x00000006ff06723e */ /* 0x000fe400020004ff */
[----:B------:R-:W-:Y:S01]  /*6dd70*/  F2FP.F16.E5M2.UNPACK_B R7, R7 ;  /* 0x00000007ff07723e */ /* 0x000fe200020004ff */
[C---:B---3--:R-:W-:Y:S06]  /*6dd80*/  HMMA.16816.F32 R16, R32.reuse, R30, R16 ;  /* 0x0000001e2010723c */ /* 0x048fec0000001810 */
[C---:B----4-:R-:W-:Y:S06]  /*6dd90*/  HMMA.16816.F32 R24, R32.reuse, R28, R24 ;  /* 0x0000001c2018723c */ /* 0x050fec0000001818 */
[----:B------:R-:W-:Y:S06]  /*6dda0*/  HMMA.16816.F32 R20, R32, R36, R12 ;  /* 0x000000242014723c */ /* 0x000fec000000180c */
[----:B------:R-:W-:-:S12]  /*6ddb0*/  HMMA.16816.F32 R12, R4, R40, R52 ;  /* 0x00000028040c723c */ /* 0x000fd80000001834 */
[----:B------:R-:W-:Y:S01]  /*6ddc0*/  IMAD.MOV.U32 R61, RZ, RZ, R27 ;  /* 0x000000ffff3d7224 */ /* 0x000fe200078e001b */
[----:B------:R-:W-:Y:S04]  /*6ddd0*/  STL.64 [R1+0x490], R24 ;  /* 0x0004901801007387 */ /* 0x000fe80000100a00 */
[----:B------:R-:W-:Y:S04]  /*6dde0*/  STL [R1+0x498], R26 ;  /* 0x0004981a01007387 */ /* 0x000fe80000100800 */
[----:B------:R-:W-:Y:S04]  /*6ddf0*/  STL [R1+0x4040], R61 ;  /* 0x0040403d01007387 */ /* 0x000fe80000100800 */
[----:B------:R-:W-:Y:S04]  /*6de00*/  STL.64 [R1+0x43b8], R30 ;  /* 0x0043b81e01007387 */ /* 0x000fe80000100a00 */
[----:B------:R-:W-:Y:S04]  /*6de10*/  STL.64 [R1+0x43b0], R28 ;  /* 0x0043b01c01007387 */ /* 0x000fe80000100a00 */
        /* <DEDUP_REMOVED lines=14> */
[----:B------:R0:W-:Y:S01]  /*6df00*/  STL [R1+0x448], R14 ;  /* 0x0004480e01007387 */ /* 0x0001e20000100800 */
[----:B------:R-:W-:Y:S02]  /*6df10*/  IMAD.MOV.U32 R61, RZ, RZ, R15 ;  /* 0x000000ffff3d7224 */ /* 0x000fe400078e000f */
[----:B0-----:R-:W-:Y:S03]  /*6df20*/  HMMA.16816.F32 R12, R4, R8, R56 ;  /* 0x00000008040c723c */ /* 0x001fe60000001838 */
[----:B------:R-:W-:Y:S04]  /*6df30*/  STL [R1+0x4044], R61 ;  /* 0x0040443d01007387 */ /* 0x000fe80000100800 */
[----:B------:R-:W2:-:S15]  /*6df40*/  LDL.LU R44, [R1+0x200] ;  /* 0x00020000012c7983 */ /* 0x000e9e0000300800 */
[----:B------:R-:W-:-:S01]  /*6df50*/  NOP ;  /* 0x0000000000007918 */ /* 0x000fc20000000000 */
        /* <DEDUP_REMOVED lines=48> */
[----:B------:R0:W-:Y:S01]  /*6e260*/  STL [R1+0x428], R14 ;  /* 0x0004280e01007387 */ /* 0x0001e20000100800 */
[----:B------:R-:W-:-:S03]  /*6e270*/  IMAD.MOV.U32 R61, RZ, RZ, R15 ;  /* 0x000000ffff3d7224 */ /* 0x000fc600078e000f */
        /* <DEDUP_REMOVED lines=8> */
[----:B------:R-:W-:Y:S01]  /*6e300*/  STL [R1+0x4088], R61 ;  /* 0x0040883d01007387 */ /* 0x000fe20000100800 */
[C---:B---3--:R-:W-:Y:S06]  /*6e310*/  HMMA.16816.F32 R28, R4.reuse, R12, R28 ;  /* 0x0000000c041c723c */ /* 0x048fec000000181c */
[----:B--2---:R-:W-:-:S15]  /*6e320*/  HMMA.16816.F32 R16, R4, R14, R16 ;  /* 0x0000000e0410723c */ /* 0x004fde0000001810 */
        /* <DEDUP_REMOVED lines=33> */
[----:B------:R-:W-:Y:S02]  /*6e540*/  IMAD R33, R35, 0x100, R34 ;  /* 0x0000010023217824 */ /* 0x000fe400078e0222 */
[----:B------:R-:W-:Y:S02]  /*6e550*/  IMAD R34, R53, 0x100, R52 ;  /* 0x0000010035227824 */ /* 0x000fe400078e0234 */
[----:B------:R-:W-:Y:S01]  /*6e560*/  IMAD R35, R55, 0x100, R54 ;  /* 0x0000010037237824 */ /* 0x000fe200078e0236 */
        /* <DEDUP_REMOVED lines=11> */
[----:B------:R-:W-:Y:S11]  /*6e620*/  STL.64 [R1+0x4358], R26 ;  /* 0x0043581a01007387 */ /* 0x000ff60000100a00 */
        /* <DEDUP_REMOVED lines=10> */
[----:B0-----:R-:W-:Y:S02]  /*6e6d0*/  HMMA.16816.F32 R8, R4, R36, R56 ;  /* 0x000000240408723c */ /* 0x001fe40000001838 */
[----:B------:R0:W-:Y:S04]  /*6e6e0*/  STL.64 [R1+0x380], R12 ;  /* 0x0003800c01007387 */ /* 0x0001e80000100a00 */
[----:B------:R1:W-:Y:S04]  /*6e6f0*/  STL.64 [R1+0x388], R14 ;  /* 0x0003880e01007387 */ /* 0x0003e80000100a00 */
[----:B------:R-:W2:-:S13]  /*6e700*/  LDL.LU R52, [R1+0xc0] ;  /* 0x0000c00001347983 */ /* 0x000e9a0000300800 */
        /* <DEDUP_REMOVED lines=41> */
[----:B--2---:R-:W-:Y:S03]  /*6e9a0*/  HMMA.16816.F32 R4, R4, R38, R40 ;  /* 0x000000260404723c */ /* 0x004fe60000001828 */
[----:B------:R-:W2:Y:S04]  /*6e9b0*/  LDL.LU.64 R42, [R1+0x4378] ;  /* 0x00437800012a7983 */ /* 0x000ea80000300a00 */
[----:B------:R-:W4:-:S15]  /*6e9c0*/  LDL.LU.64 R40, [R1+0x4370] ;  /* 0x0043700001287983 */ /* 0x000f1e0000300a00 */
[----:B------:R-:W-:-:S01]  /*6e9d0*/  NOP ;  /* 0x0000000000007918 */ /* 0x000fc20000000000 */
[----:B------:R0:W-:Y:S04]  /*6e9e0*/  STL.64 [R1+0x360], R4 ;  /* 0x0003600401007387 */ /* 0x0001e80000100a00 */
[----:B------:R1:W-:Y:S04]  /*6e9f0*/  STL.64 [R1+0x368], R6 ;  /* 0x0003680601007387 */ /* 0x0003e80000100a00 */
[----:B0-----:R-:W4:Y:S04]  /*6ea00*/  LDL.LU R4, [R1+0x190] ;  /* 0x0001900001047983 */ /* 0x001f280000300800 */
[----:B------:R-:W4:Y:S04]  /*6ea10*/  LDL.LU R5, [R1+0x194] ;  /* 0x0001940001057983 */ /* 0x000f280000300800 */
[----:B-1----:R-:W4:Y:S04]  /*6ea20*/  LDL.LU R6, [R1+0x198] ;  /* 0x0001980001067983 */ /* 0x002f280000300800 */
[----:B------:R-:W4:Y:S01]  /*6ea30*/  LDL.LU R7, [R1+0x19c] ;  /* 0x00019c0001077983 */ /* 0x000f220000300800 */
[----:B------:R-:W-:-:S02]  /*6ea40*/  F2FP.F16.E5M2.UNPACK_B R32, R32 ;  /* 0x00000020ff20723e */ /* 0x000fc400020004ff */
[----:B------:R-:W-:Y:S02]  /*6ea50*/  F2FP.F16.E5M2.UNPACK_B R33, R33 ;  /* 0x00000021ff21723e */ /* 0x000fe400020004ff */
[----:B------:R-:W-:Y:S02]  /*6ea60*/  F2FP.F16.E5M2.UNPACK_B R34, R34 ;  /* 0x00000022ff22723e */ /* 0x000fe400020004ff */
[----:B------:R-:W-:-:S07]  /*6ea70*/  F2FP.F16.E5M2.UNPACK_B R35, R35 ;  /* 0x00000023ff23723e */ /* 0x000fce00020004ff */
[C---:B---3--:R-:W-:Y:S06]  /*6ea80*/  HMMA.16816.F32 R8, R32.reuse, R2, R8 ;  /* 0x000000022008723c */ /* 0x048fec0000001808 */
[----:B----4-:R-:W-:Y:S01]  /*6ea90*/  HMMA.16816.F32 R4, R32, R40, R4 ;  /* 0x000000282004723c */ /* 0x010fe20000001804 */
[----:B------:R-:W3:-:S15]  /*6eaa0*/  LDL.LU R40, [R1+0x1478] ;  /* 0x0014780001287983 */ /* 0x000ede0000300800 */
[----:B------:R-:W-:-:S07]  /*6eab0*/  NOP ;  /* 0x0000000000007918 */ /* 0x000fce0000000000 */
[----:B------:R0:W-:Y:S04]  /*6eac0*/  STL.64 [R1+0x350], R4 ;  /* 0x0003500401007387 */ /* 0x0001e80000100a00 */
[----:B------:R1:W-:Y:S04]  /*6ead0*/  STL.64 [R1+0x358], R6 ;  /* 0x0003580601007387 */ /* 0x0003e80000100a00 */
[----:B0-----:R-:W3:Y:S04]  /*6eae0*/  LDL.LU R4, [R1+0x1474] ;  /* 0x0014740001047983 */ /* 0x001ee80000300800 */
[----:B------:R-:W4:Y:S04]  /*6eaf0*/  LDL.LU R41, [R1+0x1480] ;  /* 0x0014800001297983 */ /* 0x000f280000300800 */
[----:B------:R-:W4:Y:S04]  /*6eb00*/  LDL.LU R5, [R1+0x147c] ;  /* 0x00147c0001057983 */ /* 0x000f280000300800 */
[----:B-1----:R-:W4:Y:S04]  /*6eb10*/  LDL.LU R6, [R1+0x1484] ;  /* 0x0014840001067983 */ /* 0x002f280000300800 */
[----:B------:R-:W4:Y:S04]  /*6eb20*/  LDL.LU R7, [R1+0x1490] ;  /* 0x0014900001077983 */ /* 0x000f280000300800 */
[----:B------:R-:W4:Y:S04]  /*6eb30*/  LDL.LU R61, [R1+0x148c] ;  /* 0x00148c00013d7983 */ /* 0x000f280000300800 */
[----:B------:R-:W-:Y:S04]  /*6eb40*/  STL.64 [R1+0x340], R8 ;  /* 0x0003400801007387 */ /* 0x000fe80000100a00 */
[----:B------:R0:W-:Y:S04]  /*6eb50*/  STL.64 [R1+0x348], R10 ;  /* 0x0003480a01007387 */ /* 0x0001e80000100a00 */
[----:B0-----:R-:W2:Y:S04]  /*6eb60*/  LDL.LU.64 R10, [R1+0x4368] ;  /* 0x00436800010a7983 */ /* 0x001ea80000300a00 */
[----:B------:R-:W3:Y:S04]  /*6eb70*/  LDL.LU.64 R8, [R1+0x4360] ;  /* 0x0043600001087983 */ /* 0x000ee80000300a00 */
[----:B------:R-:W4:Y:S01]  /*6eb80*/  LDL.LU R3, [R1+0x1488] ;  /* 0x0014880001037983 */ /* 0x000f220000300800 */
        /* <DEDUP_REMOVED lines=11> */
[----:B0-----:R-:W3:Y:S01]  /*6ec40*/  LDL.LU R8, [R1] ;  /* 0x0000000001087983 */ /* 0x001ee20000300800 */
[----:B------:R-:W-:-:S03]  /*6ec50*/  IMAD.MOV.U32 R9, RZ, RZ, R0 ;  /* 0x000000ffff097224 */ /* 0x000fc600078e0000 */
[----:B------:R-:W3:Y:S01]  /*6ec60*/  LDL.LU R0, [R1+0x4338] ;  /* 0x0043380001007983 */ /* 0x000ee20000300800 */
[----:B-1----:R-:W-:Y:S02]  /*6ec70*/  IMAD.MOV.U32 R10, RZ, RZ, R42 ;  /* 0x000000ffff0a7224 */ /* 0x002fe400078e002a */
[----:B------:R-:W-:Y:S01]  /*6ec80*/  IMAD.MOV.U32 R11, RZ, RZ, R60 ;  /* 0x000000ffff0b7224 */ /* 0x000fe200078e003c */
        /* <DEDUP_REMOVED lines=9> */
[----:B------:R-:W2:Y:S04]  /*6ed20*/  LDL.LU.64 R18, [R1+0x4318] ;  /* 0x0043180001127983 */ /* 0x000ea80000300a00 */
[----:B------:R-:W4:Y:S04]  /*6ed30*/  LDL.LU.64 R16, [R1+0x4310] ;  /* 0x0043100001107983 */ /* 0x000f280000300a00 */
[----:B------:R0:W-:Y:S04]  /*6ed40*/  STL.64 [R1+0x300], R12 ;  /* 0x0003000c01007387 */ /* 0x0001e80000100a00 */
[----:B------:R1:W-:Y:S04]  /*6ed50*/  STL.64 [R1+0x308], R14 ;  /* 0x0003080e01007387 */ /* 0x0003e80000100a00 */
[----:B0-----:R-:W2:Y:S01]  /*6ed60*/  LDL.LU R12, [R1+0x20] ;  /* 0x00002000010c7983 */ /* 0x001ea20000300800 */
[----:B---3--:R-:W-:-:S03]  /*6ed70*/  IMAD.MOV.U32 R13, RZ, RZ, R60 ;  /* 0x000000ffff0d7224 */ /* 0x008fc600078e003c */
[----:B------:R-:W3:Y:S01]  /*6ed80*/  LDL.LU R60, [R1+0x4308] ;  /* 0x00430800013c7983 */ /* 0x000ee20000300800 */
[----:B-1----:R-:W-:Y:S02]  /*6ed90*/  IMAD.MOV.U32 R14, RZ, RZ, R42 ;  /* 0x000000ffff0e7224 */ /* 0x002fe400078e002a */
[----:B------:R-:W-:Y:S01]  /*6eda0*/  IMAD.MOV.U32 R15, RZ, RZ, R0 ;  /* 0x000000ffff0f7224 */ /* 0x000fe200078e0000 */
[----:B------:R-:W3:Y:S04]  /*6edb0*/  LDL.LU R42, [R1+0x4304] ;  /* 0x00430400012a7983 */ /* 0x000ee80000300800 */
[----:B------:R-:W3:Y:S01]  /*6edc0*/  LDL.LU R0, [R1+0x4300] ;  /* 0x0043000001007983 */ /* 0x000ee20000300800 */
[C---:B----4-:R-:W-:Y:S06]  /*6edd0*/  HMMA.16816.F32 R44, R32.reuse, R16, R44 ;  /* 0x00000010202c723c */ /* 0x050fec000000182c */
[C---:B--2---:R-:W-:Y:S06]  /*6ede0*/  HMMA.16816.F32 R16, R32.reuse, R18, R52 ;  /* 0x000000122010723c */ /* 0x044fec0000001834 */
[C---:B------:R-:W-:Y:S06]  /*6edf0*/  HMMA.16816.F32 R48, R32.reuse, R20, R48 ;  /* 0x000000142030723c */ /* 0x040fec0000001830 */
[----:B------:R-:W-:Y:S05]  /*6ee00*/  HMMA.16816.F32 R20, R32, R22, R56 ;  /* 0x000000162014723c */ /* 0x000fea0000001838 */
[----:B------:R-:W-:Y:S04]  /*6ee10*/  STL.64 [R1+0x2f0], R44 ;  /* 0x0002f02c01007387 */ /* 0x000fe80000100a00 */
[----:B------:R0:W-:Y:S04]  /*6ee20*/  STL.64 [R1+0x2f8], R46 ;  /* 0x0002f82e01007387 */ /* 0x0001e80000100a00 */
[----:B0-----:R-:W2:Y:S04]  /*6ee30*/  LDL.LU.64 R46, [R1+0x42f8] ;  /* 0x0042f800012e7983 */ /* 0x001ea80000300a00 */
[----:B------:R-:W4:Y:S04]  /*6ee40*/  LDL.LU.64 R44, [R1+0x42f0] ;  /* 0x0042f000012c7983 */ /* 0x000f280000300a00 */
[----:B------:R-:W2:Y:S04]  /*6ee50*/  LDL.LU.64 R54, [R1+0x42e8] ;  /* 0x0042e80001367983 */ /* 0x000ea80000300a00 */
[----:B------:R-:W2:Y:S04]  /*6ee60*/  LDL.LU.64 R52, [R1+0x42e0] ;  /* 0x0042e00001347983 */ /* 0x000ea80000300a00 */
[----:B------:R0:W-:Y:S04]  /*6ee70*/  STL.64 [R1+0x2e0], R16 ;  /* 0x0002e01001007387 */ /* 0x0001e80000100a00 */
[----:B------:R1:W-:Y:S04]  /*6ee80*/  STL.64 [R1+0x2e8], R18 ;  /* 0x0002e81201007387 */ /* 0x0003e80000100a00 */
[----:B0-----:R-:W4:Y:S01]  /*6ee90*/  LDL.LU R16, [R1+0x40] ;  /* 0x0000400001107983 */ /* 0x001f220000300800 */
[----:B---3--:R-:W-:-:S03]  /*6eea0*/  IMAD.MOV.U32 R17, RZ, RZ, R0 ;  /* 0x000000ffff117224 */ /* 0x008fc600078e0000 */
[----:B------:R-:W3:Y:S01]  /*6eeb0*/  LDL.LU R0, [R1+0x42d8] ;  /* 0x0042d80001007983 */ /* 0x000ee20000300800 */
[----:B-1----:R-:W-:Y:S02]  /*6eec0*/  IMAD.MOV.U32 R18, RZ, RZ, R42 ;  /* 0x000000ffff127224 */ /* 0x002fe400078e002a */
[----:B------:R-:W-:Y:S01]  /*6eed0*/  IMAD.MOV.U32 R19, RZ, RZ, R60 ;  /* 0x000000ffff137224 */ /* 0x000fe200078e003c */
[----:B------:R-:W2:Y:S04]  /*6eee0*/  LDL.LU R42, [R1+0x42d4] ;  /* 0x0042d400012a7983 */ /* 0x000ea80000300800 */
[----:B------:R-:W4:Y:S04]  /*6eef0*/  LDL.LU R60, [R1+0x42d0] ;  /* 0x0042d000013c7983 */ /* 0x000f280000300800 */
[----:B------:R-:W-:Y:S04]  /*6ef00*/  STL.64 [R1+0x2c0], R48 ;  /* 0x0002c03001007387 */ /* 0x000fe80000100a00 */
[----:B------:R0:W-:Y:S04]  /*6ef10*/  STL.64 [R1+0x2c8], R50 ;  /* 0x0002c83201007387 */ /* 0x0001e80000100a00 */
[----:B0-----:R-:W4:Y:S04]  /*6ef20*/  LDL.LU.64 R50, [R1+0x42c8] ;  /* 0x0042c80001327983 */ /* 0x001f280000300a00 */
[----:B------:R-:W4:Y:S04]  /*6ef30*/  LDL.LU.64 R48, [R1+0x42c0] ;  /* 0x0042c00001307983 */ /* 0x000f280000300a00 */
[----:B------:R-:W4:Y:S04]  /*6ef40*/  LDL.LU.64 R58, [R1+0x42b8] ;  /* 0x0042b800013a7983 */ /* 0x000f280000300a00 */
[----:B------:R-:W4:Y:S04]  /*6ef50*/  LDL.LU.64 R56, [R1+0x42b0] ;  /* 0x0042b00001387983 */ /* 0x000f280000300a00 */
[----:B------:R0:W-:Y:S04]  /*6ef60*/  STL.64 [R1+0x2b0], R20 ;  /* 0x0002b01401007387 */ /* 0x0001e80000100a00 */
[----:B------:R3:W-:Y:S04]  /*6ef70*/  STL.64 [R1+0x2b8], R22 ;  /* 0x0002b81601007387 */ /* 0x0007e80000100a00 */
[----:B0-----:R-:W4:Y:S01]  /*6ef80*/  LDL.LU R20, [R1+0x60] ;  /* 0x0000600001147983 */ /* 0x001f220000300800 */
[C---:B------:R-:W-:Y:S06]  /*6ef90*/  HMMA.16816.F32 R12, R32.reuse, R28, R12 ;  /* 0x0000001c200c723c */ /* 0x040fec000000180c */
[----:B------:R-:W-:Y:S01]  /*6efa0*/  HMMA.16816.F32 R8, R32, R30, R8 ;  /* 0x0000001e2008723c */ /* 0x000fe20000001808 */
[----:B------:R-:W-:-:S02]  /*6efb0*/  IMAD R4, R4, 0x100, R40 ;  /* 0x0000010004047824 */ /* 0x000fc400078e0228 */
[----:B------:R-:W-:Y:S02]  /*6efc0*/  IMAD R5, R5, 0x100, R41 ;  /* 0x0000010005057824 */ /* 0x000fe400078e0229 */
[----:B------:R-:W-:Y:S02]  /*6efd0*/  IMAD R6, R6, 0x100, R3 ;  /* 0x0000010006067824 */ /* 0x000fe400078e0203 */
[----:B---3--:R-:W-:Y:S02]  /*6efe0*/  IMAD.MOV.U32 R23, RZ, RZ, R0 ;  /* 0x000000ffff177224 */ /* 0x008fe400078e0000 */
[----:B--2---:R-:W-:Y:S02]  /*6eff0*/  IMAD.MOV.U32 R22, RZ, RZ, R42 ;  /* 0x000000ffff167224 */ /* 0x004fe400078e002a */
[----:B----4-:R-:W-:Y:S01]  /*6f000*/  IMAD.MOV.U32 R21, RZ, RZ, R60 ;  /* 0x000000ffff157224 */ /* 0x010fe200078e003c */
[C---:B------:R-:W-:Y:S06]  /*6f010*/  HMMA.16816.F32 R16, R32.reuse, R26, R16 ;  /* 0x0000001a2010723c */ /* 0x040fec0000001810 */
[----:B------:R-:W-:-:S15]  /*6f020*/  HMMA.16816.F32 R20, R32, R24, R20 ;  /* 0x000000182014723c */ /* 0x000fde0000001814 */
[----:B------:R-:W-:-:S03]  /*6f030*/  NOP ;  /* 0x0000000000007918 */ /* 0x000fc60000000000 */
[----:B------:R-:W-:-:S06]  /*6f040*/  IMAD.MOV.U32 R60, RZ, RZ, R19 ;  /* 0x000000ffff3c7224 */ /* 0x000fcc00078e0013 */
[----:B------:R-:W-:Y:S02]  /*6f050*/  IMAD.MOV.U32 R0, RZ, RZ, R23 ;  /* 0x000000ffff007224 */ /* 0x000fe400078e0017 */
[----:B------:R-:W-:Y:S01]  /*6f060*/  IMAD.MOV.U32 R42, RZ, RZ, R22 ;  /* 0x000000ffff2a7224 */ /* 0x000fe200078e0016 */
[----:B------:R-:W-:Y:S04]  /*6f070*/  STL.64 [R1+0x2a0], R20 ;  /* 0x0002a01401007387 */ /* 0x000fe80000100a00 */
[----:B------:R0:W-:Y:S04]  /*6f080*/  STL [R1+0x3f14], R0 ;  /* 0x003f140001007387 */ /* 0x0001e80000100800 */
[----:B------:R1:W-:Y:S04]  /*6f090*/  STL [R1+0x3f10], R42 ;  /* 0x003f102a01007387 */ /* 0x0003e80000100800 */
[----:B------:R-:W-:Y:S04]  /*6f0a0*/  STL.64 [R1+0x290], R16 ;  /* 0x0002901001007387 */ /* 0x000fe80000100a00 */
[----:B------:R-:W-:Y:S04]  /*6f0b0*/  STL [R1+0x298], R18 ;  /* 0x0002981201007387 */ /* 0x000fe80000100800 */
[----:B------:R2:W-:Y:S04]  /*6f0c0*/  STL [R1+0x3f38], R60 ;  /* 0x003f383c01007387 */ /* 0x0005e80000100800 */
[----:B------:R-:W-:Y:S01]  /*6f0d0*/  STL.64 [R1+0x280], R12 ;  /* 0x0002800c01007387 */ /* 0x000fe20000100a00 */
[----:B0-----:R-:W-:-:S02]  /*6f0e0*/  IMAD.MOV.U32 R0, RZ, RZ, R14 ;  /* 0x000000ffff007224 */ /* 0x001fc400078e000e */
[----:B-1----:R-:W-:Y:S02]  /*6f0f0*/  IMAD.MOV.U32 R42, RZ, RZ, R15 ;  /* 0x000000ffff2a7224 */ /* 0x002fe400078e000f */
[----:B--2---:R-:W-:-:S03]  /*6f100*/  IMAD.MOV.U32 R60, RZ, RZ, R11 ;  /* 0x000000ffff3c7224 */ /* 0x004fc600078e000b */
[----:B------:R-:W-:Y:S04]  /*6f110*/  STL [R1+0x3ff8], R42 ;  /* 0x003ff82a01007387 */ /* 0x000fe80000100800 */
[----:B------:R-:W-:Y:S04]  /*6f120*/  STL [R1+0x3fe0], R0 ;  /* 0x003fe00001007387 */ /* 0x000fe80000100800 */
[----:B------:R0:W-:Y:S04]  /*6f130*/  STL.64 [R1+0x270], R8 ;  /* 0x0002700801007387 */ /* 0x0001e80000100a00 */
[----:B------:R1:W-:Y:S04]  /*6f140*/  STL [R1+0x278], R10 ;  /* 0x0002780a01007387 */ /* 0x0003e80000100800 */
[----:B------:R-:W-:Y:S04]  /*6f150*/  STL [R1+0x3ffc], R60 ;  /* 0x003ffc3c01007387 */ /* 0x000fe80000100800 */
[----:B------:R-:W2:Y:S04]  /*6f160*/  LDL.LU R40, [R1+0xda0] ;  /* 0x000da00001287983 */ /* 0x000ea80000300800 */
[----:B------:R-:W3:Y:S04]  /*6f170*/  LDL.LU R41, [R1+0xda4] ;  /* 0x000da40001297983 */ /* 0x000ee80000300800 */
[----:B------:R-:W4:Y:S04]  /*6f180*/  LDL.LU R2, [R1+0xdc0] ;  /* 0x000dc00001027983 */ /* 0x000f280000300800 */
[----:B------:R-:W4:Y:S01]  /*6f190*/  LDL.LU R3, [R1+0xdc4] ;  /* 0x000dc40001037983 */ /* 0x000f220000300800 */
[----:B------:R-:W-:-:S03]  /*6f1a0*/  IMAD.MOV.U32 R16, RZ, RZ, R44 ;  /* 0x000000ffff107224 */ /* 0x000fc600078e002c */
[----:B------:R-:W4:Y:S01]  /*6f1b0*/  LDL.LU R44, [R1+0x42a8] ;  /* 0x0042a800012c7983 */ /* 0x000f220000300800 */
[----:B------:R-:W-:Y:S02]  /*6f1c0*/  IMAD.MOV.U32 R17, RZ, RZ, R45 ;  /* 0x000000ffff117224 */ /* 0x000fe400078e002d */
[----:B------:R-:W-:Y:S01]  /*6f1d0*/  IMAD.MOV.U32 R18, RZ, RZ, R46 ;  /* 0x000000ffff127224 */ /* 0x000fe200078e002e */
[----:B------:R-:W4:Y:S04]  /*6f1e0*/  LDL.LU R45, [R1+0x42a4] ;  /* 0x0042a400012d7983 */ /* 0x000f280000300800 */
[----:B------:R-:W4:Y:S01]  /*6f1f0*/  LDL.LU R46, [R1+0x42a0] ;  /* 0x0042a000012e7983 */ /* 0x000f220000300800 */
[----:B------:R-:W-:Y:S02]  /*6f200*/  IMAD.MOV.U32 R19, RZ, RZ, R47 ;  /* 0x000000ffff137224 */ /* 0x000fe400078e002f */
[----:B------:R-:W-:Y:S01]  /*6f210*/  IMAD.MOV.U32 R24, RZ, RZ, R48 ;  /* 0x000000ffff187224 */ /* 0x000fe200078e0030 */
[----:B------:R-:W4:Y:S04]  /*6f220*/  LDL.LU R47, [R1+0x429c] ;  /* 0x00429c00012f7983 */ /* 0x000f280000300800 */
[----:B------:R-:W4:Y:S01]  /*6f230*/  LDL.LU R48, [R1+0x4298] ;  /* 0x0042980001307983 */ /* 0x000f220000300800 */
[----:B------:R-:W-:-:S02]  /*6f240*/  IMAD.MOV.U32 R25, RZ, RZ, R49 ;  /* 0x000000ffff197224 */ /* 0x000fc400078e0031 */
[----:B------:R-:W-:Y:S01]  /*6f250*/  IMAD.MOV.U32 R26, RZ, RZ, R50 ;  /* 0x000000ffff1a7224 */ /* 0x000fe200078e0032 */
[----:B------:R-:W4:Y:S04]  /*6f260*/  LDL.LU R49, [R1+0x4294] ;  /* 0x0042940001317983 */ /* 0x000f280000300800 */
[----:B------:R-:W4:Y:S01]  /*6f270*/  LDL.LU R50, [R1+0x4290] ;  /* 0x0042900001327983 */ /* 0x000f220000300800 */
[----:B------:R-:W-:-:S03]  /*6f280*/  IMAD.MOV.U32 R27, RZ, RZ, R51 ;  /* 0x000000ffff1b7224 */ /* 0x000fc600078e0033 */
[----:B------:R-:W4:Y:S04]  /*6f290*/  LDL.LU R51, [R1+0x428c] ;  /* 0x00428c0001337983 */ /* 0x000f280000300800 */
[----:B0-----:R-:W4:Y:S04]  /*6f2a0*/  LDL.LU R8, [R1+0xdb0] ;  /* 0x000db00001087983 */ /* 0x001f280000300800 */
[----:B------:R-:W4:Y:S01]  /*6f2b0*/  LDL.LU R9, [R1+0xdb4] ;  /* 0x000db40001097983 */ /* 0x000f220000300800 */
[----:B------:R-:W-:Y:S02]  /*6f2c0*/  IMAD R7, R61, 0x100, R7 ;  /* 0x000001003d077824 */ /* 0x000fe400078e0207 */
[----:B------:R-:W-:-:S02]  /*6f2d0*/  IMAD.MOV.U32 R20, RZ, RZ, R55 ;  /* 0x000000ffff147224 */ /* 0x000fc400078e0037 */
[----:B------:R-:W-:Y:S02]  /*6f2e0*/  IMAD.MOV.U32 R21, RZ, RZ, R54 ;  /* 0x000000ffff157224 */ /* 0x000fe400078e0036 */
[----:B------:R-:W-:Y:S02]  /*6f2f0*/  IMAD.MOV.U32 R22, RZ, RZ, R53 ;  /* 0x000000ffff167224 */ /* 0x000fe400078e0035 */
[----:B------:R-:W-:Y:S01]  /*6f300*/  IMAD.MOV.U32 R23, RZ, RZ, R52 ;  /* 0x000000ffff177224 */ /* 0x000fe200078e0034 */
[----:B------:R-:W-:Y:S02]  /*6f310*/  F2FP.F16.E5M2.UNPACK_B R4, R4 ;  /* 0x00000004ff04723e */ /* 0x000fe400020004ff */
[----:B------:R-:W-:Y:S02]  /*6f320*/  F2FP.F16.E5M2.UNPACK_B R5, R5 ;  /* 0x00000005ff05723e */ /* 0x000fe400020004ff */
[----:B------:R-:W-:Y:S02]  /*6f330*/  F2FP.F16.E5M2.UNPACK_B R6, R6 ;  /* 0x00000006ff06723e */ /* 0x000fe400020004ff */
[----:B------:R-:W-:Y:S01]  /*6f340*/  F2FP.F16.E5M2.UNPACK_B R7, R7 ;  /* 0x00000007ff07723e */ /* 0x000fe200020004ff */
[----:B-1----:R-:W4:Y:S04]  /*6f350*/  LDL.LU R10, [R1+0xd90] ;  /* 0x000d9000010a7983 */ /* 0x002f280000300800 */
[----:B------:R-:W4:Y:S04]  /*6f360*/  LDL.LU R11, [R1+0xd94] ;  /* 0x000d9400010b7983 */ /* 0x000f280000300800 */
[----:B------:R-:W4:Y:S04]  /*6f370*/  LDL.LU R13, [R1+0xd80] ;  /* 0x000d8000010d7983 */ /* 0x000f280000300800 */
[----:B------:R-:W4:Y:S01]  /*6f380*/  LDL.LU R61, [R1+0xd84] ;  /* 0x000d8400013d7983 */ /* 0x000f220000300800 */
[----:B--2---:R-:W-:-:S02]  /*6f390*/  F2FP.F16.E5M2.UNPACK_B R40, R40.H1 ;  /* 0x00000028ff28723e */ /* 0x004fc400030004ff */
[----:B---3--:R-:W-:Y:S02]  /*6f3a0*/  F2FP.F16.E5M2.UNPACK_B R41, R41.H1 ;  /* 0x00000029ff29723e */ /* 0x008fe400030004ff */
[----:B----4-:R-:W-:Y:S02]  /*6f3b0*/  F2FP.F16.E5M2.UNPACK_B R2, R2.H1 ;  /* 0x00000002ff02723e */ /* 0x010fe400030004ff */
[----:B------:R-:W-:Y:S01]  /*6f3c0*/  F2FP.F16.E5M2.UNPACK_B R3, R3.H1 ;  /* 0x00000003ff03723e */ /* 0x000fe200030004ff */
[C---:B------:R-:W-:Y:S06]  /*6f3d0*/  HMMA.16816.F32 R44, R32.reuse, R38, R44 ;  /* 0x00000026202c723c */ /* 0x040fec000000182c */
[----:B------:R-:W-:Y:S06]  /*6f3e0*/  HMMA.16816.F32 R52, R32, R36, R48 ;  /* 0x000000242034723c */ /* 0x000fec0000001830 */
[----:B------:R-:W-:Y:S01]  /*6f3f0*/  HMMA.16816.F32 R48, R4, R40, R56 ;  /* 0x000000280430723c */ /* 0x000fe20000001838 */
[----:B------:R-:W-:-:S02]  /*6f400*/  F2FP.F16.E5M2.UNPACK_B R8, R8.H1 ;  /* 0x00000008ff08723e */ /* 0x000fc400030004ff */
[----:B------:R-:W-:-:S03]  /*6f410*/  F2FP.F16.E5M2.UNPACK_B R9, R9.H1 ;  /* 0x00000009ff09723e */ /* 0x000fc600030004ff */
[C---:B------:R-:W-:Y:S06]  /*6f420*/  HMMA.16816.F32 R56, R4.reuse, R2, R24 ;  /* 0x000000020438723c */ /* 0x040fec0000001818 */
[----:B------:R-:W-:Y:S05]  /*6f430*/  HMMA.16816.F32 R20, R4, R8, R20 ;  /* 0x000000080414723c */ /* 0x000fea0000001814 */
[----:B------:R-:W-:Y:S04]  /*6f440*/  STL.64 [R1+0x3ed8], R54 ;  /* 0x003ed83601007387 */ /* 0x000fe80000100a00 */
[----:B------:R0:W-:Y:S04]  /*6f450*/  STL.64 [R1+0x3ed0], R52 ;  /* 0x003ed03401007387 */ /* 0x0001e80000100a00 */
        /* <DEDUP_REMOVED lines=10> */
[----:B------:R-:W-:Y:S04]  /*6f500*/  STL [R1+0x427c], R3 ;  /* 0x00427c0301007387 */ /* 0x000fe80000100800 */
[----:B------:R-:W-:Y:S04]  /*6f510*/  STL.64 [R1+0x3ee8], R58 ;  /* 0x003ee83a01007387 */ /* 0x000fe80000100a00 */
[----:B------:R2:W-:Y:S04]  /*6f520*/  STL.64 [R1+0x3ee0], R56 ;  /* 0x003ee03801007387 */ /* 0x0005e80000100a00 */
[----:B------:R3:W-:Y:S04]  /*6f530*/  STL.64 [R1], R20 ;  /* 0x0000001401007387 */ /* 0x0007e80000100a00 */
[----:B------:R4:W-:Y:S04]  /*6f540*/  STL.64 [R1+0x8], R22 ;  /* 0x0000081601007387 */ /* 0x0009e80000100a00 */
[----:B------:R-:W4:Y:S04]  /*6f550*/  LDL.LU R28, [R1+0x130] ;  /* 0x00013000011c7983 */ /* 0x000f280000300800 */
[----:B------:R-:W4:Y:S04]  /*6f560*/  LDL.LU R29, [R1+0x134] ;  /* 0x00013400011d7983 */ /* 0x000f280000300800 */
[----:B------:R-:W4:Y:S04]  /*6f570*/  LDL.LU R30, [R1+0x138] ;  /* 0x00013800011e7983 */ /* 0x000f280000300800 */
[----:B------:R-:W4:Y:S01]  /*6f580*/  LDL.LU R31, [R1+0x13c] ;  /* 0x00013c00011f7983 */ /* 0x000f220000300800 */
[----:B0-----:R-:W-:-:S03]  /*6f590*/  IMAD.MOV.U32 R52, RZ, RZ, R43 ;  /* 0x000000ffff347224 */ /* 0x001fc600078e002b */
[----:B------:R-:W2:Y:S01]  /*6f5a0*/  LDL.LU R43, [R1+0x4288] ;  /* 0x00428800012b7983 */ /* 0x000ea20000300800 */
[----:B------:R-:W-:Y:S02]  /*6f5b0*/  F2FP.F16.E5M2.UNPACK_B R10, R10.H1 ;  /* 0x0000000aff0a723e */ /* 0x000fe400030004ff */
[----:B------:R-:W-:Y:S01]  /*6f5c0*/  F2FP.F16.E5M2.UNPACK_B R11, R11.H1 ;  /* 0x0000000bff0b723e */ /* 0x000fe200030004ff */
[----:B------:R-:W4:Y:S04]  /*6f5d0*/  LDL.LU R53, [R1+0x114] ;  /* 0x0001140001357983 */ /* 0x000f280000300800 */
[----:B------:R-:W4:Y:S04]  /*6f5e0*/  LDL.LU R54, [R1+0x118] ;  /* 0x0001180001367983 */ /* 0x000f280000300800 */
[----:B------:R-:W4:Y:S04]  /*6f5f0*/  LDL.LU R55, [R1+0x11c] ;  /* 0x00011c0001377983 */ /* 0x000f280000300800 */
[----:B------:R-:W4:Y:S04]  /*6f600*/  LDL.LU R32, [R1+0xd0] ;  /* 0x0000d00001207983 */ /* 0x000f280000300800 */
[----:B------:R-:W4:Y:S01]  /*6f610*/  LDL.LU R33, [R1+0xd4] ;  /* 0x0000d40001217983 */ /* 0x000f220000300800 */
[----:B------:R-:W-:Y:S01]  /*6f620*/  HMMA.16816.F32 R16, R4, R10, R16 ;  /* 0x0000000a0410723c */ /* 0x000fe20000001810 */
[----:B------:R-:W-:-:S02]  /*6f630*/  F2FP.F16.E5M2.UNPACK_B R12, R13.H1 ;  /* 0x0000000dff0c723e */ /* 0x000fc400030004ff */
[----:B------:R-:W-:-:S15]  /*6f640*/  F2FP.F16.E5M2.UNPACK_B R13, R61.H1 ;  /* 0x0000003dff0d723e */ /* 0x000fde00030004ff */
[----:B------:R-:W-:-:S06]  /*6f650*/  NOP ;  /* 0x0000000000007918 */ /* 0x000fcc0000000000 */
[----:B-1----:R-:W-:Y:S02]  /*6f660*/  IMAD.MOV.U32 R51, RZ, RZ, R18 ;  /* 0x000000ffff337224 */ /* 0x002fe400078e0012 */
[----:B------:R-:W-:Y:S02]  /*6f670*/  IMAD.MOV.U32 R44, RZ, RZ, R19 ;  /* 0x000000ffff2c7224 */ /* 0x000fe400078e0013 */
[----:B------:R-:W-:Y:S02]  /*6f680*/  IMAD.MOV.U32 R49, RZ, RZ, R16 ;  /* 0x000000ffff317224 */ /* 0x000fe400078e0010 */
[----:B------:R-:W-:Y:S02]  /*6f690*/  IMAD.MOV.U32 R50, RZ, RZ, R17 ;  /* 0x000000ffff327224 */ /* 0x000fe400078e0011 */
[----:B--2---:R-:W-:Y:S02]  /*6f6a0*/  IMAD.MOV.U32 R34, RZ, RZ, R43 ;  /* 0x000000ffff227224 */ /* 0x004fe400078e002b */
        /* <DEDUP_REMOVED lines=29> */
[----:B0-----:R-:W3:Y:S04]  /*6f880*/  LDL.LU R8, [R1+0x90] ;  /* 0x0000900001087983 */ /* 0x001ee80000300800 */
[----:B------:R-:W3:Y:S04]  /*6f890*/  LDL.LU R9, [R1+0x94] ;  /* 0x0000940001097983 */ /* 0x000ee80000300800 */
[----:B------:R-:W3:Y:S04]  /*6f8a0*/  LDL.LU R10, [R1+0x98] ;  /* 0x00009800010a7983 */ /* 0x000ee80000300800 */
[----:B------:R-:W3:Y:S04]  /*6f8b0*/  LDL.LU R11, [R1+0x9c] ;  /* 0x00009c00010b7983 */ /* 0x000ee80000300800 */
[----:B------:R-:W-:Y:S04]  /*6f8c0*/  STL.64 [R1+0x3ef8], R50 ;  /* 0x003ef83201007387 */ /* 0x000fe80000100a00 */
[----:B------:R-:W-:Y:S01]  /*6f8d0*/  STL.64 [R1+0x3ef0], R48 ;  /* 0x003ef03001007387 */ /* 0x000fe20000100a00 */
[----:B--2---:R-:W-:-:S02]  /*6f8e0*/  F2FP.F16.E5M2.UNPACK_B R14, R14.H1 ;  /* 0x0000000eff0e723e */ /* 0x004fc400030004ff */
[----:B------:R-:W-:Y:S01]  /*6f8f0*/  F2FP.F16.E5M2.UNPACK_B R15, R15.H1 ;  /* 0x0000000fff0f723e */ /* 0x000fe200030004ff */
[----:B------:R-:W-:Y:S01]  /*6f900*/  HMMA.16816.F32 R40, R4, R12, R40 ;  /* 0x0000000c0428723c */ /* 0x000fe20000001828 */
[----:B------:R-:W-:Y:S02]  /*6f910*/  F2FP.F16.E5M2.UNPACK_B R16, R16.H1 ;  /* 0x00000010ff10723e */ /* 0x000fe400030004ff */
[----:B------:R-:W-:-:S03]  /*6f920*/  F2FP.F16.E5M2.UNPACK_B R17, R17.H1 ;  /* 0x00000011ff11723e */ /* 0x000fc600030004ff */
[----:B---3--:R-:W-:-:S15]  /*6f930*/  HMMA.16816.F32 R8, R4, R14, R8 ;  /* 0x0000000e0408723c */ /* 0x008fde0000001808 */
[----:B------:R-:W-:-:S03]  /*6f940*/  NOP ;  /* 0x0000000000007918 */ /* 0x000fc60000000000 */
[----:B------:R-:W-:Y:S02]  /*6f950*/  IMAD.MOV.U32 R46, RZ, RZ, R41 ;  /* 0x000000ffff2e7224 */ /* 0x000fe400078e0029 */
[----:B------:R-:W-:Y:S02]  /*6f960*/  IMAD.MOV.U32 R47, RZ, RZ, R42 ;  /* 0x000000ffff2f7224 */ /* 0x000fe400078e002a */
[----:B------:R-:W-:-:S03]  /*6f970*/  IMAD.MOV.U32 R45, RZ, RZ, R40 ;  /* 0x000000ffff2d7224 */ /* 0x000fc600078e0028 */
[----:B------:R-:W-:Y:S04]  /*6f980*/  STL.64 [R1+0x3f08], R46 ;  /* 0x003f082e01007387 */ /* 0x000fe80000100a00 */
[----:B------:R-:W-:Y:S04]  /*6f990*/  STL.64 [R1+0x3f00], R44 ;  /* 0x003f002c01007387 */ /* 0x000fe80000100a00 */
[----:B------:R-:W-:Y:S04]  /*6f9a0*/  STL.64 [R1+0x30], R8 ;  /* 0x0000300801007387 */ /* 0x000fe80000100a00 */
[----:B------:R0:W-:Y:S02]  /*6f9b0*/  STL.64 [R1+0x38], R10 ;  /* 0x0000380a01007387 */ /* 0x0001e40000100a00 */
[----:B0-----:R-:W-:Y:S01]  /*6f9c0*/  HMMA.16816.F32 R8, R4, R16, R56 ;  /* 0x000000100408723c */ /* 0x001fe20000001838 */
[----:B------:R-:W-:-:S02]  /*6f9d0*/  F2FP.F16.E5M2.UNPACK_B R18, R18.H1 ;  /* 0x00000012ff12723e */ /* 0x000fc400030004ff */
[----:B------:R-:W-:Y:S02]  /*6f9e0*/  F2FP.F16.E5M2.UNPACK_B R19, R19.H1 ;  /* 0x00000013ff13723e */ /* 0x000fe400030004ff */
[----:B------:R-:W-:-:S15]  /*6f9f0*/  F2FP.F16.E5M2.UNPACK_B R20, R20.H1 ;  /* 0x00000014ff14723e */ /* 0x000fde00030004ff */
[----:B------:R-:W-:-:S03]  /*6fa00*/  NOP ;  /* 0x0000000000007918 */ /* 0x000fc60000000000 */
[----:B------:R-:W-:Y:S04]  /*6fa10*/  STL.64 [R1+0x40], R8 ;  /* 0x0000400801007387 */ /* 0x000fe80000100a00 */
[----:B------:R0:W-:Y:S02]  /*6fa20*/  STL.64 [R1+0x48], R10 ;  /* 0x0000480a01007387 */ /* 0x0001e40000100a00 */
[----:B0-----:R-:W-:Y:S01]  /*6fa30*/  HMMA.16816.F32 R8, R4, R18, R32 ;  /* 0x000000120408723c */ /* 0x001fe20000001820 */
[----:B------:R-:W-:-:S05]  /*6fa40*/  F2FP.F16.E5M2.UNPACK_B R21, R21.H1 ;  /* 0x00000015ff15723e */ /* 0x000fca00030004ff */
[----:B------:R-:W-:Y:S04]  /*6fa50*/  STL.64 [R1+0x4248], R18 ;  /* 0x0042481201007387 */ /* 0x000fe80000100a00 */
[----:B------:R-:W-:-:S13]  /*6fa60*/  STL.64 [R1+0x4240], R16 ;  /* 0x0042401001007387 */ /* 0x000fda0000100a00 */
[----:B------:R-:W-:Y:S04]  /*6fa70*/  STL.64 [R1+0x50], R8 ;  /* 0x0000500801007387 */ /* 0x000fe80000100a00 */
[----:B------:R4:W-:Y:S02]  /*6fa80*/  STL.64 [R1+0x58], R10 ;  /* 0x0000580a01007387 */ /* 0x0009e40000100a00 */
[----:B----4-:R-:W-:Y:S01]  /*6fa90*/  HMMA.16816.F32 R8, R4, R20, R36 ;  /* 0x000000140408723c */ /* 0x010fe20000001824 */
[----:B------:R-:W-:Y:S02]  /*6faa0*/  F2FP.F16.E5M2.UNPACK_B R22, R22.H1 ;  /* 0x00000016ff16723e */ /* 0x000fe400030004ff */
        /* <DEDUP_REMOVED lines=45> */
[----:B------:R-:W-:-:S02]  /*6fd80*/  F2FP.F16.E5M2.UNPACK_B R26, R27.H1 ;  /* 0x0000001bff1a723e */ /* 0x000fc400030004ff */
[----:B------:R-:W-:Y:S01]  /*6fd90*/  F2FP.F16.E5M2.UNPACK_B R27, R61.H1 ;  /* 0x0000003dff1b723e */ /* 0x000fe200030004ff */
        /* <DEDUP_REMOVED lines=18> */
[----:B----4-:R-:W-:Y:S01]  /*6fec0*/  HMMA.16816.F32 R8, R4, R26, R8 ;  /* 0x0000001a0408723c */ /* 0x010fe20000001808 */
[----:B--2---:R-:W-:-:S02]  /*6fed0*/  IMAD R32, R32, 0x100, R2 ;  /* 0x0000010020207824 */ /* 0x004fc400078e0202 */
[----:B------:R-:W2:Y:S01]  /*6fee0*/  LDL.LU R2, [R1+0x4280] ;  /* 0x0042800001027983 */ /* 0x000ea20000300800 */
[----:B---3--:R-:W-:-:S03]  /*6fef0*/  IMAD R33, R33, 0x100, R3 ;  /* 0x0000010021217824 */ /* 0x008fc600078e0203 */
[----:B------:R-:W2:Y:S01]  /*6ff00*/  LDL.LU R3, [R1+0x427c] ;  /* 0x00427c0001037983 */ /* 0x000ea20000300800 */
[----:B------:R-:W-:-:S03]  /*6ff10*/  IMAD R34, R34, 0x100, R40 ;  /* 0x0000010022227824 */ /* 0x000fc600078e0228 */
[----:B------:R-:W3:-:S12]  /*6ff20*/  LDL.LU R40, [R1+0x4278] ;  /* 0x0042780001287983 */ /* 0x000ed80000300800 */
[----:B------:R-:W-:Y:S04]  /*6ff30*/  STL.64 [R1+0x90], R8 ;  /* 0x0000900801007387 */ /* 0x000fe80000100a00 */
[----:B------:R0:W-:Y:S04]  /*6ff40*/  STL.64 [R1+0x98], R10 ;  /* 0x0000980a01007387 */ /* 0x0001e80000100a00 */
[----:B0-----:R-:W4:Y:S04]  /*6ff50*/  LDL.LU.64 R10, [R1+0x4270] ;  /* 0x00427000010a7983 */ /* 0x001f280000300a00 */
[----:B------:R-:W4:Y:S04]  /*6ff60*/  LDL.LU.64 R8, [R1+0x4268] ;  /* 0x0042680001087983 */ /* 0x000f280000300a00 */
[----:B------:R-:W-:Y:S04]  /*6ff70*/  STL.64 [R1+0x4218], R26 ;  /* 0x0042181a01007387 */ /* 0x000fe80000100a00 */
[----:B------:R0:W-:Y:S04]  /*6ff80*/  STL.64 [R1+0x4210], R24 ;  /* 0x0042101801007387 */ /* 0x0001e80000100a00 */
[----:B0-----:R-:W2:Y:S04]  /*6ff90*/  LDL.LU R24, [R1+0x240] ;  /* 0x0002400001187983 */ /* 0x001ea80000300800 */
[----:B------:R-:W2:Y:S04]  /*6ffa0*/  LDL.LU R25, [R1+0x244] ;  /* 0x0002440001197983 */ /* 0x000ea80000300800 */
[----:B------:R-:W2:Y:S04]  /*6ffb0*/  LDL.LU R26, [R1+0x248] ;  /* 0x00024800011a7983 */ /* 0x000ea80000300800 */
[----:B------:R-:W2:Y:S01]  /*6ffc0*/  LDL.LU R27, [R1+0x24c] ;  /* 0x00024c00011b7983 */ /* 0x000ea20000300800 */
[----:B------:R-:W-:-:S03]  /*6ffd0*/  IMAD R35, R35, 0x100, R41 ;  /* 0x0000010023237824 */ /* 0x000fc600078e0229 */
[----:B------:R-:W3:Y:S01]  /*6ffe0*/  LDL.LU R41, [R1+0x4260] ;  /* 0x0042600001297983 */ /* 0x000ee20000300800 */
[----:B------:R-:W-:Y:S02]  /*6fff0*/  F2FP.F16.E5M2.UNPACK_B R28, R28.H1 ;  /* 0x0000001cff1c723e */ /* 0x000fe400030004ff */
[----:B------:R-:W-:-:S07]  /*70000*/  F2FP.F16.E5M2.UNPACK_B R29, R29.H1 ;  /* 0x0000001dff1d723e */ /* 0x000fce00030004ff */
[----:B------:R-:W-:Y:S01]  /*70010*/  HMMA.16816.F32 R36, R4, R28, R36 ;  /* 0x0000001c0424723c */ /* 0x000fe20000001824 */
[----:B------:R-:W-:Y:S02]  /*70020*/  F2FP.F16.E5M2.UNPACK_B R30, R30.H1 ;  /* 0x0000001eff1e723e */ /* 0x000fe400030004ff */
[----:B------:R-:W-:-:S15]  /*70030*/  F2FP.F16.E5M2.UNPACK_B R31, R31.H1 ;  /* 0x0000001fff1f723e */ /* 0x000fde00030004ff */
[----:B------:R-:W-:-:S05]  /*70040*/  NOP ;  /* 0x0000000000007918 */ /* 0x000fca0000000000 */
[----:B------:R0:W-:Y:S04]  /*70050*/  STL.64 [R1+0xa0], R36 ;  /* 0x0000a02401007387 */ /* 0x0001e80000100a00 */
[----:B------:R1:W-:Y:S01]  /*70060*/  STL.64 [R1+0xa8], R38 ;  /* 0x0000a82601007387 */ /* 0x0003e20000100a00 */
[----:B0-----:R-:W-:Y:S02]  /*70070*/  F2FP.F16.E5M2.UNPACK_B R36, R60.H1 ;  /* 0x0000003cff24723e */ /* 0x001fe400030004ff */
[----:B------:R-:W-:Y:S02]  /*70080*/  F2FP.F16.E5M2.UNPACK_B R37, R0.H1 ;  /* 0x00000000ff25723e */ /* 0x000fe400030004ff */
[----:B-1----:R-:W-:Y:S02]  /*70090*/  F2FP.F16.E5M2.UNPACK_B R38, R42.H1 ;  /* 0x0000002aff26723e */ /* 0x002fe400030004ff */
[----:B------:R-:W-:-:S03]  /*700a0*/  F2FP.F16.E5M2.UNPACK_B R39, R61.H1 ;  /* 0x0000003dff27723e */ /* 0x000fc600030004ff */
[----:B------:R-:W-:Y:S01]  /*700b0*/  HMMA.16816.F32 R20, R4, R36, R20 ;  /* 0x000000240414723c */ /* 0x000fe20000001814 */
[----:B------:R-:W-:Y:S04]  /*700c0*/  STL.64 [R1+0x4238], R30 ;  /* 0x0042381e01007387 */ /* 0x000fe80000100a00 */
[----:B------:R-:W-:Y:S01]  /*700d0*/  STL.64 [R1+0x4230], R28 ;  /* 0x0042301c01007387 */ /* 0x000fe20000100a00 */
[----:B------:R-:W-:Y:S02]  /*700e0*/  F2FP.F16.E5M2.UNPACK_B R32, R32 ;  /* 0x00000020ff20723e */ /* 0x000fe400020004ff */
[----:B------:R-:W-:Y:S02]  /*700f0*/  F2FP.F16.E5M2.UNPACK_B R33, R33 ;  /* 0x00000021ff21723e */ /* 0x000fe400020004ff */
[----:B------:R-:W-:-:S02]  /*70100*/  F2FP.F16.E5M2.UNPACK_B R34, R34 ;  /* 0x00000022ff22723e */ /* 0x000fc400020004ff */
[----:B------:R-:W-:Y:S01]  /*70110*/  F2FP.F16.E5M2.UNPACK_B R35, R35 ;  /* 0x00000023ff23723e */ /* 0x000fe200020004ff */
[C---:B--2---:R-:W-:Y:S06]  /*70120*/  HMMA.16816.F32 R24, R4.reuse, R30, R24 ;  /* 0x0000001e0418723c */ /* 0x044fec0000001818 */
[----:B------:R-:W-:-:S15]  /*70130*/  HMMA.16816.F32 R4, R4, R38, R16 ;  /* 0x000000260404723c */ /* 0x000fde0000001810 */
        /* <DEDUP_REMOVED lines=9> */
[C---:B---3--:R-:W-:Y:S06]  /*701d0*/  HMMA.16816.F32 R4, R32.reuse, R40, R44 ;  /* 0x000000282004723c */ /* 0x048fec000000182c */
[C---:B------:R-:W-:Y:S06]  /*701e0*/  HMMA.16816.F32 R20, R32.reuse, R2, R48 ;  /* 0x000000022014723c */ /* 0x040fec0000001830 */
[C---:B----4-:R-:W-:Y:S11]  /*701f0*/  HMMA.16816.F32 R16, R32.reuse, R8, R56 ;  /* 0x000000082010723c */ /* 0x050ff60000001838 */
[----:B------:R-:W-:Y:S04]  /*70200*/  STL.64 [R1+0x250], R4 ;  /* 0x0002500401007387 */ /* 0x000fe80000100a00 */
[----:B------:R0:W-:Y:S02]  /*70210*/  STL.64 [R1+0x258], R6 ;  /* 0x0002580601007387 */ /* 0x0001e40000100a00 */
[C---:B0-----:R-:W-:Y:S02]  /*70220*/  HMMA.16816.F32 R4, R32.reuse, R10, R52 ;  /* 0x0000000a2004723c */ /* 0x041fe40000001834 */
        /* <DEDUP_REMOVED lines=55> */
[----:B------:R-:W3:Y:S01]  /*705a0*/  LDL.LU R11, [R1+0x94c] ;  /* 0x00094c00010b7983 */ /* 0x000ee20000300800 */
        /* <DEDUP_REMOVED lines=40> */
[----:B----4-:R-:W-:Y:S06]  /*70830*/  HMMA.16816.F32 R16, R32, R22, R16 ;  /* 0x000000162010723c */ /* 0x010fec0000001810 */
[----:B------:R-:W-:Y:S04]  /*70840*/  STL.64 [R1+0x4198], R22 ;  /* 0x0041981601007387 */ /* 0x000fe80000100a00 */
[----:B------:R-:W-:-:S13]  /*70850*/  STL.64 [R1+0x4190], R20 ;  /* 0x0041901401007387 */ /* 0x000fda0000100a00 */
[----:B------:R-:W-:Y:S04]  /*70860*/  STL.64 [R1+0x1c0], R16 ;  /* 0x0001c01001007387 */ /* 0x000fe80000100a00 */
[----:B------:R-:W-:Y:S01]  /*70870*/  STL.64 [R1+0x1c8], R18 ;  /* 0x0001c81201007387 */ /* 0x000fe20000100a00 */
        /* <DEDUP_REMOVED lines=12> */
[C---:B0-----:R-:W-:Y:S06]  /*70940*/  HMMA.16816.F32 R8, R32.reuse, R30, R48 ;  /* 0x0000001e2008723c */ /* 0x041fec0000001830 */
[----:B------:R-:W-:Y:S04]  /*70950*/  STL.64 [R1+0x41c8], R30 ;  /* 0x0041c81e01007387 */ /* 0x000fe80000100a00 */
[----:B------:R-:W-:Y:S01]  /*70960*/  STL.64 [R1+0x41c0], R28 ;  /* 0x0041c01c01007387 */ /* 0x000fe20000100a00 */
[----:B------:R-:W-:-:S12]  /*70970*/  HMMA.16816.F32 R12, R32, R36, R56 ;  /* 0x00000024200c723c */ /* 0x000fd80000001838 */
[----:B------:R-:W-:Y:S04]  /*70980*/  STL.64 [R1+0xca0], R8 ;  /* 0x000ca00801007387 */ /* 0x000fe80000100a00 */
[----:B------:R0:W-:Y:S02]  /*70990*/  STL.64 [R1+0xca8], R10 ;  /* 0x000ca80a01007387 */ /* 0x0001e40000100a00 */
[----:B0-----:R-:W-:Y:S06]  /*709a0*/  HMMA.16816.F32 R8, R32, R38, R52 ;  /* 0x000000262008723c */ /* 0x001fec0000001834 */
[----:B------:R-:W-:Y:S04]  /*709b0*/  STL.64 [R1+0x41e8], R38 ;  /* 0x0041e82601007387 */ /* 0x000fe80000100a00 */
[----:B------:R0:W-:Y:S04]  /*709c0*/  STL.64 [R1+0xc90], R12 ;  /* 0x000c900c01007387 */ /* 0x0001e80000100a00 */
[----:B------:R1:W-:Y:S04]  /*709d0*/  STL.64 [R1+0xc98], R14 ;  /* 0x000c980e01007387 */ /* 0x0003e80000100a00 */
[----:B------:R-:W-:Y:S05]  /*709e0*/  STL.64 [R1+0x41e0], R36 ;  /* 0x0041e02401007387 */ /* 0x000fea0000100a00 */
[----:B------:R2:W-:Y:S04]  /*709f0*/  STL.64 [R1+0x180], R8 ;  /* 0x0001800801007387 */ /* 0x0005e80000100a00 */
[----:B------:R3:W-:Y:S04]  /*70a00*/  STL.64 [R1+0x188], R10 ;  /* 0x0001880a01007387 */ /* 0x0007e80000100a00 */
[----:B------:R-:W4:Y:S04]  /*70a10*/  LDL.LU R56, [R1+0x7c0] ;  /* 0x0007c00001387983 */ /* 0x000f280000300800 */
[----:B------:R-:W4:Y:S04]  /*70a20*/  LDL.LU R57, [R1+0x7c4] ;  /* 0x0007c40001397983 */ /* 0x000f280000300800 */
[----:B------:R-:W2:Y:S04]  /*70a30*/  LDL.LU R58, [R1+0x7c8] ;  /* 0x0007c800013a7983 */ /* 0x000ea80000300800 */
[----:B------:R-:W2:Y:S04]  /*70a40*/  LDL.LU R59, [R1+0x7cc] ;  /* 0x0007cc00013b7983 */ /* 0x000ea80000300800 */
[----:B--2---:R-:W-:Y:S04]  /*70a50*/  STL.64 [R1+0x4208], R58 ;  /* 0x0042083a01007387 */ /* 0x004fe80000100a00 */
[----:B----4-:R2:W-:Y:S04]  /*70a60*/  STL.64 [R1+0x4200], R56 ;  /* 0x0042003801007387 */ /* 0x0105e80000100a00 */
        /* <DEDUP_REMOVED lines=14> */
[----:B---3--:R-:W4:Y:S04]  /*70b50*/  LDL.LU R10, [R1+0x8f8] ;  /* 0x0008f800010a7983 */ /* 0x008f280000300800 */
[----:B------:R-:W4:Y:S04]  /*70b60*/  LDL.LU R11, [R1+0x8fc] ;  /* 0x0008fc00010b7983 */ /* 0x000f280000300800 */
[----:B--2---:R-:W2:Y:S04]  /*70b70*/  LDL.LU R56, [R1+0x900] ;  /* 0x0009000001387983 */ /* 0x004ea80000300800 */
[----:B------:R-:W2:Y:S04]  /*70b80*/  LDL.LU R57, [R1+0x904] ;  /* 0x0009040001397983 */ /* 0x000ea80000300800 */
[----:B------:R-:W2:Y:S04]  /*70b90*/  LDL.LU R58, [R1+0x908] ;  /* 0x00090800013a7983 */ /* 0x000ea80000300800 */
[----:B------:R-:W2:Y:S01]  /*70ba0*/  LDL.LU R59, [R1+0x90c] ;  /* 0x00090c00013b7983 */ /* 0x000ea20000300800 */
[----:B------:R-:W-:-:S02]  /*70bb0*/  IMAD R4, R5, 0x100, R4 ;  /* 0x0000010005047824 */ /* 0x000fc400078e0204 */
[----:B------:R-:W-:Y:S02]  /*70bc0*/  IMAD R5, R7, 0x100, R6 ;  /* 0x0000010007057824 */ /* 0x000fe400078e0206 */
[----:B------:R-:W-:Y:S02]  /*70bd0*/  IMAD R6, R0, 0x100, R60 ;  /* 0x0000010000067824 */ /* 0x000fe400078e023c */
[----:B------:R-:W-:Y:S01]  /*70be0*/  IMAD R7, R61, 0x100, R42 ;  /* 0x000001003d077824 */ /* 0x000fe200078e022a */
[----:B------:R-:W3:Y:S04]  /*70bf0*/  LDL.LU R36, [R1+0x8d0] ;  /* 0x0008d00001247983 */ /* 0x000ee80000300800 */
[----:B------:R-:W3:Y:S01]  /*70c00*/  LDL.LU R37, [R1+0x8d4] ;  /* 0x0008d40001257983 */ /* 0x000ee20000300800 */
[----:B------:R-:W-:-:S02]  /*70c10*/  F2FP.F16.E5M2.UNPACK_B R4, R4 ;  /* 0x00000004ff04723e */ /* 0x000fc400020004ff */
[----:B------:R-:W-:Y:S02]  /*70c20*/  F2FP.F16.E5M2.UNPACK_B R5, R5 ;  /* 0x00000005ff05723e */ /* 0x000fe400020004ff */
        /* <DEDUP_REMOVED lines=89> */
[----:B------:R-:W-:Y:S01]  /*711c0*/  STL.64 [R1+0x4110], R16 ;  /* 0x0041101001007387 */ /* 0x000fe20000100a00 */
[C---:B---3--:R-:W-:Y:S06]  /*711d0*/  HMMA.16816.F32 R12, R4.reuse, R20, R12 ;  /* 0x00000014040c723c */ /* 0x048fec000000180c */
[C---:B--2---:R-:W-:Y:S06]  /*711e0*/  HMMA.16816.F32 R8, R4.reuse, R22, R8 ;  /* 0x000000160408723c */ /* 0x044fec0000001808 */
[----:B------:R-:W-:Y:S11]  /*711f0*/  STL.64 [R1+0x4128], R22 ;  /* 0x0041281601007387 */ /* 0x000ff60000100a00 */
[----:B------:R-:W-:Y:S04]  /*71200*/  STL.64 [R1+0xf0], R12 ;  /* 0x0000f00c01007387 */ /* 0x000fe80000100a00 */
[----:B------:R4:W-:Y:S04]  /*71210*/  STL.64 [R1+0xf8], R14 ;  /* 0x0000f80e01007387 */ /* 0x0009e80000100a00 */
[----:B------:R-:W-:Y:S04]  /*71220*/  STL.64 [R1+0x4120], R20 ;  /* 0x0041201401007387 */ /* 0x000fe80000100a00 */
[----:B------:R-:W-:Y:S04]  /*71230*/  STL.64 [R1+0xe0], R8 ;  /* 0x0000e00801007387 */ /* 0x000fe80000100a00 */
[----:B------:R0:W-:Y:S01]  /*71240*/  STL.64 [R1+0xe8], R10 ;  /* 0x0000e80a01007387 */ /* 0x0001e20000100a00 */
[C---:B----4-:R-:W-:Y:S06]  /*71250*/  HMMA.16816.F32 R12, R4.reuse, R24, R32 ;  /* 0x00000018040c723c */ /* 0x050fec0000001820 */
        /* <DEDUP_REMOVED lines=58> */
[----:B------:R-:W-:-:S02]  /*71600*/  IMAD R34, R0, 0x100, R60 ;  /* 0x0000010000227824 */ /* 0x000fc400078e023c */
[----:B------:R-:W-:Y:S01]  /*71610*/  IMAD R35, R61, 0x100, R42 ;  /* 0x000001003d237824 */ /* 0x000fe200078e022a */
[----:B------:R-:W3:Y:S04]  /*71620*/  LDL.LU R12, [R1+0x750] ;  /* 0x00075000010c7983 */ /* 0x000ee80000300800 */
[----:B------:R-:W3:Y:S04]  /*71630*/  LDL.LU R13, [R1+0x754] ;  /* 0x00075400010d7983 */ /* 0x000ee80000300800 */
[----:B------:R-:W3:Y:S04]  /*71640*/  LDL.LU R14, [R1+0x758] ;  /* 0x00075800010e7983 */ /* 0x000ee80000300800 */
[----:B------:R-:W3:Y:S01]  /*71650*/  LDL.LU R15, [R1+0x75c] ;  /* 0x00075c00010f7983 */ /* 0x000ee20000300800 */
[----:B------:R-:W-:-:S02]  /*71660*/  F2FP.F16.E5M2.UNPACK_B R32, R32 ;  /* 0x00000020ff20723e */ /* 0x000fc400020004ff */
        /* <DEDUP_REMOVED lines=16> */
[----:B--2---:R-:W-:Y:S06]  /*71770*/  HMMA.16816.F32 R4, R4, R38, R52 ;  /* 0x000000260404723c */ /* 0x004fec0000001834 */
[C---:B---3--:R-:W-:Y:S06]  /*71780*/  HMMA.16816.F32 R28, R32.reuse, R40, R28 ;  /* 0x00000028201c723c */ /* 0x048fec000000181c */
[C---:B------:R-:W-:Y:S05]  /*71790*/  HMMA.16816.F32 R8, R32.reuse, R2, R8 ;  /* 0x000000022008723c */ /* 0x040fea0000001808 */
        /* <DEDUP_REMOVED lines=22> */
[----:B------:R-:W-:Y:S04]  /*71900*/  STL [R1+0x40e8], R43 ;  /* 0x0040e82b01007387 */ /* 0x000fe80000100800 */
[----:B------:R-:W-:Y:S04]  /*71910*/  STL.64 [R1+0x40e0], R40 ;  /* 0x0040e02801007387 */ /* 0x000fe80000100a00 */
        /* <DEDUP_REMOVED lines=30> */
[----:B0-----:R-:W2:Y:S04]  /*71b00*/  LDL.LU.64 R18, [R1+0x4118] ;  /* 0x0041180001127983 */ /* 0x001ea80000300a00 */
[----:B------:R-:W4:Y:S04]  /*71b10*/  LDL.LU.64 R16, [R1+0x4110] ;  /* 0x0041100001107983 */ /* 0x000f280000300a00 */
[----:B------:R-:W-:Y:S04]  /*71b20*/  STL.64 [R1+0x40a8], R14 ;  /* 0x0040a80e01007387 */ /* 0x000fe80000100a00 */
[----:B------:R4:W-:Y:S02]  /*71b30*/  STL.64 [R1+0x40a0], R12 ;  /* 0x0040a00c01007387 */ /* 0x0009e40000100a00 */
[C---:B----4-:R-:W-:Y:S06]  /*71b40*/  HMMA.16816.F32 R12, R32.reuse, R16, R8 ;  /* 0x00000010200c723c */ /* 0x050fec0000001808 */
[C---:B--2---:R-:W-:Y:S06]  /*71b50*/  HMMA.16816.F32 R8, R32.reuse, R18, R36 ;  /* 0x000000122008723c */ /* 0x044fec0000001824 */
[----:B------:R-:W-:Y:S11]  /*71b60*/  STL.64 [R1+0x40b8], R18 ;  /* 0x0040b81201007387 */ /* 0x000ff60000100a00 */
[----:B------:R-:W-:Y:S04]  /*71b70*/  STL.64 [R1+0xb80], R12 ;  /* 0x000b800c01007387 */ /* 0x000fe80000100a00 */
[----:B------:R-:W-:Y:S04]  /*71b80*/  STL.64 [R1+0xb88], R14 ;  /* 0x000b880e01007387 */ /* 0x000fe80000100a00 */
[----:B------:R-:W-:Y:S04]  /*71b90*/  STL.64 [R1+0x40b0], R16 ;  /* 0x0040b01001007387 */ /* 0x000fe80000100a00 */
[----:B------:R-:W-:Y:S04]  /*71ba0*/  STL.64 [R1+0xb70], R8 ;  /* 0x000b700801007387 */ /* 0x000fe80000100a00 */
[----:B------:R3:W-:Y:S02]  /*71bb0*/  STL.64 [R1+0xb78], R10 ;  /* 0x000b780a01007387 */ /* 0x0007e40000100a00 */
[C---:B---3--:R-:W-:Y:S06]  /*71bc0*/  HMMA.16816.F32 R8, R32.reuse, R20, R4 ;  /* 0x000000142008723c */ /* 0x048fec0000001804 */
[C---:B------:R-:W-:Y:S06]  /*71bd0*/  HMMA.16816.F32 R4, R32.reuse, R22, R44 ;  /* 0x000000162004723c */ /* 0x040fec000000182c */
[----:B------:R-:W-:Y:S11]  /*71be0*/  STL.64 [R1+0x40d8], R22 ;  /* 0x0040d81601007387 */ /* 0x000ff60000100a00 */
        /* <DEDUP_REMOVED lines=14> */
[----:B------:R-:W2:Y:S06]  /*71cd0*/  LDL.LU R56, [R1+0x5c0] ;  /* 0x0005c00001387983 */ /* 0x000eac0000300800 */
        /* <DEDUP_REMOVED lines=10> */
[----:B0-----:R-:W-:-:S03]  /*71d80*/  IMAD R5, R61, 0x100, R42 ;  /* 0x000001003d057824 */ /* 0x001fc600078e022a */
        /* <DEDUP_REMOVED lines=40> */
[----:B------:R-:W-:Y:S01]  /*72010*/  STL [R1+0x408c], R29 ;  /* 0x00408c1d01007387 */ /* 0x000fe20000100800 */
[----:B--2---:R-:W-:-:S15]  /*72020*/  HMMA.16816.F32 R36, R32, R30, R36 ;  /* 0x0000001e2024723c */ /* 0x004fde0000001824 */
        /* <DEDUP_REMOVED lines=11> */
[----:B------:R-:W4:Y:S04]  /*720e0*/  LDL.LU.64 R24, [R1+0x40f0] ;  /* 0x0040f00001187983 */ /* 0x000f280000300a00 */
[----:B------:R-:W3:Y:S04]  /*720f0*/  LDL.LU R43, [R1+0x40e8] ;  /* 0x0040e800012b7983 */ /* 0x000ee80000300800 */
[----:B------:R-:W2:Y:S01]  /*72100*/  LDL.LU.64 R40, [R1+0x40e0] ;  /* 0x0040e00001287983 */ /* 0x000ea20000300a00 */
        /* <DEDUP_REMOVED lines=8> */
[C---:B------:R-:W-:Y:S02]  /*72190*/  HMMA.16816.F32 R8, R4.reuse, R2, R8 ;  /* 0x000000020408723c */ /* 0x040fe40000001808 */
        /* <DEDUP_REMOVED lines=16> */
[----:B---3--:R-:W-:Y:S04]  /*722a0*/  STL [R1+0x4050], R43 ;  /* 0x0040502b01007387 */ /* 0x008fe80000100800 */
        /* <DEDUP_REMOVED lines=21> */
[----:B------:R2:W-:Y:S01]  /*72400*/  STL.64 [R1+0x4058], R8 ;  /* 0x0040580801007387 */ /* 0x0005e20000100a00 */
[C---:B---3--:R-:W-:Y:S06]  /*72410*/  HMMA.16816.F32 R40, R4.reuse, R12, R40 ;  /* 0x0000000c0428723c */ /* 0x048fec0000001828 */
[C---:B--2---:R-:W-:Y:S06]  /*72420*/  HMMA.16816.F32 R8, R4.reuse, R14, R36 ;  /* 0x0000000e0408723c */ /* 0x044fec0000001824 */
[----:B------:R-:W-:Y:S11]  /*72430*/  STL.64 [R1+0x4080], R14 ;  /* 0x0040800e01007387 */ /* 0x000ff60000100a00 */
[----:B------:R-:W-:Y:S04]  /*72440*/  STL.64 [R1+0xac0], R40 ;  /* 0x000ac02801007387 */ /* 0x000fe80000100a00 */
[----:B------:R-:W-:Y:S04]  /*72450*/  STL.64 [R1+0xac8], R42 ;  /* 0x000ac82a01007387 */ /* 0x000fe80000100a00 */
[----:B------:R4:W-:Y:S04]  /*72460*/  STL.64 [R1+0x4078], R12 ;  /* 0x0040780c01007387 */ /* 0x0009e80000100a00 */
[----:B------:R-:W-:Y:S04]  /*72470*/  STL.64 [R1+0xab0], R8 ;  /* 0x000ab00801007387 */ /* 0x000fe80000100a00 */
[----:B------:R0:W-:Y:S01]  /*72480*/  STL.64 [R1+0xab8], R10 ;  /* 0x000ab80a01007387 */ /* 0x0001e20000100a00 */
[C---:B----4-:R-:W-:Y:S06]  /*72490*/  HMMA.16816.F32 R12, R4.reuse, R16, R32 ;  /* 0x00000010040c723c */ /* 0x050fec0000001820 */
[C---:B0-----:R-:W-:Y:S06]  /*724a0*/  HMMA.16816.F32 R8, R4.reuse, R18, R44 ;  /* 0x000000120408723c */ /* 0x041fec000000182c */
[----:B------:R-:W-:Y:S11]  /*724b0*/  STL.64 [R1+0x4098], R18 ;  /* 0x0040981201007387 */ /* 0x000ff60000100a00 */
[----:B------:R-:W-:Y:S04]  /*724c0*/  STL.64 [R1+0xaa0], R12 ;  /* 0x000aa00c01007387 */ /* 0x000fe80000100a00 */
        /* <DEDUP_REMOVED lines=57> */
[----:B--2---:R-:W-:Y:S01]  /*72860*/  HMMA.16816.F32 R16, R4, R26, R16 ;  /* 0x0000001a0410723c */ /* 0x004fe20000001810 */
[----:B----4-:R-:W-:-:S15]  /*72870*/  IMAD R32, R32, 0x100, R29 ;  /* 0x0000010020207824 */ /* 0x010fde00078e021d */
[----:B------:R-:W-:-:S07]  /*72880*/  NOP ;  /* 0x0000000000007918 */ /* 0x000fce0000000000 */
[----:B------:R-:W-:Y:S04]  /*72890*/  STL.64 [R1+0xa60], R16 ;  /* 0x000a601001007387 */ /* 0x000fe80000100a00 */
[----:B------:R0:W-:Y:S04]  /*728a0*/  STL.64 [R1+0xa68], R18 ;  /* 0x000a681201007387 */ /* 0x0001e80000100a00 */
        /* <DEDUP_REMOVED lines=11> */
[----:B------:R-:W3:Y:S03]  /*72960*/  LDL.LU R61, [R1+0x4088] ;  /* 0x00408800013d7983 */ /* 0x000ee60000300800 */
[----:B----4-:R-:W-:-:S15]  /*72970*/  HMMA.16816.F32 R12, R4, R28, R12 ;  /* 0x0000001c040c723c */ /* 0x010fde000000180c */
[----:B------:R-:W-:-:S08]  /*72980*/  NOP ;  /* 0x0000000000007918 */ /* 0x000fd00000000000 */
[----:B------:R-:W-:Y:S04]  /*72990*/  STL.64 [R1+0xa50], R12 ;  /* 0x000a500c01007387 */ /* 0x000fe80000100a00 */
[----:B------:R0:W-:Y:S04]  /*729a0*/  STL.64 [R1+0xa58], R14 ;  /* 0x000a580e01007387 */ /* 0x0001e80000100a00 */
[----:B0-----:R-:W4:Y:S04]  /*729b0*/  LDL.LU.64 R14, [R1+0x4080] ;  /* 0x00408000010e7983 */ /* 0x001f280000300a00 */
[----:B------:R-:W3:Y:S04]  /*729c0*/  LDL.LU.64 R12, [R1+0x4078] ;  /* 0x00407800010c7983 */ /* 0x000ee80000300a00 */
[----:B------:R-:W-:Y:S04]  /*729d0*/  STL.64 [R1+0xc40], R36 ;  /* 0x000c402401007387 */ /* 0x000fe80000100a00 */
[----:B------:R0:W-:Y:S04]  /*729e0*/  STL.64 [R1+0xc48], R38 ;  /* 0x000c482601007387 */ /* 0x0001e80000100a00 */
[----:B0-----:R-:W2:Y:S04]  /*729f0*/  LDL.LU.64 R38, [R1+0x4070] ;  /* 0x0040700001267983 */ /* 0x001ea80000300a00 */
[----:B------:R-:W4:Y:S04]  /*72a00*/  LDL.LU.64 R36, [R1+0x4068] ;  /* 0x0040680001247983 */ /* 0x000f280000300a00 */
        /* <DEDUP_REMOVED lines=12> */
[----:B------:R-:W3:Y:S04]  /*72ad0*/  LDL.LU.64 R8, [R1+0x4058] ;  /* 0x0040580001087983 */ /* 0x000ee80000300a00 */
[----:B------:R-:W4:Y:S04]  /*72ae0*/  LDL.LU R43, [R1+0x4050] ;  /* 0x00405000012b7983 */ /* 0x000f280000300800 */
        /* <DEDUP_REMOVED lines=12> */
[----:B------:R-:W2:Y:S01]  /*72bb0*/  LDL.LU R39, [R1+0x55c] ;  /* 0x00055c0001277983 */ /* 0x000ea20000300800 */
[----:B------:R-:W-:-:S02]  /*72bc0*/  IMAD R34, R35, 0x100, R34 ;  /* 0x0000010023227824 */ /* 0x000fc400078e0222 */
[----:B------:R-:W-:Y:S01]  /*72bd0*/  IMAD R35, R0, 0x100, R60 ;  /* 0x0000010000237824 */ /* 0x000fe200078e023c */
[----:B------:R-:W-:Y:S02]  /*72be0*/  F2FP.F16.E5M2.UNPACK_B R32, R32 ;  /* 0x00000020ff20723e */ /* 0x000fe400020004ff */
[----:B------:R-:W-:Y:S02]  /*72bf0*/  F2FP.F16.E5M2.UNPACK_B R33, R33 ;  /* 0x00000021ff21723e */ /* 0x000fe400020004ff */
[----:B------:R-:W-:Y:S02]  /*72c00*/  F2FP.F16.E5M2.UNPACK_B R34, R34 ;  /* 0x00000022ff22723e */ /* 0x000fe400020004ff */
[----:B------:R-:W-:-:S07]  /*72c10*/  F2FP.F16.E5M2.UNPACK_B R35, R35 ;  /* 0x00000023ff23723e */ /* 0x000fce00020004ff */
[C---:B---3--:R-:W-:Y:S06]  /*72c20*/  HMMA.16816.F32 R28, R32.reuse, R8, R28 ;  /* 0x00000008201c723c */ /* 0x048fec000000181c */
[----:B--2---:R-:W-:-:S15]  /*72c30*/  HMMA.16816.F32 R36, R32, R40, R36 ;  /* 0x000000282024723c */ /* 0x004fde0000001824 */
[----:B------:R-:W-:-:S08]  /*72c40*/  NOP ;  /* 0x0000000000007918 */ /* 0x000fd00000000000 */
[----:B------:R-:W-:Y:S04]  /*72c50*/  STL.64 [R1+0xa30], R36 ;  /* 0x000a302401007387 */ /* 0x000fe80000100a00 */
[----:B------:R4:W-:Y:S02]  /*72c60*/  STL.64 [R1+0xa38], R38 ;  /* 0x000a382601007387 */ /* 0x0009e40000100a00 */
[C---:B----4-:R-:W-:Y:S06]  /*72c70*/  HMMA.16816.F32 R36, R32.reuse, R2, R4 ;  /* 0x000000022024723c */ /* 0x050fec0000001804 */
[----:B------:R-:W-:-:S15]  /*72c80*/  HMMA.16816.F32 R4, R32, R10, R24 ;  /* 0x0000000a2004723c */ /* 0x000fde0000001818 */
[----:B------:R-:W-:-:S02]  /*72c90*/  NOP ;  /* 0x0000000000007918 */ /* 0x000fc40000000000 */
        /* <DEDUP_REMOVED lines=9> */
[C---:B-1----:R-:W-:Y:S06]  /*72d30*/  HMMA.16816.F32 R4, R32.reuse, R14, R48 ;  /* 0x0000000e2004723c */ /* 0x042fec0000001830 */
[----:B------:R-:W-:Y:S11]  /*72d40*/  STL.64 [R1+0x4038], R14 ;  /* 0x0040380e01007387 */ /* 0x000ff60000100a00 */
[----:B------:R-:W-:Y:S04]  /*72d50*/  STL.64 [R1+0x9f0], R8 ;  /* 0x0009f00801007387 */ /* 0x000fe80000100a00 */
[----:B------:R0:W-:Y:S04]  /*72d60*/  STL.64 [R1+0x9f8], R10 ;  /* 0x0009f80a01007387 */ /* 0x0001e80000100a00 */
[----:B------:R-:W-:Y:S04]  /*72d70*/  STL.64 [R1+0x4030], R12 ;  /* 0x0040300c01007387 */ /* 0x000fe80000100a00 */
[----:B------:R-:W-:Y:S04]  /*72d80*/  STL.64 [R1+0x9e0], R4 ;  /* 0x0009e00401007387 */ /* 0x000fe80000100a00 */
[----:B------:R1:W-:Y:S01]  /*72d90*/  STL.64 [R1+0x9e8], R6 ;  /* 0x0009e80601007387 */ /* 0x0003e20000100a00 */
[C---:B0-----:R-:W-:Y:S06]  /*72da0*/  HMMA.16816.F32 R8, R32.reuse, R16, R56 ;  /* 0x000000102008723c */ /* 0x041fec0000001838 */
[----:B-1----:R-:W-:Y:S01]  /*72db0*/  HMMA.16816.F32 R4, R32, R18, R52 ;  /* 0x000000122004723c */ /* 0x002fe20000001834 */
[----:B------:R-:W2:Y:S06]  /*72dc0*/  LDL.LU R52, [R1+0x420] ;  /* 0x0004200001347983 */ /* 0x000eac0000300800 */
[----:B------:R-:W-:-:S10]  /*72dd0*/  IMAD.MOV.U32 R55, RZ, RZ, R61 ;  /* 0x000000ffff377224 */ /* 0x000fd400078e003d */
[----:B------:R0:W-:Y:S04]  /*72de0*/  STL.64 [R1+0x9d0], R8 ;  /* 0x0009d00801007387 */ /* 0x0001e80000100a00 */
[----:B------:R1:W-:Y:S04]  /*72df0*/  STL.64 [R1+0x9d8], R10 ;  /* 0x0009d80a01007387 */ /* 0x0003e80000100a00 */
[----:B------:R3:W-:Y:S04]  /*72e00*/  STL.64 [R1+0x9c0], R4 ;  /* 0x0009c00401007387 */ /* 0x0007e80000100a00 */
[----:B------:R4:W-:Y:S04]  /*72e10*/  STL.64 [R1+0x9c8], R6 ;  /* 0x0009c80601007387 */ /* 0x0009e80000100a00 */
[----:B------:R-:W2:Y:S04]  /*72e20*/  LDL.LU R53, [R1+0x424] ;  /* 0x0004240001357983 */ /* 0x000ea80000300800 */
[----:B------:R-:W2:Y:S04]  /*72e30*/  LDL.LU R54, [R1+0x428] ;  /* 0x0004280001367983 */ /* 0x000ea80000300800 */
[----:B------:R-:W3:Y:S04]  /*72e40*/  LDL.LU R61, [R1+0x4044] ;  /* 0x00404400013d7983 */ /* 0x000ee80000300800 */
[----:B------:R-:W2:Y:S04]  /*72e50*/  LDL.LU R44, [R1+0x450] ;  /* 0x00045000012c7983 */ /* 0x000ea80000300800 */
[----:B------:R-:W2:Y:S04]  /*72e60*/  LDL.LU R45, [R1+0x454] ;  /* 0x00045400012d7983 */ /* 0x000ea80000300800 */
[----:B------:R-:W2:Y:S04]  /*72e70*/  LDL.LU R46, [R1+0x458] ;  /* 0x00045800012e7983 */ /* 0x000ea80000300800 */
[----:B------:R-:W2:Y:S04]  /*72e80*/  LDL.LU R47, [R1+0x45c] ;  /* 0x00045c00012f7983 */ /* 0x000ea80000300800 */
[----:B------:R-:W2:Y:S04]  /*72e90*/  LDL.LU R48, [R1+0x440] ;  /* 0x0004400001307983 */ /* 0x000ea80000300800 */
[----:B------:R-:W2:Y:S04]  /*72ea0*/  LDL.LU R49, [R1+0x444] ;  /* 0x0004440001317983 */ /* 0x000ea80000300800 */
[----:B------:R-:W2:Y:S01]  /*72eb0*/  LDL.LU R50, [R1+0x448] ;  /* 0x0004480001327983 */ /* 0x000ea20000300800 */
[----:B---3--:R-:W-:-:S03]  /*72ec0*/  IMAD.MOV.U32 R51, RZ, RZ, R61 ;  /* 0x000000ffff337224 */ /* 0x008fc600078e003d */
[----:B------:R-:W3:Y:S04]  /*72ed0*/  LDL.LU R61, [R1+0x4040] ;  /* 0x00404000013d7983 */ /* 0x000ee80000300800 */
        /* <DEDUP_REMOVED lines=25> */
[----:B------:R-:W4:Y:S01]  /*73070*/  LDL.LU R7, [R1+0x3534] ;  /* 0x0035340001077983 */ /* 0x000f220000300800 */
[C---:B--2---:R-:W-:Y:S06]  /*73080*/  HMMA.16816.F32 R24, R32.reuse, R22, R24 ;  /* 0x000000162018723c */ /* 0x044fec0000001818 */
[----:B---3--:R-:W-:Y:S01]  /*73090*/  HMMA.16816.F32 R12, R32, R20, R12 ;  /* 0x00000014200c723c */ /* 0x008fe2000000180c */
[----:B------:R-:W-:-:S02]  /*730a0*/  IMAD.MOV.U32 R39, RZ, RZ, R61 ;  /* 0x000000ffff277224 */ /* 0x000fc400078e003d */
[----:B------:R-:W2:Y:S04]  /*730b0*/  LDL.LU R61, [R1+0x3530] ;  /* 0x00353000013d7983 */ /* 0x000ea80000300800 */
        /* <DEDUP_REMOVED lines=43> */
[----:B------:R-:W4:Y:S04]  /*73370*/  LDL.LU R60, [R1+0x3ffc] ;  /* 0x003ffc00013c7983 */ /* 0x000f280000300800 */
[----:B------:R-:W4:Y:S01]  /*73380*/  LDL.LU R42, [R1+0x3ff8] ;  /* 0x003ff800012a7983 */ /* 0x000f220000300800 */
[----:B--2---:R-:W-:-:S15]  /*73390*/  HMMA.16816.F32 R36, R32, R28, R36 ;  /* 0x0000001c2024723c */ /* 0x004fde0000001824 */
[----:B------:R-:W-:-:S08]  /*733a0*/  NOP ;  /* 0x0000000000007918 */ /* 0x000fd00000000000 */
[----:B------:R-:W-:Y:S04]  /*733b0*/  STL.64 [R1+0x490], R36 ;  /* 0x0004902401007387 */ /* 0x000fe80000100a00 */
[----:B------:R0:W-:Y:S04]  /*733c0*/  STL.64 [R1+0x498], R38 ;  /* 0x0004982601007387 */ /* 0x0001e80000100a00 */
[----:B0-----:R-:W2:Y:S04]  /*733d0*/  LDL.LU.64 R38, [R1+0x3ff0] ;  /* 0x003ff00001267983 */ /* 0x001ea80000300a00 */
[----:B------:R-:W4:Y:S01]  /*733e0*/  LDL.LU.64 R36, [R1+0x3fe8] ;  /* 0x003fe80001247983 */ /* 0x000f220000300a00 */
[----:B---3--:R-:W-:Y:S01]  /*733f0*/  HMMA.16816.F32 R24, R32, R30, R24 ;  /* 0x0000001e2018723c */ /* 0x008fe20000001818 */
[----:B------:R-:W-:-:S02]  /*73400*/  IMAD R6, R6, 0x100, R0 ;  /* 0x0000010006067824 */ /* 0x000fc400078e0200 */
[----:B------:R-:W-:Y:S01]  /*73410*/  IMAD R7, R61, 0x100, R7 ;  /* 0x000001003d077824 */ /* 0x000fe200078e0207 */
[----:B------:R-:W3:Y:S04]  /*73420*/  LDL.LU R0, [R1+0x3fe0] ;  /* 0x003fe00001007983 */ /* 0x000ee80000300800 */
[----:B------:R-:W-:Y:S04]  /*73430*/  STL.64 [R1+0x3fd8], R30 ;  /* 0x003fd81e01007387 */ /* 0x000fe80000100a00 */
[----:B------:R-:W-:Y:S01]  /*73440*/  STL.64 [R1+0x3fd0], R28 ;  /* 0x003fd01c01007387 */ /* 0x000fe20000100a00 */
[----:B------:R-:W-:-:S02]  /*73450*/  F2FP.F16.E5M2.UNPACK_B R4, R4 ;  /* 0x00000004ff04723e */ /* 0x000fc400020004ff */
[----:B------:R-:W-:Y:S02]  /*73460*/  F2FP.F16.E5M2.UNPACK_B R5, R5 ;  /* 0x00000005ff05723e */ /* 0x000fe400020004ff */
[----:B------:R-:W-:Y:S02]  /*73470*/  F2FP.F16.E5M2.UNPACK_B R6, R6 ;  /* 0x00000006ff06723e */ /* 0x000fe400020004ff */
[----:B------:R-:W-:-:S04]  /*73480*/  F2FP.F16.E5M2.UNPACK_B R7, R7 ;  /* 0x00000007ff07723e */ /* 0x000fc800020004ff */
[----:B------:R-:W-:Y:S04]  /*73490*/  STL.64 [R1+0xc20], R24 ;  /* 0x000c201801007387 */ /* 0x000fe80000100a00 */
[----:B------:R4:W-:Y:S02]  /*734a0*/  STL.64 [R1+0xc28], R26 ;  /* 0x000c281a01007387 */ /* 0x0009e40000100a00 */
[C---:B----4-:R-:W-:Y:S06]  /*734b0*/  HMMA.16816.F32 R24, R32.reuse, R36, R20 ;  /* 0x000000242018723c */ /* 0x050fec0000001814 */
[----:B--2---:R-:W-:Y:S06]  /*734c0*/  HMMA.16816.F32 R20, R32, R38, R16 ;  /* 0x000000262014723c */ /* 0x004fec0000001810 */
        /* <DEDUP_REMOVED lines=13> */
[----:B------:R0:W-:Y:S01]  /*735a0*/  STL [R1+0x958], R18 ;  /* 0x0009581201007387 */ /* 0x0001e20000100800 */
[----:B------:R-:W-:Y:S02]  /*735b0*/  IMAD.MOV.U32 R61, RZ, RZ, R19 ;  /* 0x000000ffff3d7224 */ /* 0x000fe400078e0013 */
[C---:B0-----:R-:W-:Y:S03]  /*735c0*/  HMMA.16816.F32 R16, R4.reuse, R10, R52 ;  /* 0x0000000a0410723c */ /* 0x041fe60000001834 */
[----:B------:R-:W-:Y:S04]  /*735d0*/  STL [R1+0x3c48], R61 ;  /* 0x003c483d01007387 */ /* 0x000fe80000100800 */
[----:B------:R-:W2:Y:S04]  /*735e0*/  LDL.LU R48, [R1+0x390] ;  /* 0x0003900001307983 */ /* 0x000ea80000300800 */
[----:B------:R-:W-:Y:S04]  /*735f0*/  STL.64 [R1+0x940], R20 ;  /* 0x0009401401007387 */ /* 0x000fe80000100a00 */
[----:B------:R-:W-:Y:S08]  /*73600*/  STL.64 [R1+0x948], R22 ;  /* 0x0009481601007387 */ /* 0x000ff00000100a00 */
        /* <DEDUP_REMOVED lines=50> */
[----:B------:R-:W-:Y:S01]  /*73930*/  STL.64 [R1+0x920], R28 ;  /* 0x0009201c01007387 */ /* 0x000fe20000100a00 */
[----:B------:R-:W-:-:S03]  /*73940*/  IMAD.MOV.U32 R61, RZ, RZ, R31 ;  /* 0x000000ffff3d7224 */ /* 0x000fc600078e001f */
[----:B------:R0:W-:Y:S04]  /*73950*/  STL [R1+0x928], R30 ;  /* 0x0009281e01007387 */ /* 0x0001e80000100800 */
[----:B0-----:R-:W2:Y:S04]  /*73960*/  LDL.LU.64 R30, [R1+0x3fd8] ;  /* 0x003fd800011e7983 */ /* 0x001ea80000300a00 */
[----:B------:R-:W3:Y:S04]  /*73970*/  LDL.LU.64 R28, [R1+0x3fd0] ;  /* 0x003fd000011c7983 */ /* 0x000ee80000300a00 */
[----:B------:R-:W-:Y:S04]  /*73980*/  STL [R1+0x3c50], R61 ;  /* 0x003c503d01007387 */ /* 0x000fe80000100800 */
        /* <DEDUP_REMOVED lines=13> */
[----:B------:R-:W-:Y:S01]  /*73a60*/  STL [R1+0x900], R24 ;  /* 0x0009001801007387 */ /* 0x000fe20000100800 */
[----:B------:R-:W-:-:S03]  /*73a70*/  IMAD.MOV.U32 R61, RZ, RZ, R25 ;  /* 0x000000ffff3d7224 */ /* 0x000fc600078e0019 */
[----:B------:R0:W-:Y:S04]  /*73a80*/  STL.64 [R1+0x908], R26 ;  /* 0x0009081a01007387 */ /* 0x0001e80000100a00 */
[----:B0-----:R-:W2:Y:S04]  /*73a90*/  LDL.LU.64 R26, [R1+0x3fb8] ;  /* 0x003fb800011a7983 */ /* 0x001ea80000300a00 */
[----:B------:R-:W4:Y:S04]  /*73aa0*/  LDL.LU.64 R24, [R1+0x3fb0] ;  /* 0x003fb00001187983 */ /* 0x000f280000300a00 */
[----:B------:R-:W-:Y:S04]  /*73ab0*/  STL [R1+0x3e28], R61 ;  /* 0x003e283d01007387 */ /* 0x000fe80000100800 */
        /* <DEDUP_REMOVED lines=32> */
[----:B------:R-:W3:Y:S04]  /*73cc0*/  LDL.LU R48, [R1+0x2e0] ;  /* 0x0002e00001307983 */ /* 0x000ee80000300800 */
[----:B------:R-:W3:Y:S04]  /*73cd0*/  LDL.LU R49, [R1+0x2e4] ;  /* 0x0002e40001317983 */ /* 0x000ee80000300800 */
[----:B------:R-:W4:Y:S04]  /*73ce0*/  LDL.LU R50, [R1+0x2e8] ;  /* 0x0002e80001327983 */ /* 0x000f280000300800 */
[----:B------:R-:W4:Y:S04]  /*73cf0*/  LDL.LU R51, [R1+0x2ec] ;  /* 0x0002ec0001337983 */ /* 0x000f280000300800 */
[----:B----4-:R-:W-:Y:S04]  /*73d00*/  STL.64 [R1+0x3f98], R50 ;  /* 0x003f983201007387 */ /* 0x010fe80000100a00 */
[----:B---3--:R0:W-:Y:S04]  /*73d10*/  STL.64 [R1+0x3f90], R48 ;  /* 0x003f903001007387 */ /* 0x0081e80000100a00 */
        /* <DEDUP_REMOVED lines=8> */
[----:B0-----:R-:W2:Y:S04]  /*73da0*/  LDL.LU R48, [R1+0x370] ;  /* 0x0003700001307983 */ /* 0x001ea80000300800 */
        /* <DEDUP_REMOVED lines=47> */
[----:B------:R-:W2:Y:S01]  /*740a0*/  LDL.LU.64 R40, [R1+0x3f80] ;  /* 0x003f800001287983 */ /* 0x000ea20000300a00 */
[----:B------:R-:W-:-:S02]  /*740b0*/  F2FP.F16.E5M2.UNPACK_B R32, R32 ;  /* 0x00000020ff20723e */ /* 0x000fc400020004ff */
[----:B------:R-:W-:Y:S02]  /*740c0*/  F2FP.F16.E5M2.UNPACK_B R33, R33 ;  /* 0x00000021ff21723e */ /* 0x000fe400020004ff */
[----:B------:R-:W-:Y:S02]  /*740d0*/  F2FP.F16.E5M2.UNPACK_B R34, R34 ;  /* 0x00000022ff22723e */ /* 0x000fe400020004ff */
[----:B------:R-:W-:-:S07]  /*740e0*/  F2FP.F16.E5M2.UNPACK_B R35, R35 ;  /* 0x00000023ff23723e */ /* 0x000fce00020004ff */
[C---:B----4-:R-:W-:Y:S01]  /*740f0*/  HMMA.16816.F32 R8, R32.reuse, R2, R8 ;  /* 0x000000022008723c */ /* 0x050fe20000001808 */
        /* <DEDUP_REMOVED lines=11> */
[----:B------:R-:W4:Y:S04]  /*741b0*/  LDL.LU.64 R28, [R1+0x3f70] ;  /* 0x003f7000011c7983 */ /* 0x000f280000300a00 */
[----:B------:R-:W2:Y:S04]  /*741c0*/  LDL.LU R40, [R1+0x3564] ;  /* 0x0035640001287983 */ /* 0x000ea80000300800 */
[----:B------:R-:W2:Y:S04]  /*741d0*/  LDL.LU R41, [R1+0x356c] ;  /* 0x00356c0001297983 */ /* 0x000ea80000300800 */
[----:B------:R-:W-:Y:S04]  /*741e0*/  STL.64 [R1+0x890], R8 ;  /* 0x0008900801007387 */ /* 0x000fe80000100a00 */
[----:B------:R0:W-:Y:S04]  /*741f0*/  STL.64 [R1+0x898], R10 ;  /* 0x0008980a01007387 */ /* 0x0001e80000100a00 */
[----:B0-----:R-:W3:Y:S04]  /*74200*/  LDL.LU.64 R10, [R1+0x3f68] ;  /* 0x003f6800010a7983 */ /* 0x001ee80000300a00 */
[----:B------:R-:W4:Y:S04]  /*74210*/  LDL.LU.64 R8, [R1+0x3f60] ;  /* 0x003f600001087983 */ /* 0x000f280000300a00 */
        /* <DEDUP_REMOVED lines=14> */
[----:B-1----:R-:W4:Y:S01]  /*74300*/  LDL.LU R10, [R1+0x278] ;  /* 0x00027800010a7983 */ /* 0x002f220000300800 */
[----:B------:R-:W-:-:S03]  /*74310*/  IMAD.MOV.U32 R11, RZ, RZ, R60 ;  /* 0x000000ffff0b7224 */ /* 0x000fc600078e003c */
        /* <DEDUP_REMOVED lines=13> */
[----:B------:R-:W3:Y:S01]  /*743f0*/  LDL.LU R13, [R1+0x284] ;  /* 0x00028400010d7983 */ /* 0x000ee20000300800 */
[----:B-1----:R-:W-:-:S02]  /*74400*/  IMAD.MOV.U32 R14, RZ, RZ, R0 ;  /* 0x000000ffff0e7224 */ /* 0x002fc400078e0000 */
[----:B------:R-:W-:Y:S01]  /*74410*/  IMAD.MOV.U32 R15, RZ, RZ, R42 ;  /* 0x000000ffff0f7224 */ /* 0x000fe200078e002a */
[----:B------:R-:W3:Y:S04]  /*74420*/  LDL.LU R0, [R1+0x3f14] ;  /* 0x003f140001007983 */ /* 0x000ee80000300800 */
[----:B------:R-:W3:Y:S01]  /*74430*/  LDL.LU R42, [R1+0x3f10] ;  /* 0x003f1000012a7983 */ /* 0x000ee20000300800 */
[C---:B--2---:R-:W-:Y:S06]  /*74440*/  HMMA.16816.F32 R44, R32.reuse, R16, R44 ;  /* 0x00000010202c723c */ /* 0x044fec000000182c */
[C---:B----4-:R-:W-:Y:S06]  /*74450*/  HMMA.16816.F32 R16, R32.reuse, R18, R48 ;  /* 0x000000122010723c */ /* 0x050fec0000001830 */
[C---:B---3--:R-:W-:Y:S06]  /*74460*/  HMMA.16816.F32 R56, R32.reuse, R20, R56 ;  /* 0x000000142038723c */ /* 0x048fec0000001838 */
[----:B------:R-:W-:Y:S05]  /*74470*/  HMMA.16816.F32 R20, R32, R22, R52 ;  /* 0x000000162014723c */ /* 0x000fea0000001834 */
        /* <DEDUP_REMOVED lines=11> */
[----:B------:R-:W-:Y:S04]  /*74530*/  STL.64 [R1+0x820], R56 ;  /* 0x0008203801007387 */ /* 0x000fe80000100a00 */
[----:B------:R0:W-:Y:S04]  /*74540*/  STL.64 [R1+0x828], R58 ;  /* 0x0008283a01007387 */ /* 0x0001e80000100a00 */
[----:B0-----:R-:W4:Y:S04]  /*74550*/  LDL.LU.64 R58, [R1+0x3ee8] ;  /* 0x003ee800013a7983 */ /* 0x001f280000300a00 */
[----:B------:R-:W4:Y:S04]  /*74560*/  LDL.LU.64 R56, [R1+0x3ee0] ;  /* 0x003ee00001387983 */ /* 0x000f280000300a00 */
[----:B------:R-:W2:Y:S04]  /*74570*/  LDL.LU.64 R54, [R1+0x3ed8] ;  /* 0x003ed80001367983 */ /* 0x000ea80000300a00 */
[----:B------:R-:W2:Y:S04]  /*74580*/  LDL.LU.64 R52, [R1+0x3ed0] ;  /* 0x003ed00001347983 */ /* 0x000ea80000300a00 */
[----:B------:R0:W-:Y:S04]  /*74590*/  STL.64 [R1+0x810], R20 ;  /* 0x0008101401007387 */ /* 0x0001e80000100a00 */
[----:B------:R1:W-:Y:S04]  /*745a0*/  STL [R1+0x818], R22 ;  /* 0x0008181601007387 */ /* 0x0003e80000100800 */
[----:B0-----:R-:W4:Y:S04]  /*745b0*/  LDL.LU R20, [R1+0x2a0] ;  /* 0x0002a00001147983 */ /* 0x001f280000300800 */
[----:B------:R-:W4:Y:S01]  /*745c0*/  LDL.LU R21, [R1+0x2a4] ;  /* 0x0002a40001157983 */ /* 0x000f220000300800 */
[----:B------:R-:W-:-:S02]  /*745d0*/  IMAD.MOV.U32 R19, RZ, RZ, R60 ;  /* 0x000000ffff137224 */ /* 0x000fc400078e003c */
[----:B------:R-:W-:Y:S02]  /*745e0*/  IMAD.MOV.U32 R60, RZ, RZ, R23 ;  /* 0x000000ffff3c7224 */ /* 0x000fe400078e0017 */
[----:B-1----:R-:W-:Y:S02]  /*745f0*/  IMAD.MOV.U32 R22, RZ, RZ, R42 ;  /* 0x000000ffff167224 */ /* 0x002fe400078e002a */
[----:B------:R-:W-:Y:S01]  /*74600*/  IMAD.MOV.U32 R23, RZ, RZ, R0 ;  /* 0x000000ffff177224 */ /* 0x000fe200078e0000 */
[C---:B------:R-:W-:Y:S06]  /*74610*/  HMMA.16816.F32 R12, R32.reuse, R28, R12 ;  /* 0x0000001c200c723c */ /* 0x040fec000000180c */
[----:B------:R-:W-:Y:S01]  /*74620*/  HMMA.16816.F32 R8, R32, R30, R8 ;  /* 0x0000001e2008723c */ /* 0x000fe20000001808 */
[----:B------:R-:W-:Y:S01]  /*74630*/  STL [R1+0x3ba8], R60 ;  /* 0x003ba83c01007387 */ /* 0x000fe20000100800 */
[----:B------:R-:W-:-:S02]  /*74640*/  IMAD R4, R4, 0x100, R3 ;  /* 0x0000010004047824 */ /* 0x000fc400078e0203 */
[----:B------:R-:W-:Y:S02]  /*74650*/  IMAD R5, R5, 0x100, R40 ;  /* 0x0000010005057824 */ /* 0x000fe400078e0228 */
[----:B------:R-:W-:-:S15]  /*74660*/  IMAD R6, R6, 0x100, R41 ;  /* 0x0000010006067824 */ /* 0x000fde00078e0229 */
[----:B------:R-:W-:-:S03]  /*74670*/  NOP ;  /* 0x0000000000007918 */ /* 0x000fc60000000000 */
[----:B------:R-:W-:Y:S02]  /*74680*/  IMAD.MOV.U32 R42, RZ, RZ, R10 ;  /* 0x000000ffff2a7224 */ /* 0x000fe400078e000a */
[----:B------:R-:W-:Y:S02]  /*74690*/  IMAD.MOV.U32 R0, RZ, RZ, R11 ;  /* 0x000000ffff007224 */ /* 0x000fe400078e000b */
[----:B------:R-:W-:Y:S01]  /*746a0*/  IMAD R7, R61, 0x100, R7 ;  /* 0x000001003d077824 */ /* 0x000fe200078e0207 */
[C---:B---3--:R-:W-:Y:S06]  /*746b0*/  HMMA.16816.F32 R16, R32.reuse, R26, R16 ;  /* 0x0000001a2010723c */ /* 0x048fec0000001810 */
[----:B----4-:R-:W-:-:S15]  /*746c0*/  HMMA.16816.F32 R20, R32, R24, R20 ;  /* 0x000000182014723c */ /* 0x010fde0000001814 */
        /* <DEDUP_REMOVED lines=8> */
[----:B--2---:R-:W-:Y:S02]  /*74750*/  HMMA.16816.F32 R8, R32, R36, R52 ;  /* 0x000000242008723c */ /* 0x004fe40000001834 */
[----:B------:R-:W-:Y:S04]  /*74760*/  STL [R1+0x3bc0], R0 ;  /* 0x003bc00001007387 */ /* 0x000fe80000100800 */
[----:B------:R-:W2:Y:S04]  /*74770*/  LDL R40, [R1+0xda8] ;  /* 0x000da80001287983 */ /* 0x000ea80000100800 */
[----:B------:R-:W3:Y:S04]  /*74780*/  LDL R41, [R1+0xdac] ;  /* 0x000dac0001297983 */ /* 0x000ee80000100800 */
[----:B------:R-:W4:Y:S01]  /*74790*/  LDL R3, [R1+0xdc8] ;  /* 0x000dc80001037983 */ /* 0x000f220000100800 */
[----:B------:R-:W-:-:S02]  /*747a0*/  IMAD.MOV.U32 R20, RZ, RZ, R49 ;  /* 0x000000ffff147224 */ /* 0x000fc400078e0031 */
        /* <DEDUP_REMOVED lines=8> */
[----:B------:R-:W-:Y:S02]  /*74830*/  IMAD.MOV.U32 R17, RZ, RZ, R46 ;  /* 0x000000ffff117224 */ /* 0x000fe400078e002e */
[----:B------:R-:W-:Y:S02]  /*74840*/  IMAD.MOV.U32 R18, RZ, RZ, R47 ;  /* 0x000000ffff127224 */ /* 0x000fe400078e002f */
[----:B------:R-:W-:Y:S02]  /*74850*/  IMAD.MOV.U32 R55, RZ, RZ, R8 ;  /* 0x000000ffff377224 */ /* 0x000fe400078e0008 */
[----:B------:R-:W-:Y:S02]  /*74860*/  IMAD.MOV.U32 R54, RZ, RZ, R9 ;  /* 0x000000ffff367224 */ /* 0x000fe400078e0009 */
[----:B------:R-:W-:Y:S02]  /*74870*/  IMAD.MOV.U32 R53, RZ, RZ, R10 ;  /* 0x000000ffff357224 */ /* 0x000fe400078e000a */
[----:B------:R-:W-:Y:S01]  /*74880*/  IMAD.MOV.U32 R52, RZ, RZ, R11 ;  /* 0x000000ffff347224 */ /* 0x000fe200078e000b */
[----:B------:R-:W4:Y:S04]  /*74890*/  LDL R8, [R1+0xdb8] ;  /* 0x000db80001087983 */ /* 0x000f280000100800 */
[----:B------:R-:W4:Y:S04]  /*748a0*/  LDL R9, [R1+0xdbc] ;  /* 0x000dbc0001097983 */ /* 0x000f280000100800 */
[----:B------:R-:W4:Y:S04]  /*748b0*/  LDL R10, [R1+0xd98] ;  /* 0x000d9800010a7983 */ /* 0x000f280000100800 */
[----:B------:R-:W4:Y:S04]  /*748c0*/  LDL R11, [R1+0xd9c] ;  /* 0x000d9c00010b7983 */ /* 0x000f280000100800 */
[----:B------:R-:W4:Y:S04]  /*748d0*/  LDL.LU R24, [R1] ;  /* 0x0000000001187983 */ /* 0x000f280000300800 */
        /* <DEDUP_REMOVED lines=9> */
[----:B------:R-:W4:Y:S01]  /*74970*/  LDL.LU R47, [R1+0x3eb4] ;  /* 0x003eb400012f7983 */ /* 0x000f220000300800 */
[----:B------:R-:W-:-:S03]  /*74980*/  IMAD.MOV.U32 R19, RZ, RZ, R43 ;  /* 0x000000ffff137224 */ /* 0x000fc600078e002b */
[----:B------:R-:W4:Y:S01]  /*74990*/  LDL.LU R43, [R1+0x3eb0] ;  /* 0x003eb000012b7983 */ /* 0x000f220000300800 */
[----:B------:R-:W-:Y:S02]  /*749a0*/  F2FP.F16.E5M2.UNPACK_B R4, R4 ;  /* 0x00000004ff04723e */ /* 0x000fe400020004ff */
[----:B------:R-:W-:Y:S02]  /*749b0*/  F2FP.F16.E5M2.UNPACK_B R5, R5 ;  /* 0x00000005ff05723e */ /* 0x000fe400020004ff */
[----:B------:R-:W-:Y:S02]  /*749c0*/  F2FP.F16.E5M2.UNPACK_B R6, R6 ;  /* 0x00000006ff06723e */ /* 0x000fe400020004ff */
[----:B------:R-:W-:Y:S01]  /*749d0*/  F2FP.F16.E5M2.UNPACK_B R7, R7 ;  /* 0x00000007ff07723e */ /* 0x000fe200020004ff */
[----:B------:R-:W-:Y:S04]  /*749e0*/  STL.64 [R1+0x3b40], R54 ;  /* 0x003b403601007387 */ /* 0x000fe80000100a00 */
[----:B------:R-:W-:Y:S01]  /*749f0*/  STL.64 [R1+0x3b38], R52 ;  /* 0x003b383401007387 */ /* 0x000fe20000100a00 */
[----:B--2---:R-:W-:-:S02]  /*74a00*/  F2FP.F16.E5M2.UNPACK_B R40, R40 ;  /* 0x00000028ff28723e */ /* 0x004fc400020004ff */
[----:B---3--:R-:W-:-:S07]  /*74a10*/  F2FP.F16.E5M2.UNPACK_B R41, R41 ;  /* 0x00000029ff29723e */ /* 0x008fce00020004ff */
[----:B----4-:R-:W-:Y:S01]  /*74a20*/  HMMA.16816.F32 R28, R4, R40, R48 ;  /* 0x00000028041c723c */ /* 0x010fe20000001830 */
[----:B------:R-:W-:-:S05]  /*74a30*/  F2FP.F16.E5M2.UNPACK_B R2, R3 ;  /* 0x00000003ff02723e */ /* 0x000fca00020004ff */
[----:B------:R-:W-:Y:S01]  /*74a40*/  HMMA.16816.F32 R44, R32, R38, R44 ;  /* 0x00000026202c723c */ /* 0x000fe2000000182c */
[----:B------:R-:W-:Y:S02]  /*74a50*/  F2FP.F16.E5M2.UNPACK_B R8, R8 ;  /* 0x00000008ff08723e */ /* 0x000fe400020004ff */
[----:B------:R-:W-:Y:S02]  /*74a60*/  F2FP.F16.E5M2.UNPACK_B R3, R43 ;  /* 0x0000002bff03723e */ /* 0x000fe400020004ff */
[----:B------:R-:W-:-:S13]  /*74a70*/  F2FP.F16.E5M2.UNPACK_B R9, R9 ;  /* 0x00000009ff09723e */ /* 0x000fda00020004ff */
[----:B------:R-:W-:Y:S01]  /*74a80*/  IMAD.MOV.U32 R43, RZ, RZ, R31 ;  /* 0x000000ffff2b7224 */ /* 0x000fe200078e001f */
[C---:B------:R-:W-:Y:S04]  /*74a90*/  HMMA.16816.F32 R24, R4.reuse, R8, R24 ;  /* 0x000000080418723c */ /* 0x040fe80000001818 */
[----:B------:R-:W-:Y:S04]  /*74aa0*/  STL.64 [R1+0x3b30], R46 ;  /* 0x003b302e01007387 */ /* 0x000fe80000100a00 */
[----:B------:R-:W-:Y:S04]  /*74ab0*/  STL.64 [R1+0x3b28], R44 ;  /* 0x003b282c01007387 */ /* 0x000fe80000100a00 */
[----:B------:R-:W-:Y:S04]  /*74ac0*/  STL.64 [R1+0x770], R28 ;  /* 0x0007701c01007387 */ /* 0x000fe80000100a00 */
[----:B------:R0:W-:Y:S02]  /*74ad0*/  STL [R1+0x778], R30 ;  /* 0x0007781e01007387 */ /* 0x0001e40000100800 */
[----:B0-----:R-:W-:Y:S01]  /*74ae0*/  HMMA.16816.F32 R28, R4, R2, R56 ;  /* 0x00000002041c723c */ /* 0x001fe20000001838 */
[----:B------:R-:W-:-:S02]  /*74af0*/  F2FP.F16.E5M2.UNPACK_B R10, R10 ;  /* 0x0000000aff0a723e */ /* 0x000fc400020004ff */
[----:B------:R-:W-:Y:S01]  /*74b00*/  F2FP.F16.E5M2.UNPACK_B R11, R11 ;  /* 0x0000000bff0b723e */ /* 0x000fe200020004ff */
[----:B------:R-:W-:Y:S04]  /*74b10*/  STL.64 [R1+0x3e78], R42 ;  /* 0x003e782a01007387 */ /* 0x000fe80000100a00 */
[----:B------:R-:W-:Y:S01]  /*74b20*/  STL.64 [R1+0x3e70], R40 ;  /* 0x003e702801007387 */ /* 0x000fe20000100a00 */
[----:B------:R-:W-:Y:S02]  /*74b30*/  F2FP.F16.E5M2.UNPACK_B R12, R12 ;  /* 0x0000000cff0c723e */ /* 0x000fe400020004ff */
[----:B------:R-:W-:Y:S01]  /*74b40*/  F2FP.F16.E5M2.UNPACK_B R13, R13 ;  /* 0x0000000dff0d723e */ /* 0x000fe200020004ff */
[C---:B------:R-:W-:Y:S11]  /*74b50*/  HMMA.16816.F32 R20, R4.reuse, R10, R20 ;  /* 0x0000000a0414723c */ /* 0x040ff60000001814 */
[----:B------:R-:W-:Y:S04]  /*74b60*/  STL.64 [R1+0x760], R28 ;  /* 0x0007601c01007387 */ /* 0x000fe80000100a00 */
[----:B------:R-:W-:Y:S04]  /*74b70*/  STL.64 [R1+0x768], R30 ;  /* 0x0007681e01007387 */ /* 0x000fe80000100a00 */
[----:B------:R-:W-:Y:S04]  /*74b80*/  STL.64 [R1+0x750], R24 ;  /* 0x0007501801007387 */ /* 0x000fe80000100a00 */
[----:B------:R-:W-:Y:S04]  /*74b90*/  STL.64 [R1+0x758], R26 ;  /* 0x0007581a01007387 */ /* 0x000fe80000100a00 */
[----:B------:R-:W-:Y:S04]  /*74ba0*/  STL.64 [R1+0x3e58], R10 ;  /* 0x003e580a01007387 */ /* 0x000fe80000100a00 */
[----:B------:R0:W-:Y:S02]  /*74bb0*/  STL.64 [R1+0x3e50], R8 ;  /* 0x003e500801007387 */ /* 0x0001e40000100a00 */
[----:B0-----:R-:W-:Y:S02]  /*74bc0*/  HMMA.16816.F32 R8, R4, R12, R16 ;  /* 0x0000000c0408723c */ /* 0x001fe40000001810 */
[----:B------:R-:W-:Y:S04]  /*74bd0*/  STL.64 [R1+0x740], R20 ;  /* 0x0007401401007387 */ /* 0x000fe80000100a00 */
[----:B------:R-:W-:Y:S04]  /*74be0*/  STL.64 [R1+0x748], R22 ;  /* 0x0007481601007387 */ /* 0x000fe80000100a00 */
[----:B------:R-:W2:Y:S01]  /*74bf0*/  LDL.LU R52, [R1+0x90] ;  /* 0x0000900001347983 */ /* 0x000ea20000300800 */
[----:B------:R-:W-:-:S02]  /*74c00*/  F2FP.F16.E5M2.UNPACK_B R14, R15 ;  /* 0x0000000fff0e723e */ /* 0x000fc400020004ff */
[----:B------:R-:W-:-:S10]  /*74c10*/  F2FP.F16.E5M2.UNPACK_B R15, R61 ;  /* 0x0000003dff0f723e */ /* 0x000fd400020004ff */
        /* <DEDUP_REMOVED lines=17> */
[----:B------:R-:W3:Y:S04]  /*74d30*/  LDL R17, [R1+0xd78] ;  /* 0x000d780001117983 */ /* 0x000ee80000100800 */
[----:B------:R-:W4:Y:S04]  /*74d40*/  LDL R61, [R1+0xd7c] ;  /* 0x000d7c00013d7983 */ /* 0x000f280000100800 */
[----:B0-----:R-:W2:Y:S04]  /*74d50*/  LDL.LU R8, [R1+0x30] ;  /* 0x0000300001087983 */ /* 0x001ea80000300800 */
[----:B------:R-:W2:Y:S04]  /*74d60*/  LDL.LU R9, [R1+0x34] ;  /* 0x0000340001097983 */ /* 0x000ea80000300800 */
[----:B-1----:R-:W2:Y:S04]  /*74d70*/  LDL.LU R10, [R1+0x38] ;  /* 0x00003800010a7983 */ /* 0x002ea80000300800 */
[----:B------:R-:W2:Y:S04]  /*74d80*/  LDL.LU R11, [R1+0x3c] ;  /* 0x00003c00010b7983 */ /* 0x000ea80000300800 */
[----:B------:R-:W2:Y:S04]  /*74d90*/  LDL R18, [R1+0xd48] ;  /* 0x000d480001127983 */ /* 0x000ea80000100800 */
[----:B------:R-:W2:Y:S04]  /*74da0*/  LDL R19, [R1+0xd4c] ;  /* 0x000d4c0001137983 */ /* 0x000ea80000100800 */
[----:B------:R-:W2:Y:S04]  /*74db0*/  LDL R20, [R1+0xd68] ;  /* 0x000d680001147983 */ /* 0x000ea80000100800 */
[----:B------:R-:W2:Y:S04]  /*74dc0*/  LDL R21, [R1+0xd6c] ;  /* 0x000d6c0001157983 */ /* 0x000ea80000100800 */
[----:B------:R-:W2:Y:S04]  /*74dd0*/  LDL.LU R40, [R1+0x50] ;  /* 0x0000500001287983 */ /* 0x000ea80000300800 */
[----:B------:R-:W2:Y:S04]  /*74de0*/  LDL.LU R41, [R1+0x54] ;  /* 0x0000540001297983 */ /* 0x000ea80000300800 */
[----:B------:R-:W2:Y:S04]  /*74df0*/  LDL.LU R42, [R1+0x58] ;  /* 0x00005800012a7983 */ /* 0x000ea80000300800 */
        /* <DEDUP_REMOVED lines=11> */
[----:B------:R-:W2:Y:S04]  /*74eb0*/  LDL.LU R39, [R1+0x357c] ;  /* 0x00357c0001277983 */ /* 0x000ea80000300800 */
[----:B------:R-:W2:Y:S04]  /*74ec0*/  LDL.LU R36, [R1+0x3578] ;  /* 0x0035780001247983 */ /* 0x000ea80000300800 */
[----:B------:R-:W2:Y:S04]  /*74ed0*/  LDL.LU R37, [R1+0x3584] ;  /* 0x0035840001257983 */ /* 0x000ea80000300800 */
[----:B------:R-:W2:Y:S04]  /*74ee0*/  LDL.LU R0, [R1+0x3580] ;  /* 0x0035800001007983 */ /* 0x000ea80000300800 */
[----:B------:R-:W2:Y:S04]  /*74ef0*/  LDL.LU R30, [R1+0x358c] ;  /* 0x00358c00011e7983 */ /* 0x000ea80000300800 */
[----:B------:R-:W2:Y:S04]  /*74f00*/  LDL.LU R31, [R1+0x3588] ;  /* 0x00358800011f7983 */ /* 0x000ea80000300800 */
[----:B------:R-:W2:Y:S04]  /*74f10*/  LDL R28, [R1+0xce8] ;  /* 0x000ce800011c7983 */ /* 0x000ea80000100800 */
[----:B------:R-:W2:Y:S04]  /*74f20*/  LDL R29, [R1+0xcec] ;  /* 0x000cec00011d7983 */ /* 0x000ea80000100800 */
[----:B------:R-:W2:Y:S01]  /*74f30*/  LDL.LU R60, [R1+0x3594] ;  /* 0x00359400013c7983 */ /* 0x000ea20000300800 */
[----:B---3--:R-:W-:-:S02]  /*74f40*/  F2FP.F16.E5M2.UNPACK_B R16, R17 ;  /* 0x00000011ff10723e */ /* 0x008fc400020004ff */
[----:B----4-:R-:W-:Y:S02]  /*74f50*/  F2FP.F16.E5M2.UNPACK_B R17, R61 ;  /* 0x0000003dff11723e */ /* 0x010fe400020004ff */
[----:B------:R-:W3:Y:S01]  /*74f60*/  LDL.LU R61, [R1+0x3590] ;  /* 0x00359000013d7983 */ /* 0x000ee20000300800 */
[----:B--2---:R-:W-:Y:S06]  /*74f70*/  HMMA.16816.F32 R8, R4, R14, R8 ;  /* 0x0000000e0408723c */ /* 0x004fec0000001808 */
[----:B------:R-:W-:Y:S04]  /*74f80*/  STL.64 [R1+0x3e68], R14 ;  /* 0x003e680e01007387 */ /* 0x000fe80000100a00 */
[----:B------:R-:W-:Y:S01]  /*74f90*/  STL.64 [R1+0x3e60], R12 ;  /* 0x003e600c01007387 */ /* 0x000fe20000100a00 */
[----:B------:R-:W-:-:S12]  /*74fa0*/  F2FP.F16.E5M2.UNPACK_B R18, R18 ;  /* 0x00000012ff12723e */ /* 0x000fd800020004ff */
[----:B------:R-:W-:Y:S04]  /*74fb0*/  STL.64 [R1+0x720], R8 ;  /* 0x0007200801007387 */ /* 0x000fe80000100a00 */
[----:B------:R0:W-:Y:S02]  /*74fc0*/  STL.64 [R1+0x728], R10 ;  /* 0x0007280a01007387 */ /* 0x0001e40000100a00 */
[----:B0-----:R-:W-:Y:S01]  /*74fd0*/  HMMA.16816.F32 R8, R4, R16, R56 ;  /* 0x000000100408723c */ /* 0x001fe20000001838 */
[----:B------:R-:W-:Y:S02]  /*74fe0*/  F2FP.F16.E5M2.UNPACK_B R19, R19 ;  /* 0x00000013ff13723e */ /* 0x000fe400020004ff */
[----:B------:R-:W-:Y:S02]  /*74ff0*/  F2FP.F16.E5M2.UNPACK_B R20, R20 ;  /* 0x00000014ff14723e */ /* 0x000fe400020004ff */
[----:B------:R-:W-:-:S15]  /*75000*/  F2FP.F16.E5M2.UNPACK_B R21, R21 ;  /* 0x00000015ff15723e */ /* 0x000fde00020004ff */
[----:B------:R-:W-:-:S03]  /*75010*/  NOP ;  /* 0x0000000000007918 */ /* 0x000fc60000000000 */
[----:B------:R-:W-:Y:S04]  /*75020*/  STL.64 [R1+0x710], R8 ;  /* 0x0007100801007387 */ /* 0x000fe80000100a00 */
[----:B------:R0:W-:Y:S02]  /*75030*/  STL.64 [R1+0x718], R10 ;  /* 0x0007180a01007387 */ /* 0x0001e40000100a00 */
[----:B0-----:R-:W-:Y:S06]  /*75040*/  HMMA.16816.F32 R8, R4, R18, R40 ;  /* 0x000000120408723c */ /* 0x001fec0000001828 */
        /* <DEDUP_REMOVED lines=19> */
[----:B------:R-:W-:-:S15]  /*75180*/  F2FP.F16.E5M2.UNPACK_B R27, R27 ;  /* 0x0000001bff1b723e */ /* 0x000fde00020004ff */
[----:B------:R-:W-:-:S07]  /*75190*/  NOP ;  /* 0x0000000000007918 */ /* 0x000fce0000000000 */
[----:B------:R-:W-:Y:S04]  /*751a0*/  STL.64 [R1+0x6d0], R8 ;  /* 0x0006d00801007387 */ /* 0x000fe80000100a00 */
[----:B------:R0:W-:Y:S02]  /*751b0*/  STL.64 [R1+0x6d8], R10 ;  /* 0x0006d80a01007387 */ /* 0x0001e40000100a00 */
[----:B0-----:R-:W-:Y:S06]  /*751c0*/  HMMA.16816.F32 R8, R4, R26, R52 ;  /* 0x0000001a0408723c */ /* 0x001fec0000001834 */
[----:B------:R-:W-:Y:S04]  /*751d0*/  STL.64 [R1+0x3ea8], R26 ;  /* 0x003ea81a01007387 */ /* 0x000fe80000100a00 */
[----:B------:R0:W-:Y:S01]  /*751e0*/  STL.64 [R1+0x3ea0], R24 ;  /* 0x003ea01801007387 */ /* 0x0001e20000100a00 */
[----:B------:R-:W-:-:S12]  /*751f0*/  IMAD R34, R31, 0x100, R30 ;  /* 0x000001001f227824 */ /* 0x000fd800078e021e */
[----:B------:R1:W-:Y:S04]  /*75200*/  STL.64 [R1+0x6c0], R8 ;  /* 0x0006c00801007387 */ /* 0x0003e80000100a00 */
[----:B------:R2:W-:Y:S04]  /*75210*/  STL.64 [R1+0x6c8], R10 ;  /* 0x0006c80a01007387 */ /* 0x0005e80000100a00 */
        /* <DEDUP_REMOVED lines=14> */
[----:B------:R-:W4:Y:S04]  /*75300*/  LDL.LU R26, [R1+0xa8] ;  /* 0x0000a800011a7983 */ /* 0x000f280000300800 */
[----:B------:R-:W4:Y:S04]  /*75310*/  LDL.LU R27, [R1+0xac] ;  /* 0x0000ac00011b7983 */ /* 0x000f280000300800 */
[----:B------:R-:W4:Y:S04]  /*75320*/  LDL R30, [R1+0xcd8] ;  /* 0x000cd800011e7983 */ /* 0x000f280000100800 */
[----:B------:R-:W4:Y:S04]  /*75330*/  LDL R31, [R1+0xcdc] ;  /* 0x000cdc00011f7983 */ /* 0x000f280000100800 */
[----:B------:R-:W4:Y:S04]  /*75340*/  LDL.LU R20, [R1+0x7f0] ;  /* 0x0007f00001147983 */ /* 0x000f280000300800 */
[----:B------:R-:W4:Y:S04]  /*75350*/  LDL.LU R21, [R1+0x7f4] ;  /* 0x0007f40001157983 */ /* 0x000f280000300800 */
[----:B------:R-:W4:Y:S01]  /*75360*/  LDL.LU R22, [R1+0x7f8] ;  /* 0x0007f80001167983 */ /* 0x000f220000300800 */
[----:B------:R-:W-:-:S03]  /*75370*/  IMAD R33, R0, 0x100, R37 ;  /* 0x0000010000217824 */ /* 0x000fc600078e0225 */
[----:B------:R-:W4:Y:S04]  /*75380*/  LDL.LU R23, [R1+0x7fc] ;  /* 0x0007fc0001177983 */ /* 0x000f280000300800 */
[----:B------:R-:W4:Y:S04]  /*75390*/  LDL R37, [R1+0xd38] ;  /* 0x000d380001257983 */ /* 0x000f280000100800 */
[----:B------:R-:W4:Y:S01]  /*753a0*/  LDL R0, [R1+0xd3c] ;  /* 0x000d3c0001007983 */ /* 0x000f220000100800 */
[----:B---3--:R-:W-:-:S03]  /*753b0*/  IMAD R35, R61, 0x100, R60 ;  /* 0x000001003d237824 */ /* 0x008fc600078e023c */
[----:B------:R-:W3:Y:S04]  /*753c0*/  LDL R60, [R1+0xd28] ;  /* 0x000d2800013c7983 */ /* 0x000ee80000100800 */
[----:B------:R-:W3:Y:S04]  /*753d0*/  LDL R61, [R1+0xd2c] ;  /* 0x000d2c00013d7983 */ /* 0x000ee80000100800 */
[----:B------:R-:W3:Y:S04]  /*753e0*/  LDL.LU R40, [R1+0x260] ;  /* 0x0002600001287983 */ /* 0x000ee80000300800 */
[----:B------:R-:W3:Y:S04]  /*753f0*/  LDL.LU R41, [R1+0x264] ;  /* 0x0002640001297983 */ /* 0x000ee80000300800 */
[----:B------:R-:W3:Y:S04]  /*75400*/  LDL.LU R42, [R1+0x268] ;  /* 0x00026800012a7983 */ /* 0x000ee80000300800 */
[----:B------:R-:W3:Y:S01]  /*75410*/  LDL.LU R43, [R1+0x26c] ;  /* 0x00026c00012b7983 */ /* 0x000ee20000300800 */
[----:B------:R-:W-:-:S02]  /*75420*/  F2FP.F16.E5M2.UNPACK_B R28, R28 ;  /* 0x0000001cff1c723e */ /* 0x000fc400020004ff */
[----:B------:R-:W-:Y:S01]  /*75430*/  F2FP.F16.E5M2.UNPACK_B R29, R29 ;  /* 0x0000001dff1d723e */ /* 0x000fe200020004ff */
[----:B------:R-:W-:Y:S01]  /*75440*/  IMAD R32, R36, 0x100, R39 ;  /* 0x0000010024207824 */ /* 0x000fe200078e0227 */
        /* <DEDUP_REMOVED lines=12> */
[----:B-1----:R-:W3:Y:S04]  /*75510*/  LDL.LU R8, [R1+0x240] ;  /* 0x0002400001087983 */ /* 0x002ee80000300800 */
[----:B------:R-:W3:Y:S04]  /*75520*/  LDL.LU R9, [R1+0x244] ;  /* 0x0002440001097983 */ /* 0x000ee80000300800 */
[----:B--2---:R-:W2:Y:S04]  /*75530*/  LDL.LU R10, [R1+0x248] ;  /* 0x00024800010a7983 */ /* 0x004ea80000300800 */
[----:B------:R-:W2:Y:S01]  /*75540*/  LDL.LU R11, [R1+0x24c] ;  /* 0x00024c00010b7983 */ /* 0x000ea20000300800 */
[----:B----4-:R-:W-:-:S02]  /*75550*/  F2FP.F16.E5M2.UNPACK_B R30, R30 ;  /* 0x0000001eff1e723e */ /* 0x010fc400020004ff */
[----:B------:R-:W-:Y:S01]  /*75560*/  F2FP.F16.E5M2.UNPACK_B R31, R31 ;  /* 0x0000001fff1f723e */ /* 0x000fe200020004ff */
[----:B------:R-:W-:Y:S01]  /*75570*/  HMMA.16816.F32 R24, R4, R28, R24 ;  /* 0x0000001c0418723c */ /* 0x000fe20000001818 */
[----:B------:R-:W-:Y:S02]  /*75580*/  F2FP.F16.E5M2.UNPACK_B R36, R37 ;  /* 0x00000025ff24723e */ /* 0x000fe400020004ff */
[----:B------:R-:W-:-:S03]  /*75590*/  F2FP.F16.E5M2.UNPACK_B R37, R0 ;  /* 0x00000000ff25723e */ /* 0x000fc600020004ff */
[C---:B------:R-:W-:Y:S06]  /*755a0*/  HMMA.16816.F32 R20, R4.reuse, R30, R20 ;  /* 0x0000001e0414723c */ /* 0x040fec0000001814 */
[----:B------:R-:W-:Y:S11]  /*755b0*/  HMMA.16816.F32 R16, R4, R36, R16 ;  /* 0x000000240410723c */ /* 0x000ff60000001810 */
[----:B------:R-:W-:Y:S04]  /*755c0*/  STL.64 [R1+0x7b0], R24 ;  /* 0x0007b01801007387 */ /* 0x000fe80000100a00 */
[----:B------:R0:W-:Y:S04]  /*755d0*/  STL.64 [R1+0x7b8], R26 ;  /* 0x0007b81a01007387 */ /* 0x0001e80000100a00 */
[----:B0-----:R-:W4:Y:S04]  /*755e0*/  LDL.LU.64 R26, [R1+0x3ea8] ;  /* 0x003ea800011a7983 */ /* 0x001f280000300a00 */
[----:B------:R-:W4:Y:S04]  /*755f0*/  LDL.LU.64 R24, [R1+0x3ea0] ;  /* 0x003ea00001187983 */ /* 0x000f280000300a00 */
[----:B------:R-:W-:Y:S04]  /*75600*/  STL [R1+0x3e2c], R29 ;  /* 0x003e2c1d01007387 */ /* 0x000fe80000100800 */
[----:B------:R-:W-:Y:S04]  /*75610*/  STL.64 [R1+0x7f0], R20 ;  /* 0x0007f01401007387 */ /* 0x000fe80000100a00 */
[----:B------:R0:W-:Y:S01]  /*75620*/  STL.64 [R1+0x7f8], R22 ;  /* 0x0007f81601007387 */ /* 0x0001e20000100a00 */
[----:B---3--:R-:W-:-:S02]  /*75630*/  F2FP.F16.E5M2.UNPACK_B R38, R60 ;  /* 0x0000003cff26723e */ /* 0x008fc400020004ff */
[----:B------:R-:W-:Y:S01]  /*75640*/  F2FP.F16.E5M2.UNPACK_B R39, R61 ;  /* 0x0000003dff27723e */ /* 0x000fe200020004ff */
[----:B0-----:R-:W3:Y:S04]  /*75650*/  LDL.LU.64 R22, [R1+0x3e98] ;  /* 0x003e980001167983 */ /* 0x001ee80000300a00 */
[----:B------:R-:W4:Y:S04]  /*75660*/  LDL.LU.64 R20, [R1+0x3e90] ;  /* 0x003e900001147983 */ /* 0x000f280000300a00 */
[----:B------:R-:W-:Y:S04]  /*75670*/  STL.64 [R1+0x7e0], R16 ;  /* 0x0007e01001007387 */ /* 0x000fe80000100a00 */
[----:B------:R0:W-:Y:S01]  /*75680*/  STL.64 [R1+0x7e8], R18 ;  /* 0x0007e81201007387 */ /* 0x0001e20000100a00 */
[----:B------:R-:W-:Y:S03]  /*75690*/  HMMA.16816.F32 R4, R4, R38, R40 ;  /* 0x000000260404723c */ /* 0x000fe60000001828 */
[----:B0-----:R-:W3:Y:S04]  /*756a0*/  LDL.LU.64 R18, [R1+0x3e88] ;  /* 0x003e880001127983 */ /* 0x001ee80000300a00 */
[----:B------:R-:W4:Y:S04]  /*756b0*/  LDL.LU.64 R16, [R1+0x3e80] ;  /* 0x003e800001107983 */ /* 0x000f280000300a00 */
[----:B------:R-:W3:Y:S04]  /*756c0*/  LDL.LU.64 R42, [R1+0x3e78] ;  /* 0x003e7800012a7983 */ /* 0x000ee80000300a00 */
[----:B------:R-:W4:Y:S01]  /*756d0*/  LDL.LU.64 R40, [R1+0x3e70] ;  /* 0x003e700001287983 */ /* 0x000f220000300a00 */
[----:B------:R-:W-:-:S02]  /*756e0*/  F2FP.F16.E5M2.UNPACK_B R32, R32 ;  /* 0x00000020ff20723e */ /* 0x000fc400020004ff */
[----:B------:R-:W-:Y:S02]  /*756f0*/  F2FP.F16.E5M2.UNPACK_B R33, R33 ;  /* 0x00000021ff21723e */ /* 0x000fe400020004ff */
[----:B------:R-:W-:Y:S02]  /*75700*/  F2FP.F16.E5M2.UNPACK_B R34, R34 ;  /* 0x00000022ff22723e */ /* 0x000fe400020004ff */
[----:B------:R-:W-:Y:S01]  /*75710*/  F2FP.F16.E5M2.UNPACK_B R35, R35 ;  /* 0x00000023ff23723e */ /* 0x000fe200020004ff */
[----:B------:R0:W-:Y:S06]  /*75720*/  STL.64 [R1+0x7a0], R4 ;  /* 0x0007a00401007387 */ /* 0x0001ec0000100a00 */
[C---:B--2---:R-:W-:Y:S01]  /*75730*/  HMMA.16816.F32 R8, R32.reuse, R2, R8 ;  /* 0x000000022008723c */ /* 0x044fe20000001808 */
[----:B------:R1:W-:Y:S04]  /*75740*/  STL.64 [R1+0x7a8], R6 ;  /* 0x0007a80601007387 */ /* 0x0003e80000100a00 */
[----:B0-----:R-:W2:Y:S04]  /*75750*/  LDL.LU R4, [R1+0x210] ;  /* 0x0002100001047983 */ /* 0x001ea80000300800 */
[----:B------:R-:W2:Y:S04]  /*75760*/  LDL.LU R5, [R1+0x214] ;  /* 0x0002140001057983 */ /* 0x000ea80000300800 */
[----:B-1----:R-:W2:Y:S04]  /*75770*/  LDL.LU R6, [R1+0x218] ;  /* 0x0002180001067983 */ /* 0x002ea80000300800 */
[----:B------:R-:W2:Y:S04]  /*75780*/  LDL.LU R7, [R1+0x21c] ;  /* 0x00021c0001077983 */ /* 0x000ea80000300800 */
[----:B------:R-:W-:Y:S04]  /*75790*/  STL.64 [R1+0x3e10], R38 ;  /* 0x003e102601007387 */ /* 0x000fe80000100a00 */
[----:B------:R0:W-:Y:S04]  /*757a0*/  STL.64 [R1+0x3e08], R36 ;  /* 0x003e082401007387 */ /* 0x0001e80000100a00 */
[----:B0-----:R-:W2:Y:S04]  /*757b0*/  LDL.LU R36, [R1+0x220] ;  /* 0x0002200001247983 */ /* 0x001ea80000300800 */
        /* <DEDUP_REMOVED lines=8> */
[----:B------:R-:W4:Y:S04]  /*75840*/  LDL.LU.64 R12, [R1+0x3e60] ;  /* 0x003e6000010c7983 */ /* 0x000f280000300a00 */
[----:B---3--:R-:W-:Y:S04]  /*75850*/  STL.64 [R1+0x3e00], R42 ;  /* 0x003e002a01007387 */ /* 0x008fe80000100a00 */
[----:B------:R0:W-:Y:S04]  /*75860*/  STL.64 [R1+0x3df8], R40 ;  /* 0x003df82801007387 */ /* 0x0001e80000100a00 */
[----:B0-----:R-:W3:Y:S04]  /*75870*/  LDL.LU R40, [R1+0x230] ;  /* 0x0002300001287983 */ /* 0x001ee80000300800 */
[----:B------:R-:W3:Y:S04]  /*75880*/  LDL.LU R41, [R1+0x234] ;  /* 0x0002340001297983 */ /* 0x000ee80000300800 */
[----:B------:R-:W3:Y:S04]  /*75890*/  LDL.LU R42, [R1+0x238] ;  /* 0x00023800012a7983 */ /* 0x000ee80000300800 */
[----:B------:R-:W3:Y:S04]  /*758a0*/  LDL.LU R43, [R1+0x23c] ;  /* 0x00023c00012b7983 */ /* 0x000ee80000300800 */
[----:B------:R-:W-:Y:S04]  /*758b0*/  STL.64 [R1+0x6a0], R8 ;  /* 0x0006a00801007387 */ /* 0x000fe80000100a00 */
[----:B------:R0:W-:Y:S04]  /*758c0*/  STL.64 [R1+0x6a8], R10 ;  /* 0x0006a80a01007387 */ /* 0x0001e80000100a00 */
[----:B0-----:R-:W2:Y:S04]  /*758d0*/  LDL.LU.64 R10, [R1+0x3e58] ;  /* 0x003e5800010a7983 */ /* 0x001ea80000300a00 */
[----:B------:R-:W3:Y:S02]  /*758e0*/  LDL.LU.64 R8, [R1+0x3e50] ;  /* 0x003e500001087983 */ /* 0x000ee40000300a00 */
[C---:B---3--:R-:W-:Y:S02]  /*758f0*/  HMMA.16816.F32 R40, R32.reuse, R8, R40 ;  /* 0x000000082028723c */ /* 0x048fe40000001828 */
[----:B--2---:R-:W-:Y:S04]  /*75900*/  STL.64 [R1+0x3e20], R10 ;  /* 0x003e200a01007387 */ /* 0x004fe80000100a00 */
[----:B------:R-:W-:-:S15]  /*75910*/  HMMA.16816.F32 R36, R32, R10, R36 ;  /* 0x0000000a2024723c */ /* 0x000fde0000001824 */
[----:B------:R-:W-:-:S02]  /*75920*/  NOP ;  /* 0x0000000000007918 */ /* 0x000fc40000000000 */
[----:B------:R-:W-:Y:S04]  /*75930*/  STL.64 [R1+0x690], R40 ;  /* 0x0006902801007387 */ /* 0x000fe80000100a00 */
[----:B------:R-:W-:Y:S04]  /*75940*/  STL.64 [R1+0x698], R42 ;  /* 0x0006982a01007387 */ /* 0x000fe80000100a00 */
[----:B------:R4:W-:Y:S02]  /*75950*/  STL.64 [R1+0x3e18], R8 ;  /* 0x003e180801007387 */ /* 0x0009e40000100a00 */
[C---:B----4-:R-:W-:Y:S06]  /*75960*/  HMMA.16816.F32 R8, R32.reuse, R12, R4 ;  /* 0x0000000c2008723c */ /* 0x050fec0000001804 */
[C---:B------:R-:W-:Y:S01]  /*75970*/  HMMA.16816.F32 R4, R32.reuse, R14, R56 ;  /* 0x0000000e2004723c */ /* 0x040fe20000001838 */
[----:B------:R-:W-:Y:S04]  /*75980*/  STL.64 [R1+0x680], R36 ;  /* 0x0006802401007387 */ /* 0x000fe80000100a00 */
[----:B------:R-:W-:Y:S04]  /*75990*/  STL.64 [R1+0x688], R38 ;  /* 0x0006882601007387 */ /* 0x000fe80000100a00 */
[----:B------:R-:W-:Y:S08]  /*759a0*/  STL.64 [R1+0x3e38], R14 ;  /* 0x003e380e01007387 */ /* 0x000ff00000100a00 */
[----:B------:R-:W-:Y:S04]  /*759b0*/  STL.64 [R1+0x670], R8 ;  /* 0x0006700801007387 */ /* 0x000fe80000100a00 */
[----:B------:R0:W-:Y:S04]  /*759c0*/  STL.64 [R1+0x678], R10 ;  /* 0x0006780a01007387 */ /* 0x0001e80000100a00 */
[----:B------:R-:W-:Y:S04]  /*759d0*/  STL.64 [R1+0x3e30], R12 ;  /* 0x003e300c01007387 */ /* 0x000fe80000100a00 */
[----:B------:R-:W-:Y:S04]  /*759e0*/  STL.64 [R1+0x660], R4 ;  /* 0x0006600401007387 */ /* 0x000fe80000100a00 */
[----:B------:R1:W-:Y:S01]  /*759f0*/  STL.64 [R1+0x668], R6 ;  /* 0x0006680601007387 */ /* 0x0003e20000100a00 */
[C---:B0-----:R-:W-:Y:S06]  /*75a00*/  HMMA.16816.F32 R8, R32.reuse, R16, R48 ;  /* 0x000000102008723c */ /* 0x041fec0000001830 */
[C---:B-1----:R-:W-:Y:S06]  /*75a10*/  HMMA.16816.F32 R4, R32.reuse, R18, R44 ;  /* 0x000000122004723c */ /* 0x042fec000000182c */
        /* <DEDUP_REMOVED lines=54> */
[C---:B----4-:R-:W-:Y:S06]  /*75d80*/  HMMA.16816.F32 R40, R32.reuse, R22, R40 ;  /* 0x000000162028723c */ /* 0x050fec0000001828 */
[C---:B---3--:R-:W-:Y:S06]  /*75d90*/  HMMA.16816.F32 R12, R32.reuse, R26, R12 ;  /* 0x0000001a200c723c */ /* 0x048fec000000180c */
[----:B--2---:R-:W-:Y:S11]  /*75da0*/  HMMA.16816.F32 R16, R32, R24, R16 ;  /* 0x000000182010723c */ /* 0x004ff60000001810 */
[----:B------:R0:W-:Y:S04]  /*75db0*/  STL.64 [R1+0x620], R40 ;  /* 0x0006202801007387 */ /* 0x0001e80000100a00 */
[----:B------:R1:W-:Y:S04]  /*75dc0*/  STL.64 [R1+0x628], R42 ;  /* 0x0006282a01007387 */ /* 0x0003e80000100a00 */
[----:B0-----:R-:W2:Y:S04]  /*75dd0*/  LDL.LU R40, [R1+0xc90] ;  /* 0x000c900001287983 */ /* 0x001ea80000300800 */
[----:B------:R-:W2:Y:S04]  /*75de0*/  LDL.LU R41, [R1+0xc94] ;  /* 0x000c940001297983 */ /* 0x000ea80000300800 */
[----:B-1----:R-:W2:Y:S04]  /*75df0*/  LDL.LU R42, [R1+0xc98] ;  /* 0x000c9800012a7983 */ /* 0x002ea80000300800 */
[----:B------:R-:W2:Y:S04]  /*75e00*/  LDL.LU R43, [R1+0xc9c] ;  /* 0x000c9c00012b7983 */ /* 0x000ea80000300800 */
[----:B------:R-:W-:Y:S04]  /*75e10*/  STL.64 [R1+0x3de0], R22 ;  /* 0x003de01601007387 */ /* 0x000fe80000100a00 */
[----:B------:R0:W-:Y:S04]  /*75e20*/  STL.64 [R1+0x3dd8], R20 ;  /* 0x003dd81401007387 */ /* 0x0001e80000100a00 */
[----:B0-----:R-:W3:Y:S04]  /*75e30*/  LDL.LU R20, [R1+0x160] ;  /* 0x0001600001147983 */ /* 0x001ee80000300800 */
[----:B------:R-:W3:Y:S04]  /*75e40*/  LDL.LU R21, [R1+0x164] ;  /* 0x0001640001157983 */ /* 0x000ee80000300800 */
[----:B------:R-:W3:Y:S04]  /*75e50*/  LDL.LU R22, [R1+0x168] ;  /* 0x0001680001167983 */ /* 0x000ee80000300800 */
[----:B------:R-:W3:Y:S04]  /*75e60*/  LDL.LU R23, [R1+0x16c] ;  /* 0x00016c0001177983 */ /* 0x000ee80000300800 */
[----:B------:R-:W-:Y:S04]  /*75e70*/  STL.64 [R1+0x610], R16 ;  /* 0x0006101001007387 */ /* 0x000fe80000100a00 */
[----:B------:R0:W-:Y:S01]  /*75e80*/  STL.64 [R1+0x618], R18 ;  /* 0x0006181201007387 */ /* 0x0001e20000100a00 */
[----:B------:R-:W-:-:S03]  /*75e90*/  IMAD R4, R4, 0x100, R29 ;  /* 0x0000010004047824 */ /* 0x000fc600078e021d */
[----:B0-----:R-:W4:Y:S04]  /*75ea0*/  LDL.LU.64 R18, [R1+0x3e48] ;  /* 0x003e480001127983 */ /* 0x001f280000300a00 */
[----:B------:R-:W4:Y:S04]  /*75eb0*/  LDL.LU.64 R16, [R1+0x3e40] ;  /* 0x003e400001107983 */ /* 0x000f280000300a00 */
[----:B------:R-:W-:Y:S04]  /*75ec0*/  STL.64 [R1+0x600], R12 ;  /* 0x0006000c01007387 */ /* 0x000fe80000100a00 */
[----:B------:R0:W-:Y:S04]  /*75ed0*/  STL.64 [R1+0x608], R14 ;  /* 0x0006080e01007387 */ /* 0x0001e80000100a00 */
[----:B0-----:R-:W4:Y:S04]  /*75ee0*/  LDL.LU.64 R14, [R1+0x3e38] ;  /* 0x003e3800010e7983 */ /* 0x001f280000300a00 */
[----:B------:R-:W4:Y:S04]  /*75ef0*/  LDL.LU.64 R12, [R1+0x3e30] ;  /* 0x003e3000010c7983 */ /* 0x000f280000300a00 */
[----:B------:R-:W-:Y:S04]  /*75f00*/  STL.64 [R1+0x3dc0], R26 ;  /* 0x003dc01a01007387 */ /* 0x000fe80000100a00 */
[----:B------:R0:W-:Y:S04]  /*75f10*/  STL.64 [R1+0x3db8], R24 ;  /* 0x003db81801007387 */ /* 0x0001e80000100a00 */
[----:B0-----:R-:W4:Y:S04]  /*75f20*/  LDL.LU R24, [R1+0x170] ;  /* 0x0001700001187983 */ /* 0x001f280000300800 */
[----:B------:R-:W4:Y:S04]  /*75f30*/  LDL.LU R25, [R1+0x174] ;  /* 0x0001740001197983 */ /* 0x000f280000300800 */
[----:B------:R-:W4:Y:S04]  /*75f40*/  LDL.LU R26, [R1+0x178] ;  /* 0x00017800011a7983 */ /* 0x000f280000300800 */
[----:B------:R-:W4:Y:S04]  /*75f50*/  LDL.LU R27, [R1+0x17c] ;  /* 0x00017c00011b7983 */ /* 0x000f280000300800 */
[----:B------:R-:W2:Y:S01]  /*75f60*/  LDL.LU R29, [R1+0x3e2c] ;  /* 0x003e2c00011d7983 */ /* 0x000ea20000300800 */
[----:B------:R-:W-:Y:S01]  /*75f70*/  HMMA.16816.F32 R36, R32, R30, R36 ;  /* 0x0000001e2024723c */ /* 0x000fe20000001824 */
[----:B------:R-:W-:-:S02]  /*75f80*/  IMAD R5, R5, 0x100, R61 ;  /* 0x0000010005057824 */ /* 0x000fc400078e023d */
[----:B------:R-:W4:Y:S03]  /*75f90*/  LDL.LU R61, [R1+0x3e28] ;  /* 0x003e2800013d7983 */ /* 0x000f260000300800 */
        /* <DEDUP_REMOVED lines=25> */
[----:B------:R-:W-:Y:S02]  /*76130*/  F2FP.F16.E5M2.UNPACK_B R4, R4 ;  /* 0x00000004ff04723e */ /* 0x000fe400020004ff */
[----:B------:R-:W-:Y:S02]  /*76140*/  F2FP.F16.E5M2.UNPACK_B R5, R5 ;  /* 0x00000005ff05723e */ /* 0x000fe400020004ff */
[----:B------:R-:W-:Y:S02]  /*76150*/  F2FP.F16.E5M2.UNPACK_B R6, R6 ;  /* 0x00000006ff06723e */ /* 0x000fe400020004ff */
[----:B------:R-:W-:Y:S01]  /*76160*/  F2FP.F16.E5M2.UNPACK_B R7, R7 ;  /* 0x00000007ff07723e */ /* 0x000fe200020004ff */
[----:B------:R-:W-:Y:S04]  /*76170*/  STL.64 [R1+0x3df0], R38 ;  /* 0x003df02601007387 */ /* 0x000fe80000100a00 */
[----:B------:R-:W-:Y:S08]  /*76180*/  STL.64 [R1+0x3de8], R36 ;  /* 0x003de82401007387 */ /* 0x000ff00000100a00 */
[----:B------:R-:W-:Y:S04]  /*76190*/  STL.64 [R1+0x5c0], R28 ;  /* 0x0005c01c01007387 */ /* 0x000fe80000100a00 */
[----:B------:R0:W-:Y:S02]  /*761a0*/  STL.64 [R1+0x5c8], R30 ;  /* 0x0005c81e01007387 */ /* 0x0001e40000100a00 */
[C---:B0-----:R-:W-:Y:S06]  /*761b0*/  HMMA.16816.F32 R28, R4.reuse, R2, R20 ;  /* 0x00000002041c723c */ /* 0x041fec0000001814 */
[C---:B------:R-:W-:Y:S06]  /*761c0*/  HMMA.16816.F32 R20, R4.reuse, R10, R48 ;  /* 0x0000000a0414723c */ /* 0x040fec0000001830 */
        /* <DEDUP_REMOVED lines=15> */
[----:B------:R-:W3:-:S15]  /*762c0*/  LDL.LU R44, [R1+0xbf0] ;  /* 0x000bf000012c7983 */ /* 0x000ede0000300800 */
[----:B------:R-:W-:-:S07]  /*762d0*/  NOP ;  /* 0x0000000000007918 */ /* 0x000fce0000000000 */
[----:B------:R-:W-:Y:S04]  /*762e0*/  STL.64 [R1+0x570], R20 ;  /* 0x0005701401007387 */ /* 0x000fe80000100a00 */
[----:B------:R-:W-:Y:S04]  /*762f0*/  STL.64 [R1+0x578], R22 ;  /* 0x0005781601007387 */ /* 0x000fe80000100a00 */
[----:B------:R0:W-:Y:S04]  /*76300*/  STL.64 [R1+0x560], R8 ;  /* 0x0005600801007387 */ /* 0x0001e80000100a00 */
[----:B------:R1:W-:Y:S04]  /*76310*/  STL.64 [R1+0x568], R10 ;  /* 0x0005680a01007387 */ /* 0x0003e80000100a00 */
        /* <DEDUP_REMOVED lines=42> */
[----:B0-----:R-:W4:Y:S04]  /*765c0*/  LDL.LU R14, [R1+0x35bc] ;  /* 0x0035bc00010e7983 */ /* 0x001f280000300800 */
[----:B------:R-:W4:Y:S04]  /*765d0*/  LDL.LU R15, [R1+0x35c4] ;  /* 0x0035c400010f7983 */ /* 0x000f280000300800 */
[----:B------:R-:W-:Y:S01]  /*765e0*/  STL.64 [R1+0x3d88], R12 ;  /* 0x003d880c01007387 */ /* 0x000fe20000100a00 */
        /* <DEDUP_REMOVED lines=59> */
[C---:B0-----:R-:W-:Y:S06]  /*769a0*/  HMMA.16816.F32 R8, R4.reuse, R36, R48 ;  /* 0x000000240408723c */ /* 0x041fec0000001830 */
[----:B------:R-:W-:Y:S06]  /*769b0*/  HMMA.16816.F32 R4, R4, R38, R44 ;  /* 0x000000260404723c */ /* 0x000fec000000182c */
        /* <DEDUP_REMOVED lines=116> */
[----:B------:R-:W-:Y:S01]  /*77100*/  STL.64 [R1+0x3cc8], R16 ;  /* 0x003cc81001007387 */ /* 0x000fe20000100a00 */
        /* <DEDUP_REMOVED lines=8> */
[C---:B---3--:R-:W-:Y:S02]  /*77190*/  HMMA.16816.F32 R8, R32.reuse, R24, R40 ;  /* 0x000000182008723c */ /* 0x048fe40000001828 */
[----:B------:R-:W-:Y:S04]  /*771a0*/  STL.64 [R1+0x3d00], R26 ;  /* 0x003d001a01007387 */ /* 0x000fe80000100a00 */
[----:B------:R-:W-:-:S15]  /*771b0*/  HMMA.16816.F32 R4, R32, R26, R4 ;  /* 0x0000001a2004723c */ /* 0x000fde0000001804 */
        /* <DEDUP_REMOVED lines=109> */
[----:B------:R-:W2:Y:S02]  /*77890*/  LDL.LU.64 R8, [R1+0x3d08] ;  /* 0x003d080001087983 */ /* 0x000ea40000300a00 */
        /* <DEDUP_REMOVED lines=53> */
[----:B------:R0:W-:Y:S02]  /*77bf0*/  STL.64 [R1+0x2a8], R10 ;  /* 0x0002a80a01007387 */ /* 0x0001e40000100a00 */
[----:B0-----:R-:W-:Y:S02]  /*77c00*/  HMMA.16816.F32 R8, R4, R28, R52 ;  /* 0x0000001c0408723c */ /* 0x001fe40000001834 */
[----:B------:R-:W2:Y:S01]  /*77c10*/  LDL.LU R52, [R1+0x980] ;  /* 0x0009800001347983 */ /* 0x000ea20000300800 */
[----:B------:R-:W-:-:S15]  /*77c20*/  IMAD R33, R60, 0x100, R0 ;  /* 0x000001003c217824 */ /* 0x000fde00078e0200 */
[----:B------:R-:W-:-:S05]  /*77c30*/  NOP ;  /* 0x0000000000007918 */ /* 0x000fca0000000000 */
        /* <DEDUP_REMOVED lines=45> */
[----:B------:R-:W3:Y:S01]  /*77f10*/  LDL.LU R44, [R1+0x990] ;  /* 0x00099000012c7983 */ /* 0x000ee20000300800 */
[----:B------:R-:W-:-:S03]  /*77f20*/  IMAD R32, R47, 0x100, R46 ;  /* 0x000001002f207824 */ /* 0x000fc600078e022e */
        /* <DEDUP_REMOVED lines=18> */
[----:B------:R-:W4:Y:S01]  /*78050*/  LDL.LU.64 R40, [R1+0x3c98] ;  /* 0x003c980001287983 */ /* 0x000f220000300a00 */
[----:B---3--:R-:W-:-:S02]  /*78060*/  IMAD R34, R35, 0x100, R34 ;  /* 0x0000010023227824 */ /* 0x008fc400078e0222 */
        /* <DEDUP_REMOVED lines=47> */
[----:B0-----:R-:W3:Y:S04]  /*78360*/  LDL.LU R8, [R1+0x9f0] ;  /* 0x0009f00001087983 */ /* 0x001ee80000300800 */
[----:B------:R-:W3:Y:S04]  /*78370*/  LDL.LU R9, [R1+0x9f4] ;  /* 0x0009f40001097983 */ /* 0x000ee80000300800 */
[----:B------:R-:W3:Y:S04]  /*78380*/  LDL.LU R10, [R1+0x9f8] ;  /* 0x0009f800010a7983 */ /* 0x000ee80000300800 */
[----:B------:R-:W3:Y:S02]  /*78390*/  LDL.LU R11, [R1+0x9fc] ;  /* 0x0009fc00010b7983 */ /* 0x000ee40000300800 */
[----:B---3--:R-:W-:-:S15]  /*783a0*/  HMMA.16816.F32 R8, R32, R12, R8 ;  /* 0x0000000c2008723c */ /* 0x008fde0000001808 */
[----:B------:R-:W-:-:S08]  /*783b0*/  NOP ;  /* 0x0000000000007918 */ /* 0x000fd00000000000 */
[----:B------:R-:W-:Y:S04]  /*783c0*/  STL.64 [R1+0x230], R8 ;  /* 0x0002300801007387 */ /* 0x000fe80000100a00 */
[----:B------:R2:W-:Y:S02]  /*783d0*/  STL.64 [R1+0x238], R10 ;  /* 0x0002380a01007387 */ /* 0x0005e40000100a00 */
[C---:B--2---:R-:W-:Y:S06]  /*783e0*/  HMMA.16816.F32 R8, R32.reuse, R14, R40 ;  /* 0x0000000e2008723c */ /* 0x044fec0000001828 */
[----:B------:R-:W-:Y:S04]  /*783f0*/  STL.64 [R1+0x3c20], R14 ;  /* 0x003c200e01007387 */ /* 0x000fe80000100a00 */
[----:B------:R-:W-:Y:S01]  /*78400*/  STL.64 [R1+0x3c18], R12 ;  /* 0x003c180c01007387 */ /* 0x000fe20000100a00 */
[----:B------:R-:W-:-:S12]  /*78410*/  HMMA.16816.F32 R4, R32, R18, R4 ;  /* 0x000000122004723c */ /* 0x000fd80000001804 */
[----:B------:R-:W-:Y:S04]  /*78420*/  STL.64 [R1+0x220], R8 ;  /* 0x0002200801007387 */ /* 0x000fe80000100a00 */
[----:B------:R4:W-:Y:S02]  /*78430*/  STL.64 [R1+0x228], R10 ;  /* 0x0002280a01007387 */ /* 0x0009e40000100a00 */
[----:B----4-:R-:W-:Y:S02]  /*78440*/  HMMA.16816.F32 R8, R32, R16, R36 ;  /* 0x000000102008723c */ /* 0x010fe40000001824 */
        /* <DEDUP_REMOVED lines=17> */
[----:B------:R-:W-:Y:S01]  /*78560*/  STL.64 [R1+0x1d8], R10 ;  /* 0x0001d80a01007387 */ /* 0x000fe20000100a00 */
[----:B------:R-:W-:-:S04]  /*78570*/  IMAD.MOV.U32 R45, RZ, RZ, R61 ;  /* 0x000000ffff2d7224 */ /* 0x000fc800078e003d */
[----:B------:R3:W-:Y:S04]  /*78580*/  STL.64 [R1+0x1c0], R4 ;  /* 0x0001c00401007387 */ /* 0x0007e80000100a00 */
[----:B------:R4:W-:Y:S04]  /*78590*/  STL.64 [R1+0x1c8], R6 ;  /* 0x0001c80601007387 */ /* 0x0009e80000100a00 */
[----:B------:R-:W4:Y:S04]  /*785a0*/  LDL.LU R61, [R1+0x3c50] ;  /* 0x003c5000013d7983 */ /* 0x000f280000300800 */
        /* <DEDUP_REMOVED lines=14> */
[----:B---3--:R-:W2:Y:S01]  /*78690*/  LDL.LU R4, [R1+0x3618] ;  /* 0x0036180001047983 */ /* 0x008ea20000300800 */
[----:B----4-:R-:W-:-:S03]  /*786a0*/  IMAD.MOV.U32 R59, RZ, RZ, R61 ;  /* 0x000000ffff3b7224 */ /* 0x010fc600078e003d */
        /* <DEDUP_REMOVED lines=27> */
[----:B------:R0:W-:Y:S01]  /*78860*/  STL.64 [R1+0x3bd8], R24 ;  /* 0x003bd81801007387 */ /* 0x0001e20000100a00 */
[----:B--2---:R-:W-:-:S03]  /*78870*/  IMAD R4, R4, 0x100, R29 ;  /* 0x0000010004047824 */ /* 0x004fc600078e021d */
        /* <DEDUP_REMOVED lines=13> */
[----:B------:R-:W4:Y:S04]  /*78950*/  LDL.LU.64 R16, [R1+0x3c38] ;  /* 0x003c380001107983 */ /* 0x000f280000300a00 */
[----:B------:R-:W-:Y:S04]  /*78960*/  STL [R1+0x3bc4], R29 ;  /* 0x003bc41d01007387 */ /* 0x000fe80000100800 */
        /* <DEDUP_REMOVED lines=36> */
[----:B------:R-:W-:-:S07]  /*78bb0*/  IMAD.MOV.U32 R39, RZ, RZ, R61 ;  /* 0x000000ffff277224 */ /* 0x000fce00078e003d */
[----:B----4-:R-:W-:Y:S01]  /*78bc0*/  HMMA.16816.F32 R36, R4, R2, R36 ;  /* 0x000000020424723c */ /* 0x010fe20000001824 */
[----:B------:R-:W-:Y:S04]  /*78bd0*/  STL.64 [R1+0x3b80], R42 ;  /* 0x003b802a01007387 */ /* 0x000fe80000100a00 */
[----:B------:R-:W-:-:S15]  /*78be0*/  STL.64 [R1+0x3b78], R40 ;  /* 0x003b782801007387 */ /* 0x000fde0000100a00 */
[----:B------:R-:W-:-:S03]  /*78bf0*/  NOP ;  /* 0x0000000000007918 */ /* 0x000fc60000000000 */
        /* <DEDUP_REMOVED lines=25> */
[----:B------:R-:W-:Y:S04]  /*78d90*/  STL.64 [R1+0x3b70], R18 ;  /* 0x003b701201007387 */ /* 0x000fe80000100a00 */
[----:B------:R-:W-:-:S12]  /*78da0*/  STL.64 [R1+0x3b68], R16 ;  /* 0x003b681001007387 */ /* 0x000fd80000100a00 */
[----:B------:R0:W-:Y:S04]  /*78db0*/  STL.64 [R1+0x120], R8 ;  /* 0x0001200801007387 */ /* 0x0001e80000100a00 */
[----:B------:R1:W-:Y:S04]  /*78dc0*/  STL.64 [R1+0x128], R10 ;  /* 0x0001280a01007387 */ /* 0x0003e80000100a00 */
        /* <DEDUP_REMOVED lines=12> */
[----:B------:R-:W3:Y:S04]  /*78e90*/  LDL.LU R52, [R1+0x870] ;  /* 0x0008700001347983 */ /* 0x000ee80000300800 */
[----:B------:R-:W3:Y:S04]  /*78ea0*/  LDL.LU R53, [R1+0x874] ;  /* 0x0008740001357983 */ /* 0x000ee80000300800 */
[----:B------:R-:W4:Y:S04]  /*78eb0*/  LDL.LU R54, [R1+0x878] ;  /* 0x0008780001367983 */ /* 0x000f280000300800 */
[----:B------:R-:W4:Y:S04]  /*78ec0*/  LDL.LU R55, [R1+0x87c] ;  /* 0x00087c0001377983 */ /* 0x000f280000300800 */
[----:B----4-:R-:W-:Y:S04]  /*78ed0*/  STL.64 [R1+0x3bd0], R54 ;  /* 0x003bd03601007387 */ /* 0x010fe80000100a00 */
[----:B---3--:R-:W-:Y:S04]  /*78ee0*/  STL.64 [R1+0x3bc8], R52 ;  /* 0x003bc83401007387 */ /* 0x008fe80000100a00 */
[----:B0-----:R-:W3:Y:S04]  /*78ef0*/  LDL.LU R8, [R1+0x890] ;  /* 0x0008900001087983 */ /* 0x001ee80000300800 */
[----:B------:R-:W3:Y:S04]  /*78f00*/  LDL.LU R9, [R1+0x894] ;  /* 0x0008940001097983 */ /* 0x000ee80000300800 */
[----:B-1----:R-:W4:Y:S04]  /*78f10*/  LDL.LU R10, [R1+0x898] ;  /* 0x00089800010a7983 */ /* 0x002f280000300800 */
[----:B------:R-:W4:Y:S04]  /*78f20*/  LDL.LU R11, [R1+0x89c] ;  /* 0x00089c00010b7983 */ /* 0x000f280000300800 */
[----:B----4-:R-:W-:Y:S04]  /*78f30*/  STL.64 [R1+0x3bf0], R10 ;  /* 0x003bf00a01007387 */ /* 0x010fe80000100a00 */
[----:B---3--:R0:W-:Y:S04]  /*78f40*/  STL.64 [R1+0x3be8], R8 ;  /* 0x003be80801007387 */ /* 0x0081e80000100a00 */
[----:B------:R-:W3:Y:S04]  /*78f50*/  LDL.LU R40, [R1+0x8b0] ;  /* 0x0008b00001287983 */ /* 0x000ee80000300800 */
[----:B------:R-:W3:Y:S04]  /*78f60*/  LDL.LU R41, [R1+0x8b4] ;  /* 0x0008b40001297983 */ /* 0x000ee80000300800 */
[----:B------:R-:W3:Y:S04]  /*78f70*/  LDL.LU R42, [R1+0x8b8] ;  /* 0x0008b800012a7983 */ /* 0x000ee80000300800 */
        /* <DEDUP_REMOVED lines=11> */
[----:B------:R-:W3:Y:S04]  /*79030*/  LDL.LU R10, [R1+0x8e8] ;  /* 0x0008e800010a7983 */ /* 0x000ee80000300800 */
        /* <DEDUP_REMOVED lines=33> */
[----:B--2---:R-:W-:-:S15]  /*79250*/  HMMA.16816.F32 R24, R4, R22, R24 ;  /* 0x000000160418723c */ /* 0x004fde0000001818 */
[----:B------:R-:W-:-:S02]  /*79260*/  NOP ;  /* 0x0000000000007918 */ /* 0x000fc40000000000 */
[----:B------:R-:W-:Y:S01]  /*79270*/  STL.64 [R1+0x110], R8 ;  /* 0x0001100801007387 */ /* 0x000fe20000100a00 */
[----:B------:R-:W-:-:S03]  /*79280*/  IMAD.MOV.U32 R61, RZ, RZ, R11 ;  /* 0x000000ffff3d7224 */ /* 0x000fc600078e000b */
[----:B------:R0:W-:Y:S04]  /*79290*/  STL [R1+0x118], R10 ;  /* 0x0001180a01007387 */ /* 0x0001e80000100800 */
[----:B0-----:R-:W2:Y:S04]  /*792a0*/  LDL.LU.64 R10, [R1+0x3bf0] ;  /* 0x003bf000010a7983 */ /* 0x001ea80000300a00 */
[----:B------:R-:W2:Y:S04]  /*792b0*/  LDL.LU.64 R8, [R1+0x3be8] ;  /* 0x003be80001087983 */ /* 0x000ea80000300a00 */
[----:B------:R-:W-:Y:S04]  /*792c0*/  STL [R1+0x38c0], R61 ;  /* 0x0038c03d01007387 */ /* 0x000fe80000100800 */
[----:B------:R-:W-:Y:S04]  /*792d0*/  STL.64 [R1+0x100], R24 ;  /* 0x0001001801007387 */ /* 0x000fe80000100a00 */
[----:B------:R0:W-:Y:S04]  /*792e0*/  STL.64 [R1+0x108], R26 ;  /* 0x0001081a01007387 */ /* 0x0001e80000100a00 */
[----:B0-----:R-:W3:Y:S04]  /*792f0*/  LDL.LU.64 R26, [R1+0x3be0] ;  /* 0x003be000011a7983 */ /* 0x001ee80000300a00 */
[----:B------:R-:W2:Y:S01]  /*79300*/  LDL.LU.64 R24, [R1+0x3bd8] ;  /* 0x003bd80001187983 */ /* 0x000ea20000300a00 */
[----:B----4-:R-:W-:Y:S01]  /*79310*/  IMAD R32, R32, 0x100, R29 ;  /* 0x0000010020207824 */ /* 0x010fe200078e021d */
[C---:B--2---:R-:W-:Y:S06]  /*79320*/  HMMA.16816.F32 R48, R4.reuse, R24, R48 ;  /* 0x000000180430723c */ /* 0x044fec0000001830 */
[----:B---3--:R-:W-:-:S15]  /*79330*/  HMMA.16816.F32 R52, R4, R26, R52 ;  /* 0x0000001a0434723c */ /* 0x008fde0000001834 */
[----:B------:R-:W-:-:S02]  /*79340*/  NOP ;  /* 0x0000000000007918 */ /* 0x000fc40000000000 */
[----:B------:R0:W-:Y:S04]  /*79350*/  STL.64 [R1+0xf0], R48 ;  /* 0x0000f03001007387 */ /* 0x0001e80000100a00 */
[----:B------:R1:W-:Y:S03]  /*79360*/  STL.64 [R1+0xf8], R50 ;  /* 0x0000f83201007387 */ /* 0x0003e60000100a00 */
[----:B------:R-:W-:Y:S01]  /*79370*/  IMAD.MOV.U32 R61, RZ, RZ, R55 ;  /* 0x000000ffff3d7224 */ /* 0x000fe200078e0037 */
[----:B0-----:R-:W2:Y:S04]  /*79380*/  LDL.LU R48, [R1+0x830] ;  /* 0x0008300001307983 */ /* 0x001ea80000300800 */
[----:B------:R-:W2:Y:S04]  /*79390*/  LDL.LU R49, [R1+0x834] ;  /* 0x0008340001317983 */ /* 0x000ea80000300800 */
[----:B-1----:R-:W2:Y:S04]  /*793a0*/  LDL.LU R50, [R1+0x838] ;  /* 0x0008380001327983 */ /* 0x002ea80000300800 */
[----:B------:R-:W2:Y:S04]  /*793b0*/  LDL.LU R51, [R1+0x83c] ;  /* 0x00083c0001337983 */ /* 0x000ea80000300800 */
[----:B------:R-:W-:Y:S04]  /*793c0*/  STL.64 [R1+0xe0], R52 ;  /* 0x0000e03401007387 */ /* 0x000fe80000100a00 */
[----:B------:R0:W-:Y:S04]  /*793d0*/  STL [R1+0xe8], R54 ;  /* 0x0000e83601007387 */ /* 0x0001e80000100800 */
[----:B0-----:R-:W3:Y:S04]  /*793e0*/  LDL.LU.64 R54, [R1+0x3bd0] ;  /* 0x003bd00001367983 */ /* 0x001ee80000300a00 */
[----:B------:R-:W3:Y:S04]  /*793f0*/  LDL.LU.64 R52, [R1+0x3bc8] ;  /* 0x003bc80001347983 */ /* 0x000ee80000300a00 */
[----:B------:R0:W-:Y:S04]  /*79400*/  STL [R1+0x3988], R61 ;  /* 0x0039883d01007387 */ /* 0x0001e80000100800 */
[----:B0-----:R-:W4:Y:S04]  /*79410*/  LDL.LU R61, [R1+0x3654] ;  /* 0x00365400013d7983 */ /* 0x001f280000300800 */
[----:B------:R-:W2:Y:S01]  /*79420*/  LDL.LU R29, [R1+0x3bc4] ;  /* 0x003bc400011d7983 */ /* 0x000ea20000300800 */
[----:B------:R-:W-:Y:S01]  /*79430*/  HMMA.16816.F32 R36, R4, R30, R36 ;  /* 0x0000001e0424723c */ /* 0x000fe20000001824 */
[----:B------:R-:W-:-:S02]  /*79440*/  IMAD R33, R33, 0x100, R0 ;  /* 0x0000010021217824 */ /* 0x000fc400078e0200 */
[----:B------:R-:W3:Y:S01]  /*79450*/  LDL.LU R0, [R1+0x3bc0] ;  /* 0x003bc00001007983 */ /* 0x000ee20000300800 */
[----:B------:R-:W-:Y:S02]  /*79460*/  IMAD R34, R34, 0x100, R60 ;  /* 0x0000010022227824 */ /* 0x000fe400078e023c */
[----:B--2---:R-:W-:-:S15]  /*79470*/  HMMA.16816.F32 R44, R4, R28, R44 ;  /* 0x0000001c042c723c */ /* 0x004fde000000182c */
[----:B------:R-:W-:-:S08]  /*79480*/  NOP ;  /* 0x0000000000007918 */ /* 0x000fd00000000000 */
[----:B------:R-:W-:Y:S04]  /*79490*/  STL.64 [R1+0xd0], R44 ;  /* 0x0000d02c01007387 */ /* 0x000fe80000100a00 */
[----:B------:R0:W-:Y:S04]  /*794a0*/  STL.64 [R1+0xd8], R46 ;  /* 0x0000d82e01007387 */ /* 0x0001e80000100a00 */
[----:B0-----:R-:W2:Y:S04]  /*794b0*/  LDL.LU.64 R46, [R1+0x3bb8] ;  /* 0x003bb800012e7983 */ /* 0x001ea80000300a00 */
[----:B------:R-:W2:Y:S04]  /*794c0*/  LDL.LU.64 R44, [R1+0x3bb0] ;  /* 0x003bb000012c7983 */ /* 0x000ea80000300a00 */
[----:B------:R-:W2:Y:S04]  /*794d0*/  LDL.LU R60, [R1+0x3ba8] ;  /* 0x003ba800013c7983 */ /* 0x000ea80000300800 */
        /* <DEDUP_REMOVED lines=21> */
[----:B0-----:R-:W3:Y:S04]  /*79630*/  LDL.LU R4, [R1+0x860] ;  /* 0x0008600001047983 */ /* 0x001ee80000300800 */
[----:B------:R-:W3:Y:S04]  /*79640*/  LDL.LU R5, [R1+0x864] ;  /* 0x0008640001057983 */ /* 0x000ee80000300800 */
[----:B-1----:R-:W3:Y:S04]  /*79650*/  LDL.LU R6, [R1+0x868] ;  /* 0x0008680001067983 */ /* 0x002ee80000300800 */
[----:B------:R-:W3:Y:S01]  /*79660*/  LDL.LU R7, [R1+0x86c] ;  /* 0x00086c0001077983 */ /* 0x000ee20000300800 */
        /* <DEDUP_REMOVED lines=13> */
[----:B------:R0:W-:Y:S04]  /*79740*/  STL.64 [R1+0x98], R14 ;  /* 0x0000980e01007387 */ /* 0x0001e80000100a00 */
[----:B0-----:R-:W2:Y:S04]  /*79750*/  LDL.LU.64 R14, [R1+0x3b50] ;  /* 0x003b5000010e7983 */ /* 0x001ea80000300a00 */
[----:B------:R-:W4:Y:S01]  /*79760*/  LDL.LU.64 R12, [R1+0x3b48] ;  /* 0x003b4800010c7983 */ /* 0x000f220000300a00 */
[----:B---3--:R-:W-:Y:S03]  /*79770*/  HMMA.16816.F32 R8, R32, R10, R52 ;  /* 0x0000000a2008723c */ /* 0x008fe60000001834 */
[----:B------:R-:W3:Y:S04]  /*79780*/  LDL.LU.64 R54, [R1+0x3b40] ;  /* 0x003b400001367983 */ /* 0x000ee80000300a00 */
[----:B------:R-:W3:-:S15]  /*79790*/  LDL.LU.64 R52, [R1+0x3b38] ;  /* 0x003b380001347983 */ /* 0x000ede0000300a00 */
[----:B------:R-:W-:-:S01]  /*797a0*/  NOP ;  /* 0x0000000000007918 */ /* 0x000fc20000000000 */
[----:B------:R-:W-:Y:S04]  /*797b0*/  STL.64 [R1+0x80], R8 ;  /* 0x0000800801007387 */ /* 0x000fe80000100a00 */
[----:B------:R2:W-:Y:S01]  /*797c0*/  STL.64 [R1+0x88], R10 ;  /* 0x0000880a01007387 */ /* 0x0005e20000100a00 */
[C---:B----4-:R-:W-:Y:S06]  /*797d0*/  HMMA.16816.F32 R4, R32.reuse, R12, R4 ;  /* 0x0000000c2004723c */ /* 0x050fec0000001804 */
[----:B--2---:R-:W-:-:S15]  /*797e0*/  HMMA.16816.F32 R8, R32, R14, R56 ;  /* 0x0000000e2008723c */ /* 0x004fde0000001838 */
[----:B------:R-:W-:-:S02]  /*797f0*/  NOP ;  /* 0x0000000000007918 */ /* 0x000fc40000000000 */
[----:B------:R-:W-:Y:S04]  /*79800*/  STL.64 [R1+0x70], R4 ;  /* 0x0000700401007387 */ /* 0x000fe80000100a00 */
[----:B------:R0:W-:Y:S02]  /*79810*/  STL.64 [R1+0x78], R6 ;  /* 0x0000780601007387 */ /* 0x0001e40000100a00 */
[----:B0-----:R-:W-:Y:S02]  /*79820*/  HMMA.16816.F32 R4, R32, R16, R44 ;  /* 0x000000102004723c */ /* 0x001fe4000000182c */
[----:B------:R-:W2:Y:S04]  /*79830*/  LDL.LU R44, [R1+0x820] ;  /* 0x00082000012c7983 */ /* 0x000ea80000300800 */
[----:B------:R0:W-:Y:S04]  /*79840*/  STL.64 [R1+0x60], R8 ;  /* 0x0000600801007387 */ /* 0x0001e80000100a00 */
[----:B------:R1:W-:-:S13]  /*79850*/  STL.64 [R1+0x68], R10 ;  /* 0x0000680a01007387 */ /* 0x0003da0000100a00 */
[----:B------:R-:W-:Y:S04]  /*79860*/  STL.64 [R1+0x50], R4 ;  /* 0x0000500401007387 */ /* 0x000fe80000100a00 */
[----:B------:R4:W-:Y:S04]  /*79870*/  STL.64 [R1+0x58], R6 ;  /* 0x0000580601007387 */ /* 0x0009e80000100a00 */
[----:B------:R-:W2:Y:S04]  /*79880*/  LDL.LU R45, [R1+0x824] ;  /* 0x00082400012d7983 */ /* 0x000ea80000300800 */
[----:B------:R-:W2:Y:S04]  /*79890*/  LDL.LU R46, [R1+0x828] ;  /* 0x00082800012e7983 */ /* 0x000ea80000300800 */
[----:B------:R-:W2:Y:S04]  /*798a0*/  LDL.LU R47, [R1+0x82c] ;  /* 0x00082c00012f7983 */ /* 0x000ea80000300800 */
[----:B0-----:R-:W2:Y:S04]  /*798b0*/  LDL.LU R8, [R1+0x810] ;  /* 0x0008100001087983 */ /* 0x001ea80000300800 */
[----:B------:R-:W2:Y:S04]  /*798c0*/  LDL.LU R9, [R1+0x814] ;  /* 0x0008140001097983 */ /* 0x000ea80000300800 */
[----:B-1----:R-:W2:Y:S01]  /*798d0*/  LDL.LU R10, [R1+0x818] ;  /* 0x00081800010a7983 */ /* 0x002ea20000300800 */
[----:B----4-:R-:W-:Y:S01]  /*798e0*/  HMMA.16816.F32 R4, R32, R18, R48 ;  /* 0x000000122004723c */ /* 0x010fe20000001830 */
[----:B------:R-:W-:-:S06]  /*798f0*/  IMAD.MOV.U32 R11, RZ, RZ, R60 ;  /* 0x000000ffff0b7224 */ /* 0x000fcc00078e003c */
[----:B---3--:R-:W-:Y:S02]  /*79900*/  IMAD.MOV.U32 R51, RZ, RZ, R52 ;  /* 0x000000ffff337224 */ /* 0x008fe400078e0034 */
[----:B------:R-:W-:-:S14]  /*79910*/  IMAD.MOV.U32 R50, RZ, RZ, R53 ;  /* 0x000000ffff327224 */ /* 0x000fdc00078e0035 */
[----:B------:R0:W-:Y:S04]  /*79920*/  STL.64 [R1+0x40], R4 ;  /* 0x0000400401007387 */ /* 0x0001e80000100a00 */
[----:B------:R1:W-:Y:S04]  /*79930*/  STL [R1+0x48], R6 ;  /* 0x0000480601007387 */ /* 0x0003e80000100800 */
        /* <DEDUP_REMOVED lines=14> */
[----:B------:R-:W4:Y:S01]  /*79a20*/  LDL.LU R13, [R1+0x366c] ;  /* 0x00366c00010d7983 */ /* 0x000f220000300800 */
[----:B------:R-:W-:-:S03]  /*79a30*/  IMAD.MOV.U32 R60, RZ, RZ, R7 ;  /* 0x000000ffff3c7224 */ /* 0x000fc600078e0007 */
[----:B-1----:R-:W4:Y:S04]  /*79a40*/  LDL.LU R6, [R1+0x3668] ;  /* 0x0036680001067983 */ /* 0x002f280000300800 */
[----:B------:R-:W4:Y:S04]  /*79a50*/  LDL.LU R2, [R1+0x3674] ;  /* 0x0036740001027983 */ /* 0x000f280000300800 */
[----:B------:R-:W4:Y:S04]  /*79a60*/  LDL.LU R7, [R1+0x3670] ;  /* 0x0036700001077983 */ /* 0x000f280000300800 */
[----:B------:R-:W4:Y:S04]  /*79a70*/  LDL.LU R40, [R1+0xda8] ;  /* 0x000da80001287983 */ /* 0x000f280000300800 */
[----:B------:R-:W4:Y:S04]  /*79a80*/  LDL.LU R41, [R1+0xdac] ;  /* 0x000dac0001297983 */ /* 0x000f280000300800 */
[----:B------:R-:W-:Y:S01]  /*79a90*/  STL [R1+0x39a0], R60 ;  /* 0x0039a03c01007387 */ /* 0x000fe20000100800 */
[----:B------:R-:W-:-:S02]  /*79aa0*/  IMAD.MOV.U32 R48, RZ, RZ, R55 ;  /* 0x000000ffff307224 */ /* 0x000fc400078e0037 */
[----:B------:R-:W-:Y:S01]  /*79ab0*/  IMAD.MOV.U32 R55, RZ, RZ, R0 ;  /* 0x000000ffff377224 */ /* 0x000fe200078e0000 */
[C---:B--2---:R-:W-:Y:S06]  /*79ac0*/  HMMA.16816.F32 R44, R32.reuse, R20, R44 ;  /* 0x00000014202c723c */ /* 0x044fec000000182c */
[----:B------:R-:W-:-:S15]  /*79ad0*/  HMMA.16816.F32 R8, R32, R22, R8 ;  /* 0x000000162008723c */ /* 0x000fde0000001808 */
[----:B------:R-:W-:-:S02]  /*79ae0*/  NOP ;  /* 0x0000000000007918 */ /* 0x000fc40000000000 */
[----:B------:R-:W-:Y:S04]  /*79af0*/  STL.64 [R1+0x30], R44 ;  /* 0x0000302c01007387 */ /* 0x000fe80000100a00 */
[----:B------:R0:W-:Y:S04]  /*79b00*/  STL.64 [R1+0x38], R46 ;  /* 0x0000382e01007387 */ /* 0x0001e80000100a00 */
[----:B0-----:R-:W2:Y:S04]  /*79b10*/  LDL.LU.64 R46, [R1+0x3b30] ;  /* 0x003b3000012e7983 */ /* 0x001ea80000300a00 */
[----:B------:R-:W2:Y:S04]  /*79b20*/  LDL.LU.64 R44, [R1+0x3b28] ;  /* 0x003b2800012c7983 */ /* 0x000ea80000300a00 */
[----:B------:R0:W-:Y:S04]  /*79b30*/  STL.64 [R1+0x20], R8 ;  /* 0x0000200801007387 */ /* 0x0001e80000100a00 */
[----:B------:R-:W2:Y:S04]  /*79b40*/  LDL.LU R20, [R1+0x800] ;  /* 0x0008000001147983 */ /* 0x000ea80000300800 */
[----:B------:R-:W2:Y:S04]  /*79b50*/  LDL.LU R21, [R1+0x804] ;  /* 0x0008040001157983 */ /* 0x000ea80000300800 */
[----:B------:R-:W2:Y:S04]  /*79b60*/  LDL.LU R22, [R1+0x808] ;  /* 0x0008080001167983 */ /* 0x000ea80000300800 */
[----:B------:R-:W2:Y:S01]  /*79b70*/  LDL.LU R23, [R1+0x80c] ;  /* 0x00080c0001177983 */ /* 0x000ea20000300800 */
[----:B------:R-:W-:-:S03]  /*79b80*/  IMAD.MOV.U32 R0, RZ, RZ, R10 ;  /* 0x000000ffff007224 */ /* 0x000fc600078e000a */
[----:B0-----:R-:W2:Y:S04]  /*79b90*/  LDL.LU R8, [R1+0x770] ;  /* 0x0007700001087983 */ /* 0x001ea80000300800 */
[----:B------:R-:W2:Y:S04]  /*79ba0*/  LDL.LU R9, [R1+0x774] ;  /* 0x0007740001097983 */ /* 0x000ea80000300800 */
[----:B------:R-:W2:Y:S04]  /*79bb0*/  LDL.LU R10, [R1+0x778] ;  /* 0x00077800010a7983 */ /* 0x000ea80000300800 */
[----:B------:R-:W2:Y:S04]  /*79bc0*/  LDL.LU R3, [R1+0xdc8] ;  /* 0x000dc80001037983 */ /* 0x000ea80000300800 */
[----:B------:R-:W2:Y:S01]  /*79bd0*/  LDL.LU R61, [R1+0xdcc] ;  /* 0x000dcc00013d7983 */ /* 0x000ea20000300800 */
[----:B---3--:R-:W-:Y:S01]  /*79be0*/  HMMA.16816.F32 R16, R32, R26, R16 ;  /* 0x0000001a2010723c */ /* 0x008fe20000001810 */
[----:B------:R-:W-:-:S02]  /*79bf0*/  IMAD.MOV.U32 R49, RZ, RZ, R54 ;  /* 0x000000ffff317224 */ /* 0x000fc400078e0036 */
[----:B------:R-:W-:Y:S02]  /*79c00*/  IMAD.MOV.U32 R54, RZ, RZ, R42 ;  /* 0x000000ffff367224 */ /* 0x000fe400078e002a */
[----:B----4-:R-:W-:Y:S02]  /*79c10*/  IMAD R4, R4, 0x100, R15 ;  /* 0x0000010004047824 */ /* 0x010fe400078e020f */
[----:B------:R-:W-:Y:S02]  /*79c20*/  IMAD R5, R5, 0x100, R12 ;  /* 0x0000010005057824 */ /* 0x000fe400078e020c */
[----:B------:R-:W-:Y:S02]  /*79c30*/  IMAD R6, R6, 0x100, R13 ;  /* 0x0000010006067824 */ /* 0x000fe400078e020d */
[----:B------:R-:W-:Y:S01]  /*79c40*/  IMAD R7, R7, 0x100, R2 ;  /* 0x0000010007077824 */ /* 0x000fe200078e0202 */
[----:B------:R-:W-:Y:S01]  /*79c50*/  HMMA.16816.F32 R56, R32, R28, R56 ;  /* 0x0000001c2038723c */ /* 0x000fe20000001838 */
[----:B------:R-:W-:-:S02]  /*79c60*/  IMAD.MOV.U32 R42, RZ, RZ, R11 ;  /* 0x000000ffff2a7224 */ /* 0x000fc400078e000b */
[----:B------:R-:W-:-:S03]  /*79c70*/  IMAD.MOV.U32 R11, RZ, RZ, R43 ;  /* 0x000000ffff0b7224 */ /* 0x000fc600078e002b */
[C---:B------:R-:W-:Y:S01]  /*79c80*/  HMMA.16816.F32 R52, R32.reuse, R30, R52 ;  /* 0x0000001e2034723c */ /* 0x040fe20000001834 */
[----:B------:R-:W-:Y:S02]  /*79c90*/  F2FP.F16.E5M2.UNPACK_B R40, R40.H1 ;  /* 0x00000028ff28723e */ /* 0x000fe400030004ff */
[----:B------:R-:W-:Y:S02]  /*79ca0*/  F2FP.F16.E5M2.UNPACK_B R41, R41.H1 ;  /* 0x00000029ff29723e */ /* 0x000fe400030004ff */
[----:B------:R-:W-:Y:S02]  /*79cb0*/  F2FP.F16.E5M2.UNPACK_B R4, R4 ;  /* 0x00000004ff04723e */ /* 0x000fe400020004ff */
[----:B------:R-:W-:Y:S02]  /*79cc0*/  F2FP.F16.E5M2.UNPACK_B R5, R5 ;  /* 0x00000005ff05723e */ /* 0x000fe400020004ff */
[----:B------:R-:W-:Y:S02]  /*79cd0*/  F2FP.F16.E5M2.UNPACK_B R6, R6 ;  /* 0x00000006ff06723e */ /* 0x000fe400020004ff */
[----:B------:R-:W-:Y:S01]  /*79ce0*/  F2FP.F16.E5M2.UNPACK_B R7, R7 ;  /* 0x00000007ff07723e */ /* 0x000fe200020004ff */
[----:B------:R-:W-:Y:S01]  /*79cf0*/  HMMA.16816.F32 R48, R32, R36, R48 ;  /* 0x000000242030723c */ /* 0x000fe20000001830 */
[----:B------:R-:W-:Y:S04]  /*79d00*/  STL [R1+0x37fc], R42 ;  /* 0x0037fc2a01007387 */ /* 0x000fe80000100800 */
[----:B------:R0:W-:Y:S02]  /*79d10*/  STL [R1+0x37f8], R0 ;  /* 0x0037f80001007387 */ /* 0x0001e40000100800 */
[----:B0-----:R-:W-:-:S02]  /*79d20*/  IMAD.MOV.U32 R0, RZ, RZ, R19 ;  /* 0x000000ffff007224 */ /* 0x001fc400078e0013 */
[----:B------:R-:W-:Y:S01]  /*79d30*/  IMAD.MOV.U32 R42, RZ, RZ, R18 ;  /* 0x000000ffff2a7224 */ /* 0x000fe200078e0012 */
[C---:B--2---:R-:W-:Y:S06]  /*79d40*/  HMMA.16816.F32 R20, R32.reuse, R24, R20 ;  /* 0x000000182014723c */ /* 0x044fec0000001814 */
[----:B------:R-:W-:Y:S06]  /*79d50*/  HMMA.16816.F32 R44, R32, R38, R44 ;  /* 0x00000026202c723c */ /* 0x000fec000000182c */
[----:B------:R-:W-:Y:S11]  /*79d60*/  HMMA.16816.F32 R8, R4, R40, R8 ;  /* 0x000000280408723c */ /* 0x000ff60000001808 */
[----:B------:R-:W-:Y:S04]  /*79d70*/  STL.64 [R1+0x10], R20 ;  /* 0x0000101401007387 */ /* 0x000fe80000100a00 */
[----:B------:R-:W-:Y:S04]  /*79d80*/  STL [R1+0x18], R22 ;  /* 0x0000181601007387 */ /* 0x000fe80000100800 */
[----:B------:R-:W-:Y:S04]  /*79d90*/  STL.64 [R1], R16 ;  /* 0x0000001001007387 */ /* 0x000fe80000100a00 */
[----:B------:R-:W-:Y:S04]  /*79da0*/  STL [R1+0x3830], R0 ;  /* 0x0038300001007387 */ /* 0x000fe80000100800 */
[----:B------:R-:W-:Y:S04]  /*79db0*/  STL.64 [R1+0x3768], R58 ;  /* 0x0037683a01007387 */ /* 0x000fe80000100a00 */
[----:B------:R-:W-:Y:S04]  /*79dc0*/  STL.64 [R1+0x3760], R56 ;  /* 0x0037603801007387 */ /* 0x000fe80000100a00 */
[----:B------:R-:W-:Y:S04]  /*79dd0*/  STL.64 [R1+0x3778], R54 ;  /* 0x0037783601007387 */ /* 0x000fe80000100a00 */
[----:B------:R-:W-:Y:S04]  /*79de0*/  STL.64 [R1+0x3770], R52 ;  /* 0x0037703401007387 */ /* 0x000fe80000100a00 */
[----:B------:R-:W-:Y:S04]  /*79df0*/  STL.64 [R1+0x3790], R50 ;  /* 0x0037903201007387 */ /* 0x000fe80000100a00 */
[----:B------:R0:W-:Y:S04]  /*79e00*/  STL.64 [R1+0x3788], R48 ;  /* 0x0037883001007387 */ /* 0x0001e80000100a00 */
[----:B------:R-:W-:Y:S04]  /*79e10*/  STL.64 [R1+0x37a0], R46 ;  /* 0x0037a02e01007387 */ /* 0x000fe80000100a00 */
[----:B------:R1:W-:Y:S04]  /*79e20*/  STL.64 [R1+0x3798], R44 ;  /* 0x0037982c01007387 */ /* 0x0003e80000100a00 */
        /* <DEDUP_REMOVED lines=13> */
[----:B------:R-:W2:Y:S04]  /*79f00*/  LDL.LU R51, [R1+0x73c] ;  /* 0x00073c0001337983 */ /* 0x000ea80000300800 */
[----:B-1----:R-:W2:Y:S04]  /*79f10*/  LDL.LU R44, [R1+0x750] ;  /* 0x00075000012c7983 */ /* 0x002ea80000300800 */
[----:B------:R-:W2:Y:S04]  /*79f20*/  LDL.LU R45, [R1+0x754] ;  /* 0x00075400012d7983 */ /* 0x000ea80000300800 */
[----:B------:R-:W2:Y:S04]  /*79f30*/  LDL.LU R46, [R1+0x758] ;  /* 0x00075800012e7983 */ /* 0x000ea80000300800 */
[----:B------:R-:W2:Y:S01]  /*79f40*/  LDL.LU R47, [R1+0x75c] ;  /* 0x00075c00012f7983 */ /* 0x000ea20000300800 */
[----:B------:R-:W-:-:S03]  /*79f50*/  F2FP.F16.E5M2.UNPACK_B R38, R3.H1 ;  /* 0x00000003ff26723e */ /* 0x000fc600030004ff */
        /* <DEDUP_REMOVED lines=28> */
[----:B------:R-:W4:Y:S01]  /*7a120*/  LDL.LU R21, [R1+0xd1c] ;  /* 0x000d1c0001157983 */ /* 0x000f220000300800 */
[----:B------:R-:W-:-:S03]  /*7a130*/  F2FP.F16.E5M2.UNPACK_B R39, R61.H1 ;  /* 0x0000003dff27723e */ /* 0x000fc600030004ff */
        /* <DEDUP_REMOVED lines=8> */
[----:B--2---:R-:W-:-:S02]  /*7a1c0*/  F2FP.F16.E5M2.UNPACK_B R2, R2.H1 ;  /* 0x00000002ff02723e */ /* 0x004fc400030004ff */
[----:B------:R-:W-:Y:S02]  /*7a1d0*/  F2FP.F16.E5M2.UNPACK_B R3, R3.H1 ;  /* 0x00000003ff03723e */ /* 0x000fe400030004ff */
[----:B---3--:R-:W-:Y:S02]  /*7a1e0*/  F2FP.F16.E5M2.UNPACK_B R8, R8.H1 ;  /* 0x00000008ff08723e */ /* 0x008fe400030004ff */
[----:B------:R-:W-:-:S07]  /*7a1f0*/  F2FP.F16.E5M2.UNPACK_B R9, R9.H1 ;  /* 0x00000009ff09723e */ /* 0x000fce00030004ff */
[C---:B----4-:R-:W-:Y:S06]  /*7a200*/  HMMA.16816.F32 R32, R4.reuse, R8, R32 ;  /* 0x000000080420723c */ /* 0x050fec0000001820 */
[----:B------:R-:W-:Y:S01]  /*7a210*/  HMMA.16816.F32 R40, R4, R38, R40 ;  /* 0x000000260428723c */ /* 0x000fe20000001828 */
[----:B------:R-:W-:-:S15]  /*7a220*/  F2FP.F16.E5M2.UNPACK_B R10, R10.H1 ;  /* 0x0000000aff0a723e */ /* 0x000fde00030004ff */
[----:B------:R-:W-:-:S07]  /*7a230*/  NOP ;  /* 0x0000000000007918 */ /* 0x000fce0000000000 */
[----:B------:R-:W-:Y:S04]  /*7a240*/  STL.64 [R1+0x760], R40 ;  /* 0x0007602801007387 */ /* 0x000fe80000100a00 */
[----:B------:R0:W-:Y:S02]  /*7a250*/  STL.64 [R1+0x768], R42 ;  /* 0x0007682a01007387 */ /* 0x0001e40000100a00 */
[----:B0-----:R-:W-:Y:S01]  /*7a260*/  HMMA.16816.F32 R40, R4, R2, R44 ;  /* 0x000000020428723c */ /* 0x001fe2000000182c */
[----:B------:R-:W-:Y:S02]  /*7a270*/  F2FP.F16.E5M2.UNPACK_B R11, R11.H1 ;  /* 0x0000000bff0b723e */ /* 0x000fe400030004ff */
[----:B------:R-:W-:Y:S02]  /*7a280*/  F2FP.F16.E5M2.UNPACK_B R12, R12.H1 ;  /* 0x0000000cff0c723e */ /* 0x000fe400030004ff */
[----:B------:R-:W-:-:S15]  /*7a290*/  F2FP.F16.E5M2.UNPACK_B R13, R13.H1 ;  /* 0x0000000dff0d723e */ /* 0x000fde00030004ff */
[----:B------:R-:W-:-:S03]  /*7a2a0*/  NOP ;  /* 0x0000000000007918 */ /* 0x000fc60000000000 */
        /* <DEDUP_REMOVED lines=8> */
[----:B------:R-:W-:-:S02]  /*7a330*/  F2FP.F16.E5M2.UNPACK_B R14, R14.H1 ;  /* 0x0000000eff0e723e */ /* 0x000fc400030004ff */
[----:B------:R-:W-:-:S14]  /*7a340*/  F2FP.F16.E5M2.UNPACK_B R15, R15.H1 ;  /* 0x0000000fff0f723e */ /* 0x000fdc00030004ff */
[----:B------:R-:W-:Y:S04]  /*7a350*/  STL.64 [R1+0x7c0], R32 ;  /* 0x0007c02001007387 */ /* 0x000fe80000100a00 */
[----:B------:R-:W-:Y:S04]  /*7a360*/  STL.64 [R1+0x7c8], R34 ;  /* 0x0007c82201007387 */ /* 0x000fe80000100a00 */
        /* <DEDUP_REMOVED lines=68> */
[----:B------:R-:W-:-:S02]  /*7a7b0*/  F2FP.F16.E5M2.UNPACK_B R20, R20.H1 ;  /* 0x00000014ff14723e */ /* 0x000fc400030004ff */
[----:B------:R-:W-:-:S07]  /*7a7c0*/  F2FP.F16.E5M2.UNPACK_B R21, R21.H1 ;  /* 0x00000015ff15723e */ /* 0x000fce00030004ff */
[----:B--2---:R-:W-:Y:S01]  /*7a7d0*/  HMMA.16816.F32 R40, R4, R20, R40 ;  /* 0x000000140428723c */ /* 0x004fe20000001828 */
[----:B---3--:R-:W-:Y:S02]  /*7a7e0*/  F2FP.F16.E5M2.UNPACK_B R24, R24.H1 ;  /* 0x00000018ff18723e */ /* 0x008fe400030004ff */
[----:B----4-:R-:W-:-:S03]  /*7a7f0*/  F2FP.F16.E5M2.UNPACK_B R25, R25.H1 ;  /* 0x00000019ff19723e */ /* 0x010fc600030004ff */
[C---:B------:R-:W-:Y:S06]  /*7a800*/  HMMA.16816.F32 R16, R4.reuse, R22, R16 ;  /* 0x000000160410723c */ /* 0x040fec0000001810 */
[----:B------:R-:W-:Y:S01]  /*7a810*/  HMMA.16816.F32 R8, R4, R24, R8 ;  /* 0x000000180408723c */ /* 0x000fe20000001808 */
[----:B------:R-:W-:Y:S02]  /*7a820*/  F2FP.F16.E5M2.UNPACK_B R26, R26.H1 ;  /* 0x0000001aff1a723e */ /* 0x000fe400030004ff */
[----:B------:R-:W-:-:S08]  /*7a830*/  F2FP.F16.E5M2.UNPACK_B R27, R27.H1 ;  /* 0x0000001bff1b723e */ /* 0x000fd000030004ff */
[----:B------:R-:W-:Y:S04]  /*7a840*/  STL.64 [R1+0xa20], R40 ;  /* 0x000a202801007387 */ /* 0x000fe80000100a00 */
[----:B------:R0:W-:Y:S04]  /*7a850*/  STL.64 [R1+0xa28], R42 ;  /* 0x000a282a01007387 */ /* 0x0001e80000100a00 */
[----:B0-----:R-:W2:Y:S04]  /*7a860*/  LDL.LU.64 R42, [R1+0x3b20] ;  /* 0x003b2000012a7983 */ /* 0x001ea80000300a00 */
[----:B------:R-:W3:Y:S04]  /*7a870*/  LDL.LU.64 R40, [R1+0x3b18] ;  /* 0x003b180001287983 */ /* 0x000ee80000300a00 */
[----:B------:R-:W-:Y:S04]  /*7a880*/  STL.64 [R1+0x3ac0], R22 ;  /* 0x003ac01601007387 */ /* 0x000fe80000100a00 */
[----:B------:R-:W-:Y:S04]  /*7a890*/  STL.64 [R1+0x3ab8], R20 ;  /* 0x003ab81401007387 */ /* 0x000fe80000100a00 */
[----:B------:R-:W-:Y:S04]  /*7a8a0*/  STL.64 [R1+0xa10], R16 ;  /* 0x000a101001007387 */ /* 0x000fe80000100a00 */
[----:B------:R-:W-:Y:S04]  /*7a8b0*/  STL.64 [R1+0xa18], R18 ;  /* 0x000a181201007387 */ /* 0x000fe80000100a00 */
[----:B------:R-:W-:Y:S04]  /*7a8c0*/  STL.64 [R1+0xca0], R8 ;  /* 0x000ca00801007387 */ /* 0x000fe80000100a00 */
[----:B------:R0:W-:Y:S02]  /*7a8d0*/  STL.64 [R1+0xca8], R10 ;  /* 0x000ca80a01007387 */ /* 0x0001e40000100a00 */
[----:B0-----:R-:W-:Y:S01]  /*7a8e0*/  HMMA.16816.F32 R8, R4, R26, R44 ;  /* 0x0000001a0408723c */ /* 0x001fe2000000182c */
[----:B------:R-:W-:Y:S01]  /*7a8f0*/  IMAD R33, R34, 0x100, R33 ;  /* 0x0000010022217824 */ /* 0x000fe200078e0221 */
[----:B------:R-:W-:-:S02]  /*7a900*/  F2FP.F16.E5M2.UNPACK_B R28, R28.H1 ;  /* 0x0000001cff1c723e */ /* 0x000fc400030004ff */
[----:B------:R-:W-:Y:S01]  /*7a910*/  F2FP.F16.E5M2.UNPACK_B R29, R29.H1 ;  /* 0x0000001dff1d723e */ /* 0x000fe200030004ff */
[----:B------:R-:W-:Y:S02]  /*7a920*/  IMAD R34, R36, 0x100, R35 ;  /* 0x0000010024227824 */ /* 0x000fe400078e0223 */
[----:B------:R-:W-:Y:S01]  /*7a930*/  IMAD R35, R30, 0x100, R37 ;  /* 0x000001001e237824 */ /* 0x000fe200078e0225 */
[----:B------:R-:W-:Y:S02]  /*7a940*/  F2FP.F16.E5M2.UNPACK_B R30, R31.H1 ;  /* 0x0000001fff1e723e */ /* 0x000fe400030004ff */
[----:B------:R-:W-:Y:S01]  /*7a950*/  F2FP.F16.E5M2.UNPACK_B R31, R0.H1 ;  /* 0x00000000ff1f723e */ /* 0x000fe200030004ff */
[----:B------:R-:W-:Y:S01]  /*7a960*/  IMAD R32, R32, 0x100, R15 ;  /* 0x0000010020207824 */ /* 0x000fe200078e020f */
[----:B------:R-:W-:Y:S01]  /*7a970*/  STL.64 [R1+0x3ae0], R26 ;  /* 0x003ae01a01007387 */ /* 0x000fe20000100a00 */
[----:B------:R-:W-:Y:S03]  /*7a980*/  HMMA.16816.F32 R12, R4, R28, R48 ;  /* 0x0000001c040c723c */ /* 0x000fe60000001830 */
[----:B------:R-:W-:Y:S01]  /*7a990*/  STL.64 [R1+0x3ad8], R24 ;  /* 0x003ad81801007387 */ /* 0x000fe20000100a00 */
[----:B------:R-:W-:-:S02]  /*7a9a0*/  F2FP.F16.E5M2.UNPACK_B R36, R60.H1 ;  /* 0x0000003cff24723e */ /* 0x000fc400030004ff */
[----:B------:R-:W-:-:S04]  /*7a9b0*/  F2FP.F16.E5M2.UNPACK_B R37, R61.H1 ;  /* 0x0000003dff25723e */ /* 0x000fc800030004ff */
[----:B------:R-:W-:Y:S04]  /*7a9c0*/  STL.64 [R1+0xcb0], R8 ;  /* 0x000cb00801007387 */ /* 0x000fe80000100a00 */
[----:B------:R0:W-:Y:S02]  /*7a9d0*/  STL.64 [R1+0xcb8], R10 ;  /* 0x000cb80a01007387 */ /* 0x0001e40000100a00 */
[C---:B0-----:R-:W-:Y:S06]  /*7a9e0*/  HMMA.16816.F32 R8, R4.reuse, R30, R52 ;  /* 0x0000001e0408723c */ /* 0x041fec0000001834 */
[----:B------:R-:W-:Y:S01]  /*7a9f0*/  HMMA.16816.F32 R4, R4, R36, R56 ;  /* 0x000000240404723c */ /* 0x000fe20000001838 */
[----:B------:R-:W-:Y:S04]  /*7aa00*/  STL.64 [R1+0xc90], R12 ;  /* 0x000c900c01007387 */ /* 0x000fe80000100a00 */
        /* <DEDUP_REMOVED lines=8> */
[----:B------:R1:W-:Y:S04]  /*7aa90*/  STL.64 [R1+0xa08], R6 ;  /* 0x000a080601007387 */ /* 0x0003e80000100a00 */
        /* <DEDUP_REMOVED lines=17> */
[----:B------:R-:W4:Y:S01]  /*7abb0*/  LDL.LU R13, [R1+0x674] ;  /* 0x00067400010d7983 */ /* 0x000f220000300800 */
[----:B------:R-:W-:-:S02]  /*7abc0*/  F2FP.F16.E5M2.UNPACK_B R32, R32 ;  /* 0x00000020ff20723e */ /* 0x000fc400020004ff */
[----:B------:R-:W-:Y:S02]  /*7abd0*/  F2FP.F16.E5M2.UNPACK_B R33, R33 ;  /* 0x00000021ff21723e */ /* 0x000fe400020004ff */
[----:B------:R-:W-:Y:S02]  /*7abe0*/  F2FP.F16.E5M2.UNPACK_B R34, R34 ;  /* 0x00000022ff22723e */ /* 0x000fe400020004ff */
[----:B------:R-:W-:Y:S01]  /*7abf0*/  F2FP.F16.E5M2.UNPACK_B R35, R35 ;  /* 0x00000023ff23723e */ /* 0x000fe200020004ff */
        /* <DEDUP_REMOVED lines=34> */
[----:B0-----:R-:W4:Y:S04]  /*7ae20*/  LDL.LU.64 R38, [R1+0x3b10] ;  /* 0x003b100001267983 */ /* 0x001f280000300a00 */
[----:B------:R-:W3:Y:S01]  /*7ae30*/  LDL.LU.64 R36, [R1+0x3b08] ;  /* 0x003b080001247983 */ /* 0x000ee20000300a00 */
[C---:B--2---:R-:W-:Y:S03]  /*7ae40*/  HMMA.16816.F32 R8, R32.reuse, R2, R8 ;  /* 0x000000022008723c */ /* 0x044fe60000001808 */
        /* <DEDUP_REMOVED lines=12> */
[----:B------:R-:W-:Y:S04]  /*7af10*/  STL.64 [R1+0x3a90], R38 ;  /* 0x003a902601007387 */ /* 0x000fe80000100a00 */
[----:B---3--:R0:W-:Y:S04]  /*7af20*/  STL.64 [R1+0x3a88], R36 ;  /* 0x003a882401007387 */ /* 0x0081e80000100a00 */
[----:B0-----:R-:W3:Y:S04]  /*7af30*/  LDL.LU R36, [R1+0x630] ;  /* 0x0006300001247983 */ /* 0x001ee80000300800 */
[----:B------:R-:W3:Y:S04]  /*7af40*/  LDL.LU R37, [R1+0x634] ;  /* 0x0006340001257983 */ /* 0x000ee80000300800 */
[----:B------:R-:W3:Y:S04]  /*7af50*/  LDL.LU R38, [R1+0x638] ;  /* 0x0006380001267983 */ /* 0x000ee80000300800 */
[----:B------:R-:W3:Y:S04]  /*7af60*/  LDL.LU R39, [R1+0x63c] ;  /* 0x00063c0001277983 */ /* 0x000ee80000300800 */
        /* <DEDUP_REMOVED lines=56> */
[----:B------:R0:W-:Y:S01]  /*7b2f0*/  STL.64 [R1+0x3a98], R24 ;  /* 0x003a981801007387 */ /* 0x0001e20000100a00 */
[----:B------:R-:W-:-:S02]  /*7b300*/  IMAD R4, R56, 0x100, R51 ;  /* 0x0000010038047824 */ /* 0x000fc400078e0233 */
[----:B------:R-:W-:Y:S02]  /*7b310*/  IMAD R5, R58, 0x100, R57 ;  /* 0x000001003a057824 */ /* 0x000fe400078e0239 */
[----:B------:R-:W-:-:S08]  /*7b320*/  IMAD R6, R0, 0x100, R59 ;  /* 0x0000010000067824 */ /* 0x000fd000078e023b */
        /* <DEDUP_REMOVED lines=44> */
[----:B--2---:R-:W2:Y:S01]  /*7b5f0*/  LDL.LU R10, [R1+0x598] ;  /* 0x00059800010a7983 */ /* 0x004ea20000300800 */
[----:B------:R-:W-:-:S03]  /*7b600*/  IMAD R7, R61, 0x100, R60 ;  /* 0x000001003d077824 */ /* 0x000fc600078e023c */
[----:B------:R-:W2:Y:S04]  /*7b610*/  LDL.LU R11, [R1+0x59c] ;  /* 0x00059c00010b7983 */ /* 0x000ea80000300800 */
[----:B------:R-:W2:Y:S04]  /*7b620*/  LDL.LU R60, [R1+0x36bc] ;  /* 0x0036bc00013c7983 */ /* 0x000ea80000300800 */
        /* <DEDUP_REMOVED lines=18> */
[----:B---3--:R-:W-:Y:S03]  /*7b750*/  HMMA.16816.F32 R32, R32, R36, R40 ;  /* 0x000000242020723c */ /* 0x008fe60000001828 */
[----:B------:R-:W3:Y:S04]  /*7b760*/  LDL.LU.64 R42, [R1+0x3a80] ;  /* 0x003a8000012a7983 */ /* 0x000ee80000300a00 */
[----:B------:R-:W4:Y:S01]  /*7b770*/  LDL.LU.64 R40, [R1+0x3a78] ;  /* 0x003a780001287983 */ /* 0x000f220000300a00 */
[----:B------:R-:W-:-:S02]  /*7b780*/  F2FP.F16.E5M2.UNPACK_B R4, R4 ;  /* 0x00000004ff04723e */ /* 0x000fc400020004ff */
[----:B------:R-:W-:Y:S02]  /*7b790*/  F2FP.F16.E5M2.UNPACK_B R5, R5 ;  /* 0x00000005ff05723e */ /* 0x000fe400020004ff */
[----:B------:R-:W-:Y:S02]  /*7b7a0*/  F2FP.F16.E5M2.UNPACK_B R6, R6 ;  /* 0x00000006ff06723e */ /* 0x000fe400020004ff */
[----:B------:R-:W-:-:S07]  /*7b7b0*/  F2FP.F16.E5M2.UNPACK_B R7, R7 ;  /* 0x00000007ff07723e */ /* 0x000fce00020004ff */
[C---:B--2---:R-:W-:Y:S06]  /*7b7c0*/  HMMA.16816.F32 R16, R4.reuse, R38, R16 ;  /* 0x000000260410723c */ /* 0x044fec0000001810 */
[C---:B------:R-:W-:Y:S01]  /*7b7d0*/  HMMA.16816.F32 R8, R4.reuse, R2, R8 ;  /* 0x000000020408723c */ /* 0x040fe20000001808 */
[----:B------:R0:W-:Y:S04]  /*7b7e0*/  STL.64 [R1+0x930], R32 ;  /* 0x0009302001007387 */ /* 0x0001e80000100a00 */
[----:B------:R1:W-:Y:S04]  /*7b7f0*/  STL.64 [R1+0x938], R34 ;  /* 0x0009382201007387 */ /* 0x0003e80000100a00 */
[----:B0-----:R-:W2:Y:S04]  /*7b800*/  LDL.LU R32, [R1+0x550] ;  /* 0x0005500001207983 */ /* 0x001ea80000300800 */
[----:B------:R-:W2:Y:S04]  /*7b810*/  LDL.LU R33, [R1+0x554] ;  /* 0x0005540001217983 */ /* 0x000ea80000300800 */
[----:B-1----:R-:W2:Y:S04]  /*7b820*/  LDL.LU R34, [R1+0x558] ;  /* 0x0005580001227983 */ /* 0x002ea80000300800 */
        /* <DEDUP_REMOVED lines=25> */
[----:B0-----:R-:W2:Y:S04]  /*7b9c0*/  LDL.LU.64 R10, [R1+0x3a50] ;  /* 0x003a5000010a7983 */ /* 0x001ea80000300a00 */
[----:B------:R-:W3:Y:S02]  /*7b9d0*/  LDL.LU.64 R8, [R1+0x3a48] ;  /* 0x003a480001087983 */ /* 0x000ee40000300a00 */
        /* <DEDUP_REMOVED lines=11> */
[C---:B----4-:R-:W-:Y:S06]  /*7ba90*/  HMMA.16816.F32 R36, R4.reuse, R12, R40 ;  /* 0x0000000c0424723c */ /* 0x050fec0000001828 */
[C---:B---3--:R-:W-:Y:S06]  /*7baa0*/  HMMA.16816.F32 R8, R4.reuse, R14, R32 ;  /* 0x0000000e0408723c */ /* 0x048fec0000001820 */
[----:B------:R-:W-:Y:S11]  /*7bab0*/  STL.64 [R1+0x39f0], R14 ;  /* 0x0039f00e01007387 */ /* 0x000ff60000100a00 */
        /* <DEDUP_REMOVED lines=15> */
[----:B-1----:R-:W-:Y:S11]  /*7bbb0*/  HMMA.16816.F32 R8, R4, R24, R56 ;  /* 0x000000180408723c */ /* 0x002ff60000001838 */
[----:B------:R0:W-:Y:S04]  /*7bbc0*/  STL.64 [R1+0x890], R16 ;  /* 0x0008901001007387 */ /* 0x0001e80000100a00 */
[----:B------:R1:W-:Y:S04]  /*7bbd0*/  STL.64 [R1+0x898], R18 ;  /* 0x0008981201007387 */ /* 0x0003e80000100a00 */
[----:B------:R2:W-:Y:S04]  /*7bbe0*/  STL.64 [R1+0x880], R12 ;  /* 0x0008800c01007387 */ /* 0x0005e80000100a00 */
[----:B------:R3:W-:Y:S04]  /*7bbf0*/  STL.64 [R1+0x888], R14 ;  /* 0x0008880e01007387 */ /* 0x0007e80000100a00 */
[----:B------:R-:W4:Y:S04]  /*7bc00*/  LDL.LU R52, [R1+0x3c0] ;  /* 0x0003c00001347983 */ /* 0x000f280000300800 */
        /* <DEDUP_REMOVED lines=36> */
[----:B--2---:R-:W2:Y:S04]  /*7be50*/  LDL.LU R12, [R1+0x430] ;  /* 0x00043000010c7983 */ /* 0x004ea80000300800 */
[----:B------:R-:W2:Y:S04]  /*7be60*/  LDL.LU R13, [R1+0x434] ;  /* 0x00043400010d7983 */ /* 0x000ea80000300800 */
[----:B---3--:R-:W2:Y:S04]  /*7be70*/  LDL.LU R14, [R1+0x438] ;  /* 0x00043800010e7983 */ /* 0x008ea80000300800 */
        /* <DEDUP_REMOVED lines=14> */
[----:B------:R-:W3:Y:S04]  /*7bf60*/  LDL.LU.64 R28, [R1+0x3a28] ;  /* 0x003a2800011c7983 */ /* 0x000ee80000300a00 */
[----:B------:R-:W-:Y:S01]  /*7bf70*/  STL [R1+0x39a4], R27 ;  /* 0x0039a41b01007387 */ /* 0x000fe20000100800 */
        /* <DEDUP_REMOVED lines=20> */
[----:B------:R-:W-:-:S02]  /*7c0c0*/  IMAD R33, R34, 0x100, R33 ;  /* 0x0000010022217824 */ /* 0x000fc400078e0221 */
[----:B------:R-:W-:Y:S02]  /*7c0d0*/  IMAD R34, R0, 0x100, R35 ;  /* 0x0000010000227824 */ /* 0x000fe400078e0223 */
[----:B------:R-:W-:Y:S01]  /*7c0e0*/  IMAD R35, R61, 0x100, R60 ;  /* 0x000001003d237824 */ /* 0x000fe200078e023c */
[----:B------:R-:W-:Y:S02]  /*7c0f0*/  F2FP.F16.E5M2.UNPACK_B R32, R32 ;  /* 0x00000020ff20723e */ /* 0x000fe400020004ff */
[----:B------:R-:W-:Y:S02]  /*7c100*/  F2FP.F16.E5M2.UNPACK_B R33, R33 ;  /* 0x00000021ff21723e */ /* 0x000fe400020004ff */
[----:B------:R-:W-:Y:S02]  /*7c110*/  F2FP.F16.E5M2.UNPACK_B R34, R34 ;  /* 0x00000022ff22723e */ /* 0x000fe400020004ff */
[----:B------:R-:W-:-:S07]  /*7c120*/  F2FP.F16.E5M2.UNPACK_B R35, R35 ;  /* 0x00000023ff23723e */ /* 0x000fce00020004ff */
[C---:B--2---:R-:W-:Y:S01]  /*7c130*/  HMMA.16816.F32 R8, R32.reuse, R38, R8 ;  /* 0x000000262008723c */ /* 0x044fe20000001808 */
        /* <DEDUP_REMOVED lines=21> */
[----:B------:R-:W2:Y:S04]  /*7c290*/  LDL.LU.64 R8, [R1+0x39d8] ;  /* 0x0039d80001087983 */ /* 0x000ea80000300a00 */
[----:B------:R-:W-:Y:S04]  /*7c2a0*/  STL.64 [R1+0x39b0], R38 ;  /* 0x0039b02601007387 */ /* 0x000fe80000100a00 */
[----:B------:R2:W-:Y:S01]  /*7c2b0*/  STL.64 [R1+0x39a8], R36 ;  /* 0x0039a82401007387 */ /* 0x0005e20000100a00 */
[C---:B---3--:R-:W-:Y:S06]  /*7c2c0*/  HMMA.16816.F32 R40, R32.reuse, R2, R40 ;  /* 0x000000022028723c */ /* 0x048fec0000001828 */
[C---:B--2---:R-:W-:Y:S06]  /*7c2d0*/  HMMA.16816.F32 R36, R32.reuse, R8, R4 ;  /* 0x000000082024723c */ /* 0x044fec0000001804 */
[C---:B----4-:R-:W-:Y:S11]  /*7c2e0*/  HMMA.16816.F32 R4, R32.reuse, R10, R28 ;  /* 0x0000000a2004723c */ /* 0x050ff6000000181c */
        /* <DEDUP_REMOVED lines=74> */
[C---:B------:R-:W-:Y:S06]  /*7c790*/  HMMA.16816.F32 R12, R32.reuse, R20, R12 ;  /* 0x00000014200c723c */ /* 0x040fec000000180c */
[----:B------:R-:W-:-:S15]  /*7c7a0*/  HMMA.16816.F32 R36, R32, R24, R36 ;  /* 0x000000182024723c */ /* 0x000fde0000001824 */
[----:B------:R-:W-:-:S02]  /*7c7b0*/  NOP ;  /* 0x0000000000007918 */ /* 0x000fc40000000000 */
[----:B------:R-:W-:Y:S04]  /*7c7c0*/  STL.64 [R1+0x3b0], R12 ;  /* 0x0003b00c01007387 */ /* 0x000fe80000100a00 */
[----:B------:R0:W-:Y:S04]  /*7c7d0*/  STL.64 [R1+0x3b8], R14 ;  /* 0x0003b80e01007387 */ /* 0x0001e80000100a00 */
[----:B0-----:R-:W2:Y:S04]  /*7c7e0*/  LDL.LU.64 R14, [R1+0x39d0] ;  /* 0x0039d000010e7983 */ /* 0x001ea80000300a00 */
[----:B------:R-:W2:Y:S04]  /*7c7f0*/  LDL.LU.64 R12, [R1+0x39c8] ;  /* 0x0039c800010c7983 */ /* 0x000ea80000300a00 */
[----:B------:R-:W-:Y:S04]  /*7c800*/  STL.64 [R1+0x390], R8 ;  /* 0x0003900801007387 */ /* 0x000fe80000100a00 */
[----:B------:R0:W-:Y:S01]  /*7c810*/  STL.64 [R1+0x398], R10 ;  /* 0x0003980a01007387 */ /* 0x0001e20000100a00 */
[----:B---3--:R-:W-:-:S03]  /*7c820*/  IMAD R4, R4, 0x100, R27 ;  /* 0x0000010004047824 */ /* 0x008fc600078e021b */
[----:B0-----:R-:W3:Y:S04]  /*7c830*/  LDL.LU.64 R10, [R1+0x39c0] ;  /* 0x0039c000010a7983 */ /* 0x001ee80000300a00 */
[----:B------:R-:W2:Y:S04]  /*7c840*/  LDL.LU.64 R8, [R1+0x39b8] ;  /* 0x0039b80001087983 */ /* 0x000ea80000300a00 */
        /* <DEDUP_REMOVED lines=9> */
[----:B------:R-:W3:Y:S04]  /*7c8e0*/  LDL.LU.64 R36, [R1+0x39a8] ;  /* 0x0039a80001247983 */ /* 0x000ee80000300a00 */
[----:B------:R-:W4:Y:S01]  /*7c8f0*/  LDL.LU R27, [R1+0x39a4] ;  /* 0x0039a400011b7983 */ /* 0x000f220000300800 */
[----:B------:R-:W-:-:S03]  /*7c900*/  IMAD R5, R5, 0x100, R60 ;  /* 0x0000010005057824 */ /* 0x000fc600078e023c */
[----:B------:R-:W2:Y:S01]  /*7c910*/  LDL.LU R60, [R1+0x39a0] ;  /* 0x0039a000013c7983 */ /* 0x000ea20000300800 */
[----:B----4-:R-:W-:-:S15]  /*7c920*/  HMMA.16816.F32 R28, R32, R26, R28 ;  /* 0x0000001a201c723c */ /* 0x010fde000000181c */
[----:B------:R-:W-:-:S08]  /*7c930*/  NOP ;  /* 0x0000000000007918 */ /* 0x000fd00000000000 */
[----:B------:R-:W-:Y:S04]  /*7c940*/  STL.64 [R1+0xc40], R28 ;  /* 0x000c401c01007387 */ /* 0x000fe80000100a00 */
[----:B------:R0:W-:Y:S04]  /*7c950*/  STL.64 [R1+0xc48], R30 ;  /* 0x000c481e01007387 */ /* 0x0001e80000100a00 */
[----:B0-----:R-:W4:Y:S04]  /*7c960*/  LDL.LU.64 R30, [R1+0x3998] ;  /* 0x00399800011e7983 */ /* 0x001f280000300a00 */
[----:B------:R-:W3:Y:S04]  /*7c970*/  LDL.LU.64 R28, [R1+0x3990] ;  /* 0x00399000011c7983 */ /* 0x000ee80000300a00 */
[----:B------:R-:W-:Y:S04]  /*7c980*/  STL.64 [R1+0x3920], R26 ;  /* 0x0039201a01007387 */ /* 0x000fe80000100a00 */
[----:B------:R0:W-:Y:S01]  /*7c990*/  STL.64 [R1+0x3918], R24 ;  /* 0x0039181801007387 */ /* 0x0001e20000100a00 */
[----:B------:R-:W-:-:S03]  /*7c9a0*/  IMAD R6, R6, 0x100, R61 ;  /* 0x0000010006067824 */ /* 0x000fc600078e023d */
[----:B0-----:R-:W4:Y:S04]  /*7c9b0*/  LDL.LU R24, [R1+0x4c0] ;  /* 0x0004c00001187983 */ /* 0x001f280000300800 */
[----:B------:R-:W4:Y:S04]  /*7c9c0*/  LDL.LU R25, [R1+0x4c4] ;  /* 0x0004c40001197983 */ /* 0x000f280000300800 */
[----:B------:R-:W4:Y:S04]  /*7c9d0*/  LDL.LU R26, [R1+0x4c8] ;  /* 0x0004c800011a7983 */ /* 0x000f280000300800 */
[----:B------:R-:W4:Y:S04]  /*7c9e0*/  LDL.LU R27, [R1+0x4cc] ;  /* 0x0004cc00011b7983 */ /* 0x000f280000300800 */
[----:B------:R-:W2:Y:S01]  /*7c9f0*/  LDL.LU R61, [R1+0x3988] ;  /* 0x00398800013d7983 */ /* 0x000ea20000300800 */
[----:B---3--:R-:W-:-:S15]  /*7ca00*/  HMMA.16816.F32 R40, R32, R28, R40 ;  /* 0x0000001c2028723c */ /* 0x008fde0000001828 */
[----:B------:R-:W-:-:S08]  /*7ca10*/  NOP ;  /* 0x0000000000007918 */ /* 0x000fd00000000000 */
[----:B------:R-:W-:Y:S04]  /*7ca20*/  STL.64 [R1+0xc30], R40 ;  /* 0x000c302801007387 */ /* 0x000fe80000100a00 */
[----:B------:R0:W-:Y:S04]  /*7ca30*/  STL.64 [R1+0xc38], R42 ;  /* 0x000c382a01007387 */ /* 0x0001e80000100a00 */
[----:B0-----:R-:W3:Y:S04]  /*7ca40*/  LDL.LU.64 R42, [R1+0x3980] ;  /* 0x00398000012a7983 */ /* 0x001ee80000300a00 */
[----:B------:R-:W2:Y:S01]  /*7ca50*/  LDL.LU.64 R40, [R1+0x3978] ;  /* 0x0039780001287983 */ /* 0x000ea20000300a00 */
[----:B------:R-:W-:Y:S01]  /*7ca60*/  IMAD R7, R0, 0x100, R7 ;  /* 0x0000010000077824 */ /* 0x000fe200078e0207 */
[----:B------:R-:W-:-:S02]  /*7ca70*/  F2FP.F16.E5M2.UNPACK_B R4, R4 ;  /* 0x00000004ff04723e */ /* 0x000fc400020004ff */
[----:B------:R-:W-:Y:S02]  /*7ca80*/  F2FP.F16.E5M2.UNPACK_B R5, R5 ;  /* 0x00000005ff05723e */ /* 0x000fe400020004ff */
[----:B------:R-:W-:Y:S01]  /*7ca90*/  F2FP.F16.E5M2.UNPACK_B R6, R6 ;  /* 0x00000006ff06723e */ /* 0x000fe200020004ff */
[----:B----4-:R-:W-:Y:S01]  /*7caa0*/  HMMA.16816.F32 R24, R32, R30, R24 ;  /* 0x0000001e2018723c */ /* 0x010fe20000001818 */
[----:B------:R-:W-:-:S05]  /*7cab0*/  F2FP.F16.E5M2.UNPACK_B R7, R7 ;  /* 0x00000007ff07723e */ /* 0x000fca00020004ff */
[----:B------:R-:W-:Y:S01]  /*7cac0*/  HMMA.16816.F32 R20, R32, R36, R20 ;  /* 0x000000242014723c */ /* 0x000fe20000001814 */
[----:B------:R-:W-:Y:S04]  /*7cad0*/  STL.64 [R1+0x3930], R30 ;  /* 0x0039301e01007387 */ /* 0x000fe80000100a00 */
[----:B------:R-:W-:-:S12]  /*7cae0*/  STL.64 [R1+0x3928], R28 ;  /* 0x0039281c01007387 */ /* 0x000fd80000100a00 */
[----:B------:R-:W-:Y:S04]  /*7caf0*/  STL.64 [R1+0xb90], R24 ;  /* 0x000b901801007387 */ /* 0x000fe80000100a00 */
[----:B------:R0:W-:Y:S02]  /*7cb00*/  STL.64 [R1+0xb98], R26 ;  /* 0x000b981a01007387 */ /* 0x0001e40000100a00 */
[C---:B0-----:R-:W-:Y:S06]  /*7cb10*/  HMMA.16816.F32 R24, R4.reuse, R2, R48 ;  /* 0x000000020418723c */ /* 0x041fec0000001830 */
[C---:B--2---:R-:W-:Y:S01]  /*7cb20*/  HMMA.16816.F32 R16, R4.reuse, R40, R16 ;  /* 0x000000280410723c */ /* 0x044fe20000001810 */
[----:B---3--:R-:W-:Y:S04]  /*7cb30*/  STL.64 [R1+0x3950], R42 ;  /* 0x0039502a01007387 */ /* 0x008fe80000100a00 */
[----:B------:R-:W-:Y:S04]  /*7cb40*/  STL.64 [R1+0x3a0], R20 ;  /* 0x0003a01401007387 */ /* 0x000fe80000100a00 */
[----:B------:R-:W-:Y:S04]  /*7cb50*/  STL.64 [R1+0x3a8], R22 ;  /* 0x0003a81601007387 */ /* 0x000fe80000100a00 */
[----:B------:R-:W-:Y:S10]  /*7cb60*/  STL.64 [R1+0x3948], R40 ;  /* 0x0039482801007387 */ /* 0x000ff40000100a00 */
        /* <DEDUP_REMOVED lines=8> */
[C---:B0-----:R-:W-:Y:S02]  /*7cbf0*/  HMMA.16816.F32 R16, R4.reuse, R10, R56 ;  /* 0x0000000a0410723c */ /* 0x041fe40000001838 */
        /* <DEDUP_REMOVED lines=68> */
[----:B------:R0:W-:Y:S04]  /*7d040*/  STL.64 [R1+0x38f0], R14 ;  /* 0x0038f00e01007387 */ /* 0x0001e80000100a00 */
[----:B0-----:R-:W4:Y:S04]  /*7d050*/  LDL.LU R14, [R1+0x3704] ;  /* 0x00370400010e7983 */ /* 0x001f280000300800 */
[----:B------:R-:W4:Y:S04]  /*7d060*/  LDL.LU R15, [R1+0x370c] ;  /* 0x00370c00010f7983 */ /* 0x000f280000300800 */
[----:B------:R0:W-:Y:S04]  /*7d070*/  STL.64 [R1+0x38e8], R12 ;  /* 0x0038e80c01007387 */ /* 0x0001e80000100a00 */
[----:B0-----:R-:W4:Y:S01]  /*7d080*/  LDL.LU R13, [R1+0x36fc] ;  /* 0x0036fc00010d7983 */ /* 0x001f220000300800 */
        /* <DEDUP_REMOVED lines=57> */
[----:B------:R-:W-:Y:S01]  /*7d420*/  STL.64 [R1+0x4b8], R14 ;  /* 0x0004b80e01007387 */ /* 0x000fe20000100a00 */
[----:B------:R-:W-:Y:S03]  /*7d430*/  HMMA.16816.F32 R4, R32, R40, R52 ;  /* 0x000000282004723c */ /* 0x000fe60000001834 */
[----:B------:R-:W-:-:S13]  /*7d440*/  STL.64 [R1+0x38a8], R42 ;  /* 0x0038a82a01007387 */ /* 0x000fda0000100a00 */
[----:B------:R-:W-:Y:S04]  /*7d450*/  STL.64 [R1+0x4a0], R8 ;  /* 0x0004a00801007387 */ /* 0x000fe80000100a00 */
[----:B------:R0:W-:Y:S02]  /*7d460*/  STL.64 [R1+0x4a8], R10 ;  /* 0x0004a80a01007387 */ /* 0x0001e40000100a00 */
[C---:B0-----:R-:W-:Y:S02]  /*7d470*/  HMMA.16816.F32 R8, R32.reuse, R38, R56 ;  /* 0x000000262008723c */ /* 0x041fe40000001838 */
[----:B------:R-:W-:Y:S04]  /*7d480*/  STL.64 [R1+0x38a0], R40 ;  /* 0x0038a02801007387 */ /* 0x000fe80000100a00 */
[----:B------:R0:W-:Y:S04]  /*7d490*/  STL.64 [R1+0x4c0], R4 ;  /* 0x0004c00401007387 */ /* 0x0001e80000100a00 */
[----:B------:R1:W-:Y:S04]  /*7d4a0*/  STL.64 [R1+0x4c8], R6 ;  /* 0x0004c80601007387 */ /* 0x0003e80000100a00 */
[----:B0-----:R-:W2:Y:S09]  /*7d4b0*/  LDL.LU R4, [R1+0x1c0] ;  /* 0x0001c00001047983 */ /* 0x001eb20000300800 */
[----:B------:R0:W-:Y:S04]  /*7d4c0*/  STL.64 [R1+0x4d0], R8 ;  /* 0x0004d00801007387 */ /* 0x0001e80000100a00 */
[----:B------:R3:W-:Y:S04]  /*7d4d0*/  STL.64 [R1+0x4d8], R10 ;  /* 0x0004d80a01007387 */ /* 0x0007e80000100a00 */
[----:B------:R-:W2:Y:S04]  /*7d4e0*/  LDL.LU R5, [R1+0x1c4] ;  /* 0x0001c40001057983 */ /* 0x000ea80000300800 */
[----:B-1----:R-:W2:Y:S04]  /*7d4f0*/  LDL.LU R6, [R1+0x1c8] ;  /* 0x0001c80001067983 */ /* 0x002ea80000300800 */
        /* <DEDUP_REMOVED lines=13> */
[----:B0-----:R-:W2:Y:S04]  /*7d5d0*/  LDL.LU R8, [R1+0x250] ;  /* 0x0002500001087983 */ /* 0x001ea80000300800 */
[----:B------:R-:W2:Y:S04]  /*7d5e0*/  LDL.LU R9, [R1+0x254] ;  /* 0x0002540001097983 */ /* 0x000ea80000300800 */
[----:B---3--:R-:W2:Y:S04]  /*7d5f0*/  LDL.LU R10, [R1+0x258] ;  /* 0x00025800010a7983 */ /* 0x008ea80000300800 */
        /* <DEDUP_REMOVED lines=72> */
[----:B--2---:R-:W-:Y:S01]  /*7da80*/  HMMA.16816.F32 R12, R32, R16, R12 ;  /* 0x00000010200c723c */ /* 0x004fe2000000180c */
[----:B------:R-:W-:-:S15]  /*7da90*/  STL.64 [R1+0x3840], R18 ;  /* 0x0038401201007387 */ /* 0x000fde0000100a00 */
[----:B------:R-:W-:-:S07]  /*7daa0*/  NOP ;  /* 0x0000000000007918 */ /* 0x000fce0000000000 */
[----:B------:R-:W-:Y:S04]  /*7dab0*/  STL.64 [R1+0x530], R12 ;  /* 0x0005300c01007387 */ /* 0x000fe80000100a00 */
[----:B------:R3:W-:Y:S04]  /*7dac0*/  STL.64 [R1+0x538], R14 ;  /* 0x0005380e01007387 */ /* 0x0007e80000100a00 */
[----:B------:R-:W-:Y:S04]  /*7dad0*/  STL.64 [R1+0x3838], R16 ;  /* 0x0038381001007387 */ /* 0x000fe80000100a00 */
        /* <DEDUP_REMOVED lines=26> */
[----:B------:R-:W3:Y:S01]  /*7dc80*/  LDL.LU R59, [R1+0xdc] ;  /* 0x0000dc00013b7983 */ /* 0x000ee20000300800 */
[----:B------:R-:W-:-:S02]  /*7dc90*/  IMAD R4, R46, 0x100, R45 ;  /* 0x000001002e047824 */ /* 0x000fc400078e022d */
[----:B------:R-:W-:Y:S02]  /*7dca0*/  IMAD R5, R52, 0x100, R47 ;  /* 0x0000010034057824 */ /* 0x000fe400078e022f */
[----:B------:R-:W-:Y:S01]  /*7dcb0*/  IMAD.MOV.U32 R51, RZ, RZ, R61 ;  /* 0x000000ffff337224 */ /* 0x000fe200078e003d */
        /* <DEDUP_REMOVED lines=48> */
[----:B------:R-:W-:Y:S01]  /*7dfc0*/  STL [R1+0x3834], R29 ;  /* 0x0038341d01007387 */ /* 0x000fe20000100800 */
[----:B---3--:R-:W-:-:S15]  /*7dfd0*/  HMMA.16816.F32 R36, R32, R30, R36 ;  /* 0x0000001e2024723c */ /* 0x008fde0000001824 */
[----:B------:R-:W-:-:S08]  /*7dfe0*/  NOP ;  /* 0x0000000000007918 */ /* 0x000fd00000000000 */
[----:B------:R-:W-:Y:S04]  /*7dff0*/  STL.64 [R1+0xb80], R36 ;  /* 0x000b802401007387 */ /* 0x000fe80000100a00 */
[----:B------:R0:W-:Y:S04]  /*7e000*/  STL.64 [R1+0xb88], R38 ;  /* 0x000b882601007387 */ /* 0x0001e80000100a00 */
[----:B0-----:R-:W4:Y:S04]  /*7e010*/  LDL.LU.64 R38, [R1+0x38b8] ;  /* 0x0038b80001267983 */ /* 0x001f280000300a00 */
[----:B------:R-:W2:Y:S01]  /*7e020*/  LDL.LU.64 R36, [R1+0x38b0] ;  /* 0x0038b00001247983 */ /* 0x000ea20000300a00 */
[----:B------:R-:W-:-:S02]  /*7e030*/  F2FP.F16.E5M2.UNPACK_B R4, R4 ;  /* 0x00000004ff04723e */ /* 0x000fc400020004ff */
[----:B------:R-:W-:Y:S02]  /*7e040*/  F2FP.F16.E5M2.UNPACK_B R5, R5 ;  /* 0x00000005ff05723e */ /* 0x000fe400020004ff */
[----:B------:R-:W-:Y:S02]  /*7e050*/  F2FP.F16.E5M2.UNPACK_B R6, R6 ;  /* 0x00000006ff06723e */ /* 0x000fe400020004ff */
[----:B------:R-:W-:Y:S01]  /*7e060*/  F2FP.F16.E5M2.UNPACK_B R7, R7 ;  /* 0x00000007ff07723e */ /* 0x000fe200020004ff */
[----:B--2---:R-:W-:Y:S01]  /*7e070*/  HMMA.16816.F32 R32, R32, R36, R40 ;  /* 0x000000242020723c */ /* 0x004fe20000001828 */
[----:B------:R-:W2:Y:S04]  /*7e080*/  LDL.LU.64 R42, [R1+0x38a8] ;  /* 0x0038a800012a7983 */ /* 0x000ea80000300a00 */
[----:B------:R-:W3:Y:S01]  /*7e090*/  LDL.LU.64 R40, [R1+0x38a0] ;  /* 0x0038a00001287983 */ /* 0x000ee20000300a00 */
[C---:B----4-:R-:W-:Y:S06]  /*7e0a0*/  HMMA.16816.F32 R24, R4.reuse, R38, R24 ;  /* 0x000000260418723c */ /* 0x050fec0000001818 */
[C---:B------:R-:W-:Y:S11]  /*7e0b0*/  HMMA.16816.F32 R8, R4.reuse, R2, R8 ;  /* 0x000000020408723c */ /* 0x040ff60000001808 */
        /* <DEDUP_REMOVED lines=11> */
[----:B------:R-:W3:Y:S04]  /*7e170*/  LDL.LU.64 R56, [R1+0x3890] ;  /* 0x0038900001387983 */ /* 0x000ee80000300a00 */
[----:B--2---:R-:W-:Y:S04]  /*7e180*/  STL.64 [R1+0x3808], R42 ;  /* 0x0038082a01007387 */ /* 0x004fe80000100a00 */
[----:B------:R0:W-:Y:S04]  /*7e190*/  STL.64 [R1+0x3800], R40 ;  /* 0x0038002801007387 */ /* 0x0001e80000100a00 */
[----:B0-----:R-:W2:Y:S04]  /*7e1a0*/  LDL.LU R40, [R1+0x110] ;  /* 0x0001100001287983 */ /* 0x001ea80000300800 */
[----:B------:R-:W2:Y:S04]  /*7e1b0*/  LDL.LU R41, [R1+0x114] ;  /* 0x0001140001297983 */ /* 0x000ea80000300800 */
[----:B------:R-:W2:Y:S01]  /*7e1c0*/  LDL.LU R42, [R1+0x118] ;  /* 0x00011800012a7983 */ /* 0x000ea20000300800 */
[----:B------:R-:W-:-:S03]  /*7e1d0*/  IMAD.MOV.U32 R43, RZ, RZ, R61 ;  /* 0x000000ffff2b7224 */ /* 0x000fc600078e003d */
[----:B------:R-:W4:Y:S04]  /*7e1e0*/  LDL.LU R61, [R1+0x3888] ;  /* 0x00388800013d7983 */ /* 0x000f280000300800 */
[----:B------:R-:W-:Y:S04]  /*7e1f0*/  STL.64 [R1+0x5d0], R24 ;  /* 0x0005d01801007387 */ /* 0x000fe80000100a00 */
[----:B------:R0:W-:Y:S04]  /*7e200*/  STL.64 [R1+0x5d8], R26 ;  /* 0x0005d81a01007387 */ /* 0x0001e80000100a00 */
[----:B0-----:R-:W3:Y:S04]  /*7e210*/  LDL.LU.64 R26, [R1+0x3880] ;  /* 0x00388000011a7983 */ /* 0x001ee80000300a00 */
[----:B------:R-:W3:Y:S04]  /*7e220*/  LDL.LU.64 R24, [R1+0x3878] ;  /* 0x0038780001187983 */ /* 0x000ee80000300a00 */
        /* <DEDUP_REMOVED lines=32> */
[----:B------:R-:W-:-:S07]  /*7e430*/  IMAD.MOV.U32 R11, RZ, RZ, R61 ;  /* 0x000000ffff0b7224 */ /* 0x000fce00078e003d */
[----:B--2---:R-:W-:Y:S06]  /*7e440*/  HMMA.16816.F32 R8, R4, R14, R8 ;  /* 0x0000000e0408723c */ /* 0x004fec0000001808 */
[----:B------:R-:W-:Y:S04]  /*7e450*/  STL.64 [R1+0x37b0], R14 ;  /* 0x0037b00e01007387 */ /* 0x000fe80000100a00 */
[----:B------:R4:W-:-:S13]  /*7e460*/  STL.64 [R1+0x37a8], R12 ;  /* 0x0037a80c01007387 */ /* 0x0009da0000100a00 */
[----:B------:R-:W-:Y:S04]  /*7e470*/  STL.64 [R1+0x6d0], R8 ;  /* 0x0006d00801007387 */ /* 0x000fe80000100a00 */
[----:B------:R3:W-:Y:S01]  /*7e480*/  STL.64 [R1+0x6d8], R10 ;  /* 0x0006d80a01007387 */ /* 0x0007e20000100a00 */
[C---:B----4-:R-:W-:Y:S06]  /*7e490*/  HMMA.16816.F32 R12, R4.reuse, R16, R36 ;  /* 0x00000010040c723c */ /* 0x050fec0000001824 */
[C---:B---3--:R-:W-:Y:S06]  /*7e4a0*/  HMMA.16816.F32 R8, R4.reuse, R18, R40 ;  /* 0x000000120408723c */ /* 0x048fec0000001828 */
        /* <DEDUP_REMOVED lines=22> */
[----:B------:R0:W-:Y:S04]  /*7e610*/  STL.64 [R1+0xbe0], R8 ;  /* 0x000be00801007387 */ /* 0x0001e80000100a00 */
[----:B------:R1:W-:Y:S04]  /*7e620*/  STL.64 [R1+0xbe8], R10 ;  /* 0x000be80a01007387 */ /* 0x0003e80000100a00 */
[----:B------:R-:W3:Y:S04]  /*7e630*/  LDL.LU R48, [R1+0x50] ;  /* 0x0000500001307983 */ /* 0x000ee80000300800 */
[----:B------:R-:W3:Y:S04]  /*7e640*/  LDL.LU R49, [R1+0x54] ;  /* 0x0000540001317983 */ /* 0x000ee80000300800 */
[----:B------:R-:W4:Y:S04]  /*7e650*/  LDL.LU R50, [R1+0x58] ;  /* 0x0000580001327983 */ /* 0x000f280000300800 */
[----:B------:R-:W4:Y:S01]  /*7e660*/  LDL.LU R51, [R1+0x5c] ;  /* 0x00005c0001337983 */ /* 0x000f220000300800 */
[----:B------:R-:W-:-:S03]  /*7e670*/  IMAD R33, R0, 0x100, R55 ;  /* 0x0000010000217824 */ /* 0x000fc600078e0237 */
[----:B----4-:R-:W-:Y:S04]  /*7e680*/  STL.64 [R1+0x3828], R50 ;  /* 0x0038283201007387 */ /* 0x010fe80000100a00 */
[----:B---3--:R3:W-:Y:S04]  /*7e690*/  STL.64 [R1+0x3820], R48 ;  /* 0x0038203001007387 */ /* 0x0087e80000100a00 */
[----:B------:R-:W4:Y:S04]  /*7e6a0*/  LDL.LU R16, [R1+0x80] ;  /* 0x0000800001107983 */ /* 0x000f280000300800 */
[----:B------:R-:W4:Y:S04]  /*7e6b0*/  LDL.LU R17, [R1+0x84] ;  /* 0x0000840001117983 */ /* 0x000f280000300800 */
[----:B------:R-:W4:Y:S04]  /*7e6c0*/  LDL.LU R18, [R1+0x88] ;  /* 0x0000880001127983 */ /* 0x000f280000300800 */
[----:B------:R-:W4:Y:S04]  /*7e6d0*/  LDL.LU R19, [R1+0x8c] ;  /* 0x00008c0001137983 */ /* 0x000f280000300800 */
[----:B0-----:R-:W2:Y:S04]  /*7e6e0*/  LDL.LU R8, [R1+0x90] ;  /* 0x0000900001087983 */ /* 0x001ea80000300800 */
        /* <DEDUP_REMOVED lines=42> */
[----:B------:R-:W3:Y:S01]  /*7e990*/  LDL.LU R54, [R1+0x48] ;  /* 0x0000480001367983 */ /* 0x000ee20000300800 */
[----:B------:R-:W-:-:S03]  /*7e9a0*/  IMAD.MOV.U32 R55, RZ, RZ, R60 ;  /* 0x000000ffff377224 */ /* 0x000fc600078e003c */
[----:B------:R-:W3:Y:S01]  /*7e9b0*/  LDL.LU R60, [R1+0xfe0] ;  /* 0x000fe000013c7983 */ /* 0x000ee20000300800 */
[----:B----4-:R-:W-:-:S03]  /*7e9c0*/  IMAD R34, R34, 0x100, R29 ;  /* 0x0000010022227824 */ /* 0x010fc600078e021d */
[----:B------:R-:W3:Y:S01]  /*7e9d0*/  LDL.LU R29, [R1+0x3834] ;  /* 0x00383400011d7983 */ /* 0x000ee20000300800 */
[C---:B--2---:R-:W-:Y:S01]  /*7e9e0*/  HMMA.16816.F32 R36, R4.reuse, R30, R36 ;  /* 0x0000001e0424723c */ /* 0x044fe20000001824 */
[----:B------:R-:W-:Y:S02]  /*7e9f0*/  IMAD R35, R35, 0x100, R0 ;  /* 0x0000010023237824 */ /* 0x000fe400078e0200 */
[----:B------:R-:W2:Y:S03]  /*7ea00*/  LDL.LU R0, [R1+0x3830] ;  /* 0x0038300001007983 */ /* 0x000ea60000300800 */
[----:B---3--:R-:W-:-:S15]  /*7ea10*/  HMMA.16816.F32 R48, R4, R28, R48 ;  /* 0x0000001c0430723c */ /* 0x008fde0000001830 */
        /* <DEDUP_REMOVED lines=20> */
[----:B0-----:R-:W4:Y:S04]  /*7eb60*/  LDL.LU R4, [R1] ;  /* 0x0000000001047983 */ /* 0x001f280000300800 */
[----:B------:R-:W4:Y:S01]  /*7eb70*/  LDL.LU R5, [R1+0x4] ;  /* 0x0000040001057983 */ /* 0x000f220000300800 */
[----:B-1----:R-:W-:Y:S01]  /*7eb80*/  IMAD.MOV.U32 R7, RZ, RZ, R0 ;  /* 0x000000ffff077224 */ /* 0x002fe200078e0000 */
[----:B---3--:R-:W-:Y:S01]  /*7eb90*/  HMMA.16816.F32 R24, R32, R40, R24 ;  /* 0x000000282018723c */ /* 0x008fe20000001818 */
[----:B--2---:R-:W-:-:S02]  /*7eba0*/  IMAD.MOV.U32 R6, RZ, RZ, R42 ;  /* 0x000000ffff067224 */ /* 0x004fc400078e002a */
[----:B------:R-:W2:Y:S04]  /*7ebb0*/  LDL.LU R42, [R1+0x37fc] ;  /* 0x0037fc00012a7983 */ /* 0x000ea80000300800 */
[----:B------:R-:W3:-:S15]  /*7ebc0*/  LDL.LU R0, [R1+0x37f8] ;  /* 0x0037f80001007983 */ /* 0x000ede0000300800 */
[----:B------:R-:W-:-:S01]  /*7ebd0*/  NOP ;  /* 0x0000000000007918 */ /* 0x000fc20000000000 */
[----:B------:R-:W-:Y:S04]  /*7ebe0*/  STL.64 [R1+0x790], R24 ;  /* 0x0007901801007387 */ /* 0x000fe80000100a00 */
[----:B------:R0:W-:Y:S04]  /*7ebf0*/  STL.64 [R1+0x798], R26 ;  /* 0x0007981a01007387 */ /* 0x0001e80000100a00 */
        /* <DEDUP_REMOVED lines=23> */
[----:B-1----:R-:W3:Y:S01]  /*7ed70*/  LDL.LU R10, [R1+0x18] ;  /* 0x00001800010a7983 */ /* 0x002ee20000300800 */
[----:B------:R-:W-:-:S03]  /*7ed80*/  IMAD.MOV.U32 R11, RZ, RZ, R43 ;  /* 0x000000ffff0b7224 */ /* 0x000fc600078e002b */
        /* <DEDUP_REMOVED lines=14> */
[----:B------:R-:W4:Y:S01]  /*7ee70*/  LDL.LU R13, [R1+0x24] ;  /* 0x00002400010d7983 */ /* 0x000f220000300800 */
[----:B-1----:R-:W-:-:S03]  /*7ee80*/  IMAD.MOV.U32 R14, RZ, RZ, R0 ;  /* 0x000000ffff0e7224 */ /* 0x002fc600078e0000 */
[----:B------:R1:W5:Y:S04]  /*7ee90*/  LDL.LU R0, [R1+0x3780] ;  /* 0x0037800001007983 */ /* 0x0003680000300800 */
[----:B------:R-:W-:Y:S04]  /*7eea0*/  STL.64 [R1+0x6a0], R52 ;  /* 0x0006a03401007387 */ /* 0x000fe80000100a00 */
[----:B------:R0:W-:Y:S04]  /*7eeb0*/  STL.64 [R1+0x6a8], R54 ;  /* 0x0006a83601007387 */ /* 0x0001e80000100a00 */
[----:B0-----:R-:W2:Y:S04]  /*7eec0*/  LDL.LU.64 R54, [R1+0x3778] ;  /* 0x0037780001367983 */ /* 0x001ea80000300a00 */
[----:B------:R-:W2:Y:S04]  /*7eed0*/  LDL.LU.64 R52, [R1+0x3770] ;  /* 0x0037700001347983 */ /* 0x000ea80000300a00 */
[----:B------:R-:W3:Y:S04]  /*7eee0*/  LDL.LU.64 R58, [R1+0x3768] ;  /* 0x00376800013a7983 */ /* 0x000ee80000300a00 */
[----:B------:R-:W3:Y:S01]  /*7eef0*/  LDL.LU.64 R56, [R1+0x3760] ;  /* 0x0037600001387983 */ /* 0x000ee20000300a00 */
[----:B------:R-:W-:-:S03]  /*7ef00*/  IMAD.MOV.U32 R15, RZ, RZ, R42 ;  /* 0x000000ffff0f7224 */ /* 0x000fc600078e002a */
[----:B------:R-:W-:Y:S04]  /*7ef10*/  STL.64 [R1+0x690], R16 ;  /* 0x0006901001007387 */ /* 0x000fe80000100a00 */
[----:B------:R4:W-:Y:S01]  /*7ef20*/  STL.64 [R1+0x698], R18 ;  /* 0x0006981201007387 */ /* 0x0009e20000100a00 */
[----:B------:R-:W-:Y:S02]  /*7ef30*/  IADD3 R61, P3, R61, UR9, RZ ;  /* 0x000000093d3d7c10 */ /* 0x000fe4000ff7e0ff */
[----:B------:R-:W-:Y:S01]  /*7ef40*/  IADD3 R60, P4, R60, UR9, RZ ;  /* 0x000000093c3c7c10 */ /* 0x000fe2000ff9e0ff */
[C---:B----4-:R-:W-:Y:S06]  /*7ef50*/  HMMA.16816.F32 R16, R32.reuse, R20, R12 ;  /* 0x000000142010723c */ /* 0x050fec000000180c */
[C---:B------:R-:W-:Y:S06]  /*7ef60*/  HMMA.16816.F32 R12, R32.reuse, R22, R8 ;  /* 0x00000016200c723c */ /* 0x040fec0000001808 */
[C---:B------:R-:W-:Y:S06]  /*7ef70*/  HMMA.16816.F32 R8, R32.reuse, R24, R4 ;  /* 0x000000182008723c */ /* 0x040fec0000001804 */
[C---:B---3--:R-:W-:Y:S05]  /*7ef80*/  HMMA.16816.F32 R4, R32.reuse, R26, R56 ;  /* 0x0000001a2004723c */ /* 0x048fea0000001838 */
[----:B------:R-:W-:Y:S04]  /*7ef90*/  STL.64 [R1+0x680], R16 ;  /* 0x0006801001007387 */ /* 0x000fe80000100a00 */
[----:B------:R-:W-:Y:S04]  /*7efa0*/  STL.64 [R1+0x688], R18 ;  /* 0x0006881201007387 */ /* 0x000fe80000100a00 */
[----:B------:R-:W-:Y:S04]  /*7efb0*/  STL.64 [R1+0x670], R12 ;  /* 0x0006700c01007387 */ /* 0x000fe80000100a00 */
[----:B------:R2:W-:Y:S04]  /*7efc0*/  STL.64 [R1+0x678], R14 ;  /* 0x0006780e01007387 */ /* 0x0005e80000100a00 */
[----:B------:R-:W-:Y:S04]  /*7efd0*/  STL.64 [R1+0x650], R8 ;  /* 0x0006500801007387 */ /* 0x000fe80000100a00 */
[----:B------:R0:W-:Y:S01]  /*7efe0*/  STL.64 [R1+0x658], R10 ;  /* 0x0006580a01007387 */ /* 0x0001e20000100a00 */
[C---:B--2---:R-:W-:Y:S06]  /*7eff0*/  HMMA.16816.F32 R12, R32.reuse, R28, R52 ;  /* 0x0000001c200c723c */ /* 0x044fec0000001834 */
[C---:B0-----:R-:W-:Y:S01]  /*7f000*/  HMMA.16816.F32 R8, R32.reuse, R30, R48 ;  /* 0x0000001e2008723c */ /* 0x041fe20000001830 */
[----:B------:R-:W-:Y:S04]  /*7f010*/  STL.64 [R1+0x640], R4 ;  /* 0x0006400401007387 */ /* 0x000fe80000100a00 */
[----:B------:R0:W-:Y:S02]  /*7f020*/  STL.64 [R1+0x648], R6 ;  /* 0x0006480601007387 */ /* 0x0001e40000100a00 */
[----:B0-----:R-:W-:Y:S10]  /*7f030*/  HMMA.16816.F32 R4, R32, R36, R44 ;  /* 0x000000242004723c */ /* 0x001ff4000000182c */
[----:B------:R-:W-:Y:S04]  /*7f040*/  STL.64 [R1+0x630], R12 ;  /* 0x0006300c01007387 */ /* 0x000fe80000100a00 */
[----:B------:R-:W-:Y:S04]  /*7f050*/  STL.64 [R1+0x638], R14 ;  /* 0x0006380e01007387 */ /* 0x000fe80000100a00 */
[----:B------:R-:W-:Y:S04]  /*7f060*/  STL.64 [R1+0x620], R8 ;  /* 0x0006200801007387 */ /* 0x000fe80000100a00 */
[----:B------:R-:W-:Y:S04]  /*7f070*/  STL.64 [R1+0x628], R10 ;  /* 0x0006280a01007387 */ /* 0x000fe80000100a00 */
[----:B------:R-:W2:Y:S04]  /*7f080*/  LDL.LU R23, [R1+0xff0] ;  /* 0x000ff00001177983 */ /* 0x000ea80000300800 */
[----:B------:R-:W-:Y:S04]  /*7f090*/  STL.64 [R1+0x610], R4 ;  /* 0x0006100401007387 */ /* 0x000fe80000100a00 */
[----:B------:R-:W-:Y:S04]  /*7f0a0*/  STL.64 [R1+0x618], R6 ;  /* 0x0006180601007387 */ /* 0x000fe80000100a00 */
[----:B------:R-:W3:Y:S04]  /*7f0b0*/  LDL.LU R20, [R1+0x1b10] ;  /* 0x001b100001147983 */ /* 0x000ee80000300800 */
[----:B------:R0:W-:Y:S04]  /*7f0c0*/  STL [R1+0xfd8], R61 ;  /* 0x000fd83d01007387 */ /* 0x0001e80000100800 */
[----:B0-----:R-:W4:Y:S04]  /*7f0d0*/  LDL.LU R61, [R1+0x1b08] ;  /* 0x001b0800013d7983 */ /* 0x001f280000300800 */
[----:B------:R-:W4:Y:S04]  /*7f0e0*/  LDL.LU R21, [R1+0x1b00] ;  /* 0x001b000001157983 */ /* 0x000f280000300800 */
[----:B------:R-:W4:Y:S04]  /*7f0f0*/  LDL.LU R18, [R1+0xfd4] ;  /* 0x000fd40001127983 */ /* 0x000f280000300800 */
[----:B------:R-:W4:Y:S04]  /*7f100*/  LDL.LU R19, [R1+0x1af8] ;  /* 0x001af80001137983 */ /* 0x000f280000300800 */
[----:B------:R0:W-:Y:S04]  /*7f110*/  STL [R1+0xfe0], R60 ;  /* 0x000fe03c01007387 */ /* 0x0001e80000100800 */
        /* <DEDUP_REMOVED lines=10> */
[----:B0-----:R-:W4:Y:S01]  /*7f1c0*/  LDL.LU R60, [R1+0x1afc] ;  /* 0x001afc00013c7983 */ /* 0x001f220000300800 */
[----:B------:R-:W-:-:S03]  /*7f1d0*/  IADD3 R43, P5, R43, UR9, RZ ;  /* 0x000000092b2b7c10 */ /* 0x000fc6000ffbe0ff */
        /* <DEDUP_REMOVED lines=13> */
[----:B--2---:R-:W-:-:S02]  /*7f2b0*/  IADD3 R23, P6, R23, UR9, RZ ;  /* 0x0000000917177c10 */ /* 0x004fc4000ffde0ff */
[----:B---3--:R-:W-:Y:S02]  /*7f2c0*/  IADD3 R20, P0, R20, UR9, RZ ;  /* 0x0000000914147c10 */ /* 0x008fe4000ff1e0ff */
[----:B----4-:R-:W-:Y:S02]  /*7f2d0*/  IADD3 R61, P1, R61, UR9, RZ ;  /* 0x000000093d3d7c10 */ /* 0x010fe4000ff3e0ff */
[----:B------:R-:W-:-:S03]  /*7f2e0*/  IADD3 R21, P2, R21, UR9, RZ ;  /* 0x0000000915157c10 */ /* 0x000fc6000ff5e0ff */
[----:B------:R0:W-:Y:S04]  /*7f2f0*/  STL [R1+0x1b08], R61 ;  /* 0x001b083d01007387 */ /* 0x0001e80000100800 */
[----:B------:R-:W-:Y:S01]  /*7f300*/  STL [R1+0xff0], R23 ;  /* 0x000ff01701007387 */ /* 0x000fe20000100800 */
[----:B------:R-:W-:Y:S02]  /*7f310*/  IADD3.X R18, R18, UR20, RZ, P3, !PT ;  /* 0x0000001412127c10 */ /* 0x000fe40009ffe4ff */
[----:B------:R-:W-:Y:S02]  /*7f320*/  IADD3 R19, P3, R19, UR9, RZ ;  /* 0x0000000913137c10 */ /* 0x000fe4000ff7e0ff */
[----:B------:R-:W-:Y:S01]  /*7f330*/  IADD3.X R16, R16, UR20, RZ, P4, !PT ;  /* 0x0000001410107c10 */ /* 0x000fe2000a7fe4ff */
[----:B0-----:R-:W2:Y:S04]  /*7f340*/  LDL.LU R61, [R1+0x1a98] ;  /* 0x001a9800013d7983 */ /* 0x001ea80000300800 */
[----:B------:R-:W-:Y:S01]  /*7f350*/  STL [R1+0x1b10], R20 ;  /* 0x001b101401007387 */ /* 0x000fe20000100800 */
[----:B------:R-:W-:-:S03]  /*7f360*/  IADD3 R17, P4, R17, UR9, RZ ;  /* 0x0000000911117c10 */ /* 0x000fc6000ff9e0ff */
[----:B------:R-:W-:Y:S01]  /*7f370*/  STL [R1+0x1b00], R21 ;  /* 0x001b001501007387 */ /* 0x000fe20000100800 */
[----:B------:R-:W-:-:S03]  /*7f380*/  IADD3.X R14, R14, UR20, RZ, P5, !PT ;  /* 0x000000140e0e7c10 */ /* 0x000fc6000affe4ff */
        /* <DEDUP_REMOVED lines=13> */
[----:B------:R-:W-:-:S03]  /*7f460*/  IADD3.X R8, R8, UR20, RZ, P1, !PT ;  /* 0x0000001408087c10 */ /* 0x000fc60008ffe4ff */
[----:B------:R-:W-:Y:S04]  /*7f470*/  STL [R1+0x1ae0], R13 ;  /* 0x001ae00d01007387 */ /* 0x000fe80000100800 */
[----:B------:R-:W-:Y:S04]  /*7f480*/  STL [R1+0x1b0c], R10 ;  /* 0x001b0c0a01007387 */ /* 0x000fe80000100800 */
[----:B------:R-:W-:Y:S04]  /*7f490*/  STL [R1+0x1ad8], R11 ;  /* 0x001ad80b01007387 */ /* 0x000fe80000100800 */
[----:B------:R0:W-:Y:S04]  /*7f4a0*/  STL [R1+0x1afc], R60 ;  /* 0x001afc3c01007387 */ /* 0x0001e80000100800 */
[----:B------:R-:W-:Y:S04]  /*7f4b0*/  STL [R1+0x1b04], R8 ;  /* 0x001b040801007387 */ /* 0x000fe80000100800 */
[----:B0-----:R-:W3:Y:S01]  /*7f4c0*/  LDL.LU R60, [R1+0x1ac4] ;  /* 0x001ac400013c7983 */ /* 0x001ee20000300800 */
[----:B------:R-:W-:-:S02]  /*7f4d0*/  IADD3 R9, P1, R9, UR9, RZ ;  /* 0x0000000909097c10 */ /* 0x000fc4000ff3e0ff */
[----:B------:R-:W-:Y:S02]  /*7f4e0*/  IADD3 R2, P2, R2, UR9, RZ ;  /* 0x0000000902027c10 */ /* 0x000fe4000ff5e0ff */
[----:B------:R-:W-:Y:S02]  /*7f4f0*/  IADD3.X R3, R3, UR20, RZ, P3, !PT ;  /* 0x0000001403037c10 */ /* 0x000fe40009ffe4ff */
[----:B------:R-:W-:Y:S02]  /*7f500*/  IADD3 R38, P3, R38, UR9, RZ ;  /* 0x0000000926267c10 */ /* 0x000fe4000ff7e0ff */
[----:B------:R-:W-:Y:S01]  /*7f510*/  IADD3.X R39, R39, UR20, RZ, P4, !PT ;  /* 0x0000001427277c10 */ /* 0x000fe2000a7fe4ff */
        /* <DEDUP_REMOVED lines=10> */
[----:B------:R-:W-:Y:S04]  /*7f5c0*/  STL [R1+0x1ab8], R40 ;  /* 0x001ab82801007387 */ /* 0x000fe80000100800 */
[----:B------:R-:W-:Y:S01]  /*7f5d0*/  STL [R1+0x1ae4], R41 ;  /* 0x001ae42901007387 */ /* 0x000fe20000100800 */
[----:B------:R-:W-:-:S03]  /*7f5e0*/  IADD3.X R7, R7, UR20, RZ, P0, !PT ;  /* 0x0000001407077c10 */ /* 0x000fc600087fe4ff */
[----:B------:R-:W-:Y:S01]  /*7f5f0*/  STL [R1+0x1ab0], R4 ;  /* 0x001ab00401007387 */ /* 0x000fe20000100800 */
[----:B------:R-:W-:-:S03]  /*7f600*/  IADD3 R42, P0, R42, UR9, RZ ;  /* 0x000000092a2a7c10 */ /* 0x000fc6000ff1e0ff */
[----:B------:R-:W-:Y:S01]  /*7f610*/  STL [R1+0x1adc], R5 ;  /* 0x001adc0501007387 */ /* 0x000fe20000100800 */
[----:B------:R-:W-:-:S03]  /*7f620*/  IADD3.X R43, R43, UR20, RZ, P1, !PT ;  /* 0x000000142b2b7c10 */ /* 0x000fc60008ffe4ff */
[----:B------:R-:W-:Y:S04]  /*7f630*/  STL [R1+0x1aa8], R6 ;  /* 0x001aa80601007387 */ /* 0x000fe80000100800 */
[----:B------:R-:W4:Y:S04]  /*7f640*/  LDL.LU R23, [R1+0x1a90] ;  /* 0x001a900001177983 */ /* 0x000f280000300800 */
[----:B------:R-:W-:Y:S04]  /*7f650*/  STL [R1+0x1ad4], R7 ;  /* 0x001ad40701007387 */ /* 0x000fe80000100800 */
[----:B------:R-:W4:Y:S04]  /*7f660*/  LDL.LU R20, [R1+0x1abc] ;  /* 0x001abc0001147983 */ /* 0x000f280000300800 */
[----:B------:R-:W-:Y:S04]  /*7f670*/  STL [R1+0x1aa0], R42 ;  /* 0x001aa02a01007387 */ /* 0x000fe80000100800 */
[----:B------:R0:W-:Y:S04]  /*7f680*/  STL [R1+0x1acc], R43 ;  /* 0x001acc2b01007387 */ /* 0x0001e80000100800 */
[----:B0-----:R-:W4:Y:S04]  /*7f690*/  LDL.LU R43, [R1+0x1a88] ;  /* 0x001a8800012b7983 */ /* 0x001f280000300800 */
[----:B------:R-:W4:Y:S04]  /*7f6a0*/  LDL.LU R21, [R1+0x1ab4] ;  /* 0x001ab40001157983 */ /* 0x000f280000300800 */
[----:B------:R-:W4:Y:S04]  /*7f6b0*/  LDL.LU R18, [R1+0x1a80] ;  /* 0x001a800001127983 */ /* 0x000f280000300800 */
[----:B------:R-:W4:Y:S01]  /*7f6c0*/  LDL.LU R19, [R1+0x1aac] ;  /* 0x001aac0001137983 */ /* 0x000f220000300800 */
[----:B--2---:R-:W-:-:S05]  /*7f6d0*/  IADD3 R61, P1, R61, UR9, RZ ;  /* 0x000000093d3d7c10 */ /* 0x004fca000ff3e0ff */
[----:B------:R0:W-:Y:S04]  /*7f6e0*/  STL [R1+0x1a98], R61 ;  /* 0x001a983d01007387 */ /* 0x0001e80000100800 */
        /* <DEDUP_REMOVED lines=13> */
[----:B------:R-:W2:Y:S01]  /*7f7c0*/  LDL.LU R38, [R1+0x1a74] ;  /* 0x001a740001267983 */ /* 0x000ea20000300800 */
[----:B---3--:R-:W-:-:S05]  /*7f7d0*/  IADD3.X R60, R60, UR20, RZ, P2, !PT ;  /* 0x000000143c3c7c10 */ /* 0x008fca00097fe4ff */
[----:B------:R0:W-:Y:S04]  /*7f7e0*/  STL [R1+0x1ac4], R60 ;  /* 0x001ac43c01007387 */ /* 0x0001e80000100800 */
        /* <DEDUP_REMOVED lines=8> */
[----:B0-----:R-:W3:Y:S01]  /*7f870*/  LDL.LU R60, [R1+0x1a38] ;  /* 0x001a3800013c7983 */ /* 0x001ee20000300800 */
[----:B----4-:R-:W-:-:S02]  /*7f880*/  IADD3 R23, P2, R23, UR9, RZ ;  /* 0x0000000917177c10 */ /* 0x010fc4000ff5e0ff */
[----:B------:R-:W-:Y:S02]  /*7f890*/  IADD3.X R20, R20, UR20, RZ, P3, !PT ;  /* 0x0000001414147c10 */ /* 0x000fe40009ffe4ff */
[----:B------:R-:W-:-:S05]  /*7f8a0*/  IADD3 R43, P3, R43, UR9, RZ ;  /* 0x000000092b2b7c10 */ /* 0x000fca000ff7e0ff */
[----:B------:R0:W-:Y:S04]  /*7f8b0*/  STL [R1+0x1a88], R43 ;  /* 0x001a882b01007387 */ /* 0x0001e80000100800 */
[----:B------:R-:W-:Y:S04]  /*7f8c0*/  STL [R1+0x1a90], R23 ;  /* 0x001a901701007387 */ /* 0x000fe80000100800 */
[----:B0-----:R-:W4:Y:S01]  /*7f8d0*/  LDL.LU R43, [R1+0x1a64] ;  /* 0x001a6400012b7983 */ /* 0x001f220000300800 */
[----:B------:R-:W-:Y:S02]  /*7f8e0*/  IADD3.X R21, R21, UR20, RZ, P4, !PT ;  /* 0x0000001415157c10 */ /* 0x000fe4000a7fe4ff */
[----:B------:R-:W-:-:S02]  /*7f8f0*/  IADD3 R18, P4, R18, UR9, RZ ;  /* 0x0000000912127c10 */ /* 0x000fc4000ff9e0ff */
[----:B------:R-:W-:Y:S01]  /*7f900*/  IADD3.X R19, R19, UR20, RZ, P5, !PT ;  /* 0x0000001413137c10 */ /* 0x000fe2000affe4ff */
[----:B------:R-:W-:Y:S04]  /*7f910*/  STL [R1+0x1abc], R20 ;  /* 0x001abc1401007387 */ /* 0x000fe80000100800 */
[----:B------:R-:W-:Y:S04]  /*7f920*/  STL [R1+0x1ab4], R21 ;  /* 0x001ab41501007387 */ /* 0x000fe80000100800 */
[----:B------:R-:W-:Y:S04]  /*7f930*/  STL [R1+0x1a80], R18 ;  /* 0x001a801201007387 */ /* 0x000fe80000100800 */
[----:B------:R-:W-:Y:S01]  /*7f940*/  STL [R1+0x1aac], R19 ;  /* 0x001aac1301007387 */ /* 0x000fe20000100800 */
[----:B--2---:R-:W-:-:S02]  /*7f950*/  IADD3 R16, P5, R16, UR9, RZ ;  /* 0x0000000910107c10 */ /* 0x004fc4000ffbe0ff */
[----:B------:R-:W-:Y:S02]  /*7f960*/  IADD3.X R17, R17, UR20, RZ, P6, !PT ;  /* 0x0000001411117c10 */ /* 0x000fe4000b7fe4ff */
[----:B------:R-:W-:Y:S02]  /*7f970*/  IADD3 R14, P6, R14, UR9, RZ ;  /* 0x000000090e0e7c10 */ /* 0x000fe4000ffde0ff */
[----:B------:R-:W-:Y:S02]  /*7f980*/  IADD3.X R15, R15, UR20, RZ, P0, !PT ;  /* 0x000000140f0f7c10 */ /* 0x000fe400087fe4ff */
[----:B------:R-:W-:Y:S01]  /*7f990*/  IADD3 R12, P0, R12, UR9, RZ ;  /* 0x000000090c0c7c10 */ /* 0x000fe2000ff1e0ff */
[----:B------:R-:W-:Y:S01]  /*7f9a0*/  STL [R1+0x1a78], R16 ;  /* 0x001a781001007387 */ /* 0x000fe20000100800 */
[----:B------:R-:W-:-:S03]  /*7f9b0*/  IADD3.X R13, R13, UR20, RZ, P1, !PT ;  /* 0x000000140d0d7c10 */ /* 0x000fc60008ffe4ff */
[----:B------:R-:W-:Y:S01]  /*7f9c0*/  STL [R1+0x1aa4], R17 ;  /* 0x001aa41101007387 */ /* 0x000fe20000100800 */
[----:B------:R-:W-:-:S03]  /*7f9d0*/  IADD3 R10, P1, R10, UR9, RZ ;  /* 0x000000090a0a7c10 */ /* 0x000fc6000ff3e0ff */
[----:B------:R-:W-:Y:S01]  /*7f9e0*/  STL [R1+0x1b28], R14 ;  /* 0x001b280e01007387 */ /* 0x000fe20000100800 */
[----:B------:R-:W-:Y:S02]  /*7f9f0*/  IADD3.X R11, R11, UR20, RZ, P2, !PT ;  /* 0x000000140b0b7c10 */ /* 0x000fe400097fe4ff */
[----:B------:R-:W-:Y:S01]  /*7fa00*/  IADD3.X R9, R9, UR20, RZ, P3, !PT ;  /* 0x0000001409097c10 */ /* 0x000fe20009ffe4ff */
[----:B------:R-:W-:Y:S01]  /*7fa10*/  STL [R1+0x1a9c], R15 ;  /* 0x001a9c0f01007387 */ /* 0x000fe20000100800 */
[----:B------:R-:W-:-:S03]  /*7fa20*/  IADD3 R61, P3, R61, UR9, RZ ;  /* 0x000000093d3d7c10 */ /* 0x000fc6000ff7e0ff */
[----:B------:R-:W-:Y:S01]  /*7fa30*/  STL [R1+0x1b20], R12 ;  /* 0x001b200c01007387 */ /* 0x000fe20000100800 */
[----:B------:R-:W-:-:S03]  /*7fa40*/  IADD3 R8, P2, R8, UR9, RZ ;  /* 0x0000000908087c10 */ /* 0x000fc6000ff5e0ff */
[----:B------:R-:W-:Y:S04]  /*7fa50*/  STL [R1+0x1a94], R13 ;  /* 0x001a940d01007387 */ /* 0x000fe80000100800 */
[----:B------:R-:W-:Y:S04]  /*7fa60*/  STL [R1+0x1b18], R10 ;  /* 0x001b180a01007387 */ /* 0x000fe80000100800 */
[----:B------:R-:W-:Y:S04]  /*7fa70*/  STL [R1+0x1a8c], R11 ;  /* 0x001a8c0b01007387 */ /* 0x000fe80000100800 */
[----:B------:R0:W-:Y:S04]  /*7fa80*/  STL [R1+0x1a68], R61 ;  /* 0x001a683d01007387 */ /* 0x0001e80000100800 */
[----:B------:R-:W-:Y:S01]  /*7fa90*/  STL [R1+0x1a70], R8 ;  /* 0x001a700801007387 */ /* 0x000fe20000100800 */
[----:B------:R-:W-:-:S02]  /*7faa0*/  IADD3.X R2, R2, UR20, RZ, P4, !PT ;  /* 0x0000001402027c10 */ /* 0x000fc4000a7fe4ff */
[----:B------:R-:W-:Y:S02]  /*7fab0*/  IADD3 R3, P4, R3, UR9, RZ ;  /* 0x0000000903037c10 */ /* 0x000fe4000ff9e0ff */
[----:B------:R-:W-:Y:S01]  /*7fac0*/  IADD3.X R38, R38, UR20, RZ, P5, !PT ;  /* 0x0000001426267c10 */ /* 0x000fe2000affe4ff */
[----:B0-----:R-:W2:Y:S04]  /*7fad0*/  LDL.LU R61, [R1+0x1a30] ;  /* 0x001a3000013d7983 */ /* 0x001ea80000300800 */
[----:B------:R-:W-:Y:S01]  /*7fae0*/  STL [R1+0x1a84], R9 ;  /* 0x001a840901007387 */ /* 0x000fe20000100800 */
[----:B---3--:R-:W-:Y:S02]  /*7faf0*/  IADD3 R39, P5, R39, UR9, RZ ;  /* 0x0000000927277c10 */ /* 0x008fe4000ffbe0ff */
        /* <DEDUP_REMOVED lines=9> */
[----:B------:R-:W-:Y:S04]  /*7fb90*/  STL [R1+0x1b24], R40 ;  /* 0x001b242801007387 */ /* 0x000fe80000100800 */
[----:B------:R-:W-:Y:S01]  /*7fba0*/  STL [R1+0x1a50], R41 ;  /* 0x001a502901007387 */ /* 0x000fe20000100800 */
[----:B------:R-:W-:-:S03]  /*7fbb0*/  IADD3 R7, P1, R7, UR9, RZ ;  /* 0x0000000907077c10 */ /* 0x000fc6000ff3e0ff */
[----:B------:R-:W-:Y:S01]  /*7fbc0*/  STL [R1+0x1b1c], R4 ;  /* 0x001b1c0401007387 */ /* 0x000fe20000100800 */
[----:B------:R-:W-:-:S03]  /*7fbd0*/  IADD3.X R42, R42, UR20, RZ, P2, !PT ;  /* 0x000000142a2a7c10 */ /* 0x000fc600097fe4ff */
[----:B------:R-:W-:Y:S01]  /*7fbe0*/  STL [R1+0x1a48], R5 ;  /* 0x001a480501007387 */ /* 0x000fe20000100800 */
[----:B------:R-:W-:-:S03]  /*7fbf0*/  IADD3 R60, P2, R60, UR9, RZ ;  /* 0x000000093c3c7c10 */ /* 0x000fc6000ff5e0ff */
[----:B------:R-:W-:Y:S04]  /*7fc00*/  STL [R1+0x1b14], R6 ;  /* 0x001b140601007387 */ /* 0x000fe80000100800 */
[----:B------:R-:W3:Y:S04]  /*7fc10*/  LDL.LU R23, [R1+0x1a5c] ;  /* 0x001a5c0001177983 */ /* 0x000ee80000300800 */
[----:B------:R-:W-:Y:S04]  /*7fc20*/  STL [R1+0x1a40], R7 ;  /* 0x001a400701007387 */ /* 0x000fe80000100800 */
[----:B------:R-:W3:Y:S04]  /*7fc30*/  LDL.LU R20, [R1+0x1a28] ;  /* 0x001a280001147983 */ /* 0x000ee80000300800 */
[----:B------:R-:W-:Y:S04]  /*7fc40*/  STL [R1+0x1a6c], R42 ;  /* 0x001a6c2a01007387 */ /* 0x000fe80000100800 */
[----:B------:R0:W-:Y:S04]  /*7fc50*/  STL [R1+0x1a38], R60 ;  /* 0x001a383c01007387 */ /* 0x0001e80000100800 */
[----:B0-----:R-:W3:Y:S04]  /*7fc60*/  LDL.LU R60, [R1+0x1a54] ;  /* 0x001a5400013c7983 */ /* 0x001ee80000300800 */
[----:B------:R-:W3:Y:S04]  /*7fc70*/  LDL.LU R21, [R1+0x1a20] ;  /* 0x001a200001157983 */ /* 0x000ee80000300800 */
[----:B------:R-:W3:Y:S04]  /*7fc80*/  LDL.LU R18, [R1+0x1a4c] ;  /* 0x001a4c0001127983 */ /* 0x000ee80000300800 */
[----:B------:R-:W3:Y:S01]  /*7fc90*/  LDL.LU R19, [R1+0x1a18] ;  /* 0x001a180001137983 */ /* 0x000ee20000300800 */
[----:B----4-:R-:W-:-:S05]  /*7fca0*/  IADD3.X R43, R43, UR20, RZ, P3, !PT ;  /* 0x000000142b2b7c10 */ /* 0x010fca0009ffe4ff */
        /* <DEDUP_REMOVED lines=25> */
[----:B0-----:R-:W2:Y:S01]  /*7fe40*/  LDL.LU R61, [R1+0x19ec] ;  /* 0x0019ec00013d7983 */ /* 0x001ea20000300800 */
[----:B---3--:R-:W-:-:S02]  /*7fe50*/  IADD3.X R23, R23, UR20, RZ, P4, !PT ;  /* 0x0000001417177c10 */ /* 0x008fc4000a7fe4ff */
[----:B------:R-:W-:-:S05]  /*7fe60*/  IADD3.X R60, R60, UR20, RZ, P5, !PT ;  /* 0x000000143c3c7c10 */ /* 0x000fca000affe4ff */
[----:B------:R0:W-:Y:S04]  /*7fe70*/  STL [R1+0x1a54], R60 ;  /* 0x001a543c01007387 */ /* 0x0001e80000100800 */
[----:B------:R-:W-:Y:S04]  /*7fe80*/  STL [R1+0x1a5c], R23 ;  /* 0x001a5c1701007387 */ /* 0x000fe80000100800 */
[----:B0-----:R-:W3:Y:S01]  /*7fe90*/  LDL.LU R60, [R1+0x19b8] ;  /* 0x0019b800013c7983 */ /* 0x001ee20000300800 */
[----:B------:R-:W-:Y:S02]  /*7fea0*/  IADD3 R20, P4, R20, UR9, RZ ;  /* 0x0000000914147c10 */ /* 0x000fe4000ff9e0ff */
[----:B------:R-:W-:-:S02]  /*7feb0*/  IADD3 R21, P5, R21, UR9, RZ ;  /* 0x0000000915157c10 */ /* 0x000fc4000ffbe0ff */
[----:B------:R-:W-:Y:S02]  /*7fec0*/  IADD3.X R18, R18, UR20, RZ, P6, !PT ;  /* 0x0000001412127c10 */ /* 0x000fe4000b7fe4ff */
[----:B------:R-:W-:Y:S02]  /*7fed0*/  IADD3 R19, P6, R19, UR9, RZ ;  /* 0x0000000913137c10 */ /* 0x000fe4000ffde0ff */
[----:B----4-:R-:W-:Y:S01]  /*7fee0*/  IADD3.X R16, R16, UR20, RZ, P0, !PT ;  /* 0x0000001410107c10 */ /* 0x010fe200087fe4ff */
        /* <DEDUP_REMOVED lines=23> */
[----:B0-----:R-:W4:Y:S01]  /*80060*/  LDL.LU R43, [R1+0x19e4] ;  /* 0x0019e400012b7983 */ /* 0x001f220000300800 */
[----:B------:R-:W-:-:S02]  /*80070*/  IADD3 R9, P4, R9, UR9, RZ ;  /* 0x0000000909097c10 */ /* 0x000fc4000ff9e0ff */
[----:B------:R-:W-:Y:S02]  /*80080*/  IADD3 R2, P5, R2, UR9, RZ ;  /* 0x0000000902027c10 */ /* 0x000fe4000ffbe0ff */
[----:B------:R-:W-:Y:S02]  /*80090*/  IADD3.X R3, R3, UR20, RZ, P6, !PT ;  /* 0x0000001403037c10 */ /* 0x000fe4000b7fe4ff */
[----:B------:R-:W-:Y:S01]  /*800a0*/  IADD3 R38, P6, R38, UR9, RZ ;  /* 0x0000000926267c10 */ /* 0x000fe2000ffde0ff */
[----:B------:R-:W-:Y:S04]  /*800b0*/  STL [R1+0x19f0], R9 ;  /* 0x0019f00901007387 */ /* 0x000fe80000100800 */
[----:B------:R-:W-:Y:S04]  /*800c0*/  STL [R1+0x19e8], R2 ;  /* 0x0019e80201007387 */ /* 0x000fe80000100800 */
[----:B------:R-:W-:Y:S04]  /*800d0*/  STL [R1+0x1a14], R3 ;  /* 0x001a140301007387 */ /* 0x000fe80000100800 */
[----:B------:R-:W-:Y:S01]  /*800e0*/  STL [R1+0x19e0], R38 ;  /* 0x0019e02601007387 */ /* 0x000fe20000100800 */
[----:B--2---:R-:W-:-:S02]  /*800f0*/  IADD3.X R39, R39, UR20, RZ, P0, !PT ;  /* 0x0000001427277c10 */ /* 0x004fc400087fe4ff */
[----:B------:R-:W-:Y:S02]  /*80100*/  IADD3 R40, P0, R40, UR9, RZ ;  /* 0x0000000928287c10 */ /* 0x000fe4000ff1e0ff */
[----:B------:R-:W-:Y:S02]  /*80110*/  IADD3.X R41, R41, UR20, RZ, P1, !PT ;  /* 0x0000001429297c10 */ /* 0x000fe40008ffe4ff */
[----:B------:R-:W-:Y:S02]  /*80120*/  IADD3 R4, P1, R4, UR9, RZ ;  /* 0x0000000904047c10 */ /* 0x000fe4000ff3e0ff */
[----:B------:R-:W-:Y:S01]  /*80130*/  IADD3.X R5, R5, UR20, RZ, P2, !PT ;  /* 0x0000001405057c10 */ /* 0x000fe200097fe4ff */
        /* <DEDUP_REMOVED lines=10> */
[----:B------:R-:W2:Y:S04]  /*801e0*/  LDL.LU R23, [R1+0x19b0] ;  /* 0x0019b00001177983 */ /* 0x000ea80000300800 */
[----:B------:R-:W-:Y:S04]  /*801f0*/  STL [R1+0x19f4], R7 ;  /* 0x0019f40701007387 */ /* 0x000fe80000100800 */
[----:B------:R-:W2:Y:S04]  /*80200*/  LDL.LU R20, [R1+0x19dc] ;  /* 0x0019dc0001147983 */ /* 0x000ea80000300800 */
[----:B------:R-:W-:Y:S04]  /*80210*/  STL [R1+0x19c0], R42 ;  /* 0x0019c02a01007387 */ /* 0x000fe80000100800 */
[----:B------:R0:W-:Y:S04]  /*80220*/  STL [R1+0x19ec], R61 ;  /* 0x0019ec3d01007387 */ /* 0x0001e80000100800 */
[----:B0-----:R-:W2:Y:S04]  /*80230*/  LDL.LU R61, [R1+0x19a8] ;  /* 0x0019a800013d7983 */ /* 0x001ea80000300800 */
[----:B------:R-:W2:Y:S04]  /*80240*/  LDL.LU R21, [R1+0x19d4] ;  /* 0x0019d40001157983 */ /* 0x000ea80000300800 */
[----:B------:R-:W2:Y:S04]  /*80250*/  LDL.LU R18, [R1+0x19a0] ;  /* 0x0019a00001127983 */ /* 0x000ea80000300800 */
[----:B------:R-:W2:Y:S01]  /*80260*/  LDL.LU R19, [R1+0x19cc] ;  /* 0x0019cc0001137983 */ /* 0x000ea20000300800 */
[----:B---3--:R-:W-:-:S05]  /*80270*/  IADD3 R60, P4, R60, UR9, RZ ;  /* 0x000000093c3c7c10 */ /* 0x008fca000ff9e0ff */
        /* <DEDUP_REMOVED lines=27> */
[----:B------:R-:W-:Y:S02]  /*80430*/  IADD3.X R20, R20, UR20, RZ, P6, !PT ;  /* 0x0000001414147c10 */ /* 0x000fe4000b7fe4ff */
[----:B------:R-:W-:Y:S02]  /*80440*/  IADD3 R61, P6, R61, UR9, RZ ;  /* 0x000000093d3d7c10 */ /* 0x000fe4000ffde0ff */
[----:B------:R-:W-:-:S03]  /*80450*/  IADD3.X R21, R21, UR20, RZ, P0, !PT ;  /* 0x0000001415157c10 */ /* 0x000fc600087fe4ff */
[----:B------:R0:W-:Y:S04]  /*80460*/  STL [R1+0x19a8], R61 ;  /* 0x0019a83d01007387 */ /* 0x0001e80000100800 */
[----:B------:R-:W-:Y:S01]  /*80470*/  STL [R1+0x19b0], R23 ;  /* 0x0019b01701007387 */ /* 0x000fe20000100800 */
[----:B------:R-:W-:Y:S02]  /*80480*/  IADD3 R18, P0, R18, UR9, RZ ;  /* 0x0000000912127c10 */ /* 0x000fe4000ff1e0ff */
[----:B------:R-:W-:Y:S01]  /*80490*/  IADD3.X R19, R19, UR20, RZ, P1, !PT ;  /* 0x0000001413137c10 */ /* 0x000fe20008ffe4ff */
[----:B0-----:R-:W2:Y:S04]  /*804a0*/  LDL.LU R61, [R1+0x196c] ;  /* 0x00196c00013d7983 */ /* 0x001ea80000300800 */
[----:B------:R-:W-:Y:S04]  /*804b0*/  STL [R1+0x19dc], R20 ;  /* 0x0019dc1401007387 */ /* 0x000fe80000100800 */
[----:B------:R-:W-:Y:S04]  /*804c0*/  STL [R1+0x19d4], R21 ;  /* 0x0019d41501007387 */ /* 0x000fe80000100800 */
[----:B------:R-:W-:Y:S01]  /*804d0*/  STL [R1+0x19a0], R18 ;  /* 0x0019a01201007387 */ /* 0x000fe20000100800 */
[----:B---3--:R-:W-:-:S02]  /*804e0*/  IADD3 R16, P1, R16, UR9, RZ ;  /* 0x0000000910107c10 */ /* 0x008fc4000ff3e0ff */
        /* <DEDUP_REMOVED lines=20> */
[----:B------:R-:W-:Y:S04]  /*80630*/  STL [R1+0x1978], R8 ;  /* 0x0019780801007387 */ /* 0x000fe80000100800 */
[----:B0-----:R-:W3:Y:S01]  /*80640*/  LDL.LU R60, [R1+0x1938] ;  /* 0x00193800013c7983 */ /* 0x001ee20000300800 */
[----:B------:R-:W-:-:S02]  /*80650*/  IADD3.X R2, R2, UR20, RZ, P0, !PT ;  /* 0x0000001402027c10 */ /* 0x000fc400087fe4ff */
[----:B------:R-:W-:Y:S02]  /*80660*/  IADD3 R3, P0, R3, UR9, RZ ;  /* 0x0000000903037c10 */ /* 0x000fe4000ff1e0ff */
[----:B------:R-:W-:Y:S01]  /*80670*/  IADD3.X R38, R38, UR20, RZ, P1, !PT ;  /* 0x0000001426267c10 */ /* 0x000fe20008ffe4ff */
[----:B------:R-:W-:Y:S04]  /*80680*/  STL [R1+0x19a4], R9 ;  /* 0x0019a40901007387 */ /* 0x000fe80000100800 */
[----:B------:R-:W-:Y:S01]  /*80690*/  STL [R1+0x199c], R2 ;  /* 0x00199c0201007387 */ /* 0x000fe20000100800 */
[----:B----4-:R-:W-:Y:S02]  /*806a0*/  IADD3 R39, P1, R39, UR9, RZ ;  /* 0x0000000927277c10 */ /* 0x010fe4000ff3e0ff */
[----:B------:R-:W-:-:S02]  /*806b0*/  IADD3.X R40, R40, UR20, RZ, P2, !PT ;  /* 0x0000001428287c10 */ /* 0x000fc400097fe4ff */
[----:B------:R-:W-:Y:S01]  /*806c0*/  IADD3 R41, P2, R41, UR9, RZ ;  /* 0x0000000929297c10 */ /* 0x000fe2000ff5e0ff */
        /* <DEDUP_REMOVED lines=23> */
[----:B--2---:R-:W-:-:S05]  /*80840*/  IADD3.X R61, R61, UR20, RZ, P6, !PT ;  /* 0x000000143d3d7c10 */ /* 0x004fca000b7fe4ff */
        /* <DEDUP_REMOVED lines=26> */
[----:B----4-:R-:W-:-:S02]  /*809f0*/  IADD3.X R23, R23, UR20, RZ, P0, !PT ;  /* 0x0000001417177c10 */ /* 0x010fc400087fe4ff */
[----:B------:R-:W-:-:S05]  /*80a00*/  IADD3.X R43, R43, UR20, RZ, P1, !PT ;  /* 0x000000142b2b7c10 */ /* 0x000fca0008ffe4ff */
[----:B------:R0:W-:Y:S04]  /*80a10*/  STL [R1+0x195c], R43 ;  /* 0x00195c2b01007387 */ /* 0x0001e80000100800 */
[----:B------:R-:W-:Y:S04]  /*80a20*/  STL [R1+0x1964], R23 ;  /* 0x0019641701007387 */ /* 0x000fe80000100800 */
[----:B0-----:R-:W4:Y:S01]  /*80a30*/  LDL.LU R43, [R1+0x18c0] ;  /* 0x0018c000012b7983 */ /* 0x001f220000300800 */
[----:B------:R-:W-:Y:S02]  /*80a40*/  IADD3 R20, P0, R20, UR9, RZ ;  /* 0x0000000914147c10 */ /* 0x000fe4000ff1e0ff */
[----:B------:R-:W-:-:S02]  /*80a50*/  IADD3 R21, P1, R21, UR9, RZ ;  /* 0x0000000915157c10 */ /* 0x000fc4000ff3e0ff */
        /* <DEDUP_REMOVED lines=24> */
[----:B------:R0:W-:Y:S01]  /*80be0*/  STL [R1+0x1924], R61 ;  /* 0x0019243d01007387 */ /* 0x0001e20000100800 */
[----:B------:R-:W-:-:S03]  /*80bf0*/  IADD3 R9, P0, R9, UR9, RZ ;  /* 0x0000000909097c10 */ /* 0x000fc6000ff1e0ff */
[----:B------:R-:W-:Y:S01]  /*80c00*/  STL [R1+0x192c], R8 ;  /* 0x00192c0801007387 */ /* 0x000fe20000100800 */
[----:B------:R-:W-:Y:S02]  /*80c10*/  IADD3 R2, P1, R2, UR9, RZ ;  /* 0x0000000902027c10 */ /* 0x000fe4000ff3e0ff */
[----:B------:R-:W-:Y:S02]  /*80c20*/  IADD3.X R3, R3, UR20, RZ, P2, !PT ;  /* 0x0000001403037c10 */ /* 0x000fe400097fe4ff */
[----:B------:R-:W-:Y:S01]  /*80c30*/  IADD3 R38, P2, R38, UR9, RZ ;  /* 0x0000000926267c10 */ /* 0x000fe2000ff5e0ff */
[----:B0-----:R-:W2:Y:S04]  /*80c40*/  LDL.LU R61, [R1+0x18ec] ;  /* 0x0018ec00013d7983 */ /* 0x001ea80000300800 */
[----:B------:R-:W-:Y:S04]  /*80c50*/  STL [R1+0x18f8], R9 ;  /* 0x0018f80901007387 */ /* 0x000fe80000100800 */
[----:B------:R-:W-:Y:S04]  /*80c60*/  STL [R1+0x18f0], R2 ;  /* 0x0018f00201007387 */ /* 0x000fe80000100800 */
[----:B------:R-:W-:Y:S04]  /*80c70*/  STL [R1+0x191c], R3 ;  /* 0x00191c0301007387 */ /* 0x000fe80000100800 */
[----:B------:R-:W-:Y:S01]  /*80c80*/  STL [R1+0x18e8], R38 ;  /* 0x0018e82601007387 */ /* 0x000fe20000100800 */
[----:B---3--:R-:W-:-:S02]  /*80c90*/  IADD3.X R39, R39, UR20, RZ, P3, !PT ;  /* 0x0000001427277c10 */ /* 0x008fc40009ffe4ff */
        /* <DEDUP_REMOVED lines=23> */
[----:B----4-:R-:W-:-:S05]  /*80e10*/  IADD3 R43, P0, R43, UR9, RZ ;  /* 0x000000092b2b7c10 */ /* 0x010fca000ff1e0ff */
        /* <DEDUP_REMOVED lines=26> */
[----:B---3--:R-:W-:-:S02]  /*80fc0*/  IADD3 R23, P1, R23, UR9, RZ ;  /* 0x0000000917177c10 */ /* 0x008fc4000ff3e0ff */
[----:B------:R-:W-:Y:S02]  /*80fd0*/  IADD3.X R20, R20, UR20, RZ, P2, !PT ;  /* 0x0000001414147c10 */ /* 0x000fe400097fe4ff */
[----:B------:R-:W-:-:S05]  /*80fe0*/  IADD3 R60, P2, R60, UR9, RZ ;  /* 0x000000093c3c7c10 */ /* 0x000fca000ff5e0ff */
[----:B------:R0:W-:Y:S04]  /*80ff0*/  STL [R1+0x18b0], R60 ;  /* 0x0018b03c01007387 */ /* 0x0001e80000100800 */
[----:B------:R-:W-:Y:S04]  /*81000*/  STL [R1+0x18b8], R23 ;  /* 0x0018b81701007387 */ /* 0x000fe80000100800 */
[----:B0-----:R-:W3:Y:S01]  /*81010*/  LDL.LU R60, [R1+0x1874] ;  /* 0x00187400013c7983 */ /* 0x001ee20000300800 */
[----:B------:R-:W-:Y:S02]  /*81020*/  IADD3.X R21, R21, UR20, RZ, P3, !PT ;  /* 0x0000001415157c10 */ /* 0x000fe40009ffe4ff */
[----:B------:R-:W-:-:S02]  /*81030*/  IADD3 R18, P3, R18, UR9, RZ ;  /* 0x0000000912127c10 */ /* 0x000fc4000ff7e0ff */
[----:B------:R-:W-:Y:S01]  /*81040*/  IADD3.X R19, R19, UR20, RZ, P4, !PT ;  /* 0x0000001413137c10 */ /* 0x000fe2000a7fe4ff */
[----:B------:R-:W-:Y:S04]  /*81050*/  STL [R1+0x18e4], R20 ;  /* 0x0018e41401007387 */ /* 0x000fe80000100800 */
[----:B------:R-:W-:Y:S04]  /*81060*/  STL [R1+0x18dc], R21 ;  /* 0x0018dc1501007387 */ /* 0x000fe80000100800 */
[----:B------:R-:W-:Y:S01]  /*81070*/  STL [R1+0x18a8], R18 ;  /* 0x0018a81201007387 */ /* 0x000fe20000100800 */
[----:B----4-:R-:W-:-:S02]  /*81080*/  IADD3 R16, P4, R16, UR9, RZ ;  /* 0x0000000910107c10 */ /* 0x010fc4000ff9e0ff */
        /* <DEDUP_REMOVED lines=21> */
[----:B0-----:R-:W4:Y:S01]  /*811e0*/  LDL.LU R43, [R1+0x1840] ;  /* 0x00184000012b7983 */ /* 0x001f220000300800 */
[----:B------:R-:W-:-:S02]  /*811f0*/  IADD3.X R2, R2, UR20, RZ, P3, !PT ;  /* 0x0000001402027c10 */ /* 0x000fc40009ffe4ff */
[----:B------:R-:W-:Y:S02]  /*81200*/  IADD3 R3, P3, R3, UR9, RZ ;  /* 0x0000000903037c10 */ /* 0x000fe4000ff7e0ff */
        /* <DEDUP_REMOVED lines=56> */
[----:B--2---:R-:W-:-:S02]  /*81590*/  IADD3.X R23, R23, UR20, RZ, P3, !PT ;  /* 0x0000001417177c10 */ /* 0x004fc40009ffe4ff */
[----:B------:R-:W-:Y:S02]  /*815a0*/  IADD3 R20, P3, R20, UR9, RZ ;  /* 0x0000000914147c10 */ /* 0x000fe4000ff7e0ff */
[----:B------:R-:W-:Y:S02]  /*815b0*/  IADD3.X R61, R61, UR20, RZ, P4, !PT ;  /* 0x000000143d3d7c10 */ /* 0x000fe4000a7fe4ff */
[----:B------:R-:W-:-:S03]  /*815c0*/  IADD3 R21, P4, R21, UR9, RZ ;  /* 0x0000000915157c10 */ /* 0x000fc6000ff9e0ff */
[----:B------:R0:W-:Y:S04]  /*815d0*/  STL [R1+0x1864], R61 ;  /* 0x0018643d01007387 */ /* 0x0001e80000100800 */
[----:B------:R-:W-:Y:S01]  /*815e0*/  STL [R1+0x186c], R23 ;  /* 0x00186c1701007387 */ /* 0x000fe20000100800 */
        /* <DEDUP_REMOVED lines=31> */
[----:B------:R-:W-:Y:S01]  /*817e0*/  IADD3 R38, P5, R38, UR9, RZ ;  /* 0x0000000926267c10 */ /* 0x000fe2000ffbe0ff */
[----:B------:R-:W-:Y:S04]  /*817f0*/  STL [R1+0x1800], R9 ;  /* 0x0018000901007387 */ /* 0x000fe80000100800 */
[----:B------:R-:W-:Y:S04]  /*81800*/  STL [R1+0x17f8], R2 ;  /* 0x0017f80201007387 */ /* 0x000fe80000100800 */
[----:B------:R-:W-:Y:S01]  /*81810*/  STL [R1+0x1824], R3 ;  /* 0x0018240301007387 */ /* 0x000fe20000100800 */
[----:B----4-:R-:W-:-:S02]  /*81820*/  IADD3.X R39, R39, UR20, RZ, P6, !PT ;  /* 0x0000001427277c10 */ /* 0x010fc4000b7fe4ff */
[----:B------:R-:W-:Y:S02]  /*81830*/  IADD3 R40, P6, R40, UR9, RZ ;  /* 0x0000000928287c10 */ /* 0x000fe4000ffde0ff */
[----:B------:R-:W-:Y:S02]  /*81840*/  IADD3.X R41, R41, UR20, RZ, P0, !PT ;  /* 0x0000001429297c10 */ /* 0x000fe400087fe4ff */
[----:B------:R-:W-:Y:S01]  /*81850*/  IADD3 R4, P0, R4, UR9, RZ ;  /* 0x0000000904047c10 */ /* 0x000fe2000ff1e0ff */
        /* <DEDUP_REMOVED lines=245> */
[----:B------:R-:W-:Y:S04]  /*827b0*/  STL [R1+0x16b8], R18 ;  /* 0x0016b81201007387 */ /* 0x000fe80000100800 */
[----:B------:R-:W-:Y:S01]  /*827c0*/  STL [R1+0x16e4], R19 ;  /* 0x0016e41301007387 */ /* 0x000fe20000100800 */
[----:B---3--:R-:W-:-:S02]  /*827d0*/  IADD3 R16, P3, R16, UR9, RZ ;  /* 0x0000000910107c10 */ /* 0x008fc4000ff7e0ff */
        /* <DEDUP_REMOVED lines=25> */
[----:B------:R-:W-:Y:S04]  /*82970*/  STL [R1+0x16b4], R2 ;  /* 0x0016b40201007387 */ /* 0x000fe80000100800 */
[----:B------:R-:W-:Y:S04]  /*82980*/  STL [R1+0x1680], R3 ;  /* 0x0016800301007387 */ /* 0x000fe80000100800 */
[----:B------:R-:W-:Y:S01]  /*82990*/  STL [R1+0x16ac], R38 ;  /* 0x0016ac2601007387 */ /* 0x000fe20000100800 */
[----:B----4-:R-:W-:-:S02]  /*829a0*/  IADD3 R39, P3, R39, UR9, RZ ;  /* 0x0000000927277c10 */ /* 0x010fc4000ff7e0ff */
        /* <DEDUP_REMOVED lines=278> */
[----:B----4-:R-:W-:-:S02]  /*83b10*/  IADD3.X R39, R39, UR20, RZ, P1, !PT ;  /* 0x0000001427277c10 */ /* 0x010fc40008ffe4ff */
        /* <DEDUP_REMOVED lines=1806> */
[----:B--2---:R-:W-:-:S05]  /*8ac00*/  IADD3 R61, P6, R61, UR9, RZ ;  /* 0x000000093d3d7c10 */ /* 0x004fca000ffde0ff */
        /* <DEDUP_REMOVED lines=9> */
[----:B--2---:R-:W2:Y:S01]  /*8aca0*/  LDL.LU R61, [R1+0x2b50] ;  /* 0x002b5000013d7983 */ /* 0x004ea20000300800 */
        /* <DEDUP_REMOVED lines=27> */
[----:B------:R-:W-:Y:S04]  /*8ae60*/  STL [R1+0x2b64], R13 ;  /* 0x002b640d01007387 */ /* 0x000fe80000100800 */
[----:B------:R-:W-:Y:S04]  /*8ae70*/  STL [R1+0x2b90], R10 ;  /* 0x002b900a01007387 */ /* 0x000fe80000100800 */
[----:B------:R-:W-:Y:S04]  /*8ae80*/  STL [R1+0x2b5c], R11 ;  /* 0x002b5c0b01007387 */ /* 0x000fe80000100800 */
[----:B------:R0:W-:Y:S02]  /*8ae90*/  STL [R1+0x2b80], R39 ;  /* 0x002b802701007387 */ /* 0x0001e40000100800 */
[----:B0-----:R-:W0:Y:S01]  /*8aea0*/  LDC R39, c[0x0][0x23c] ;  /* 0x00008f00ff277b82 */ /* 0x001e220000000800 */
[----:B------:R-:W-:-:S02]  /*8aeb0*/  IADD3.X R8, R8, UR20, RZ, P0, !PT ;  /* 0x0000001408087c10 */ /* 0x000fc400087fe4ff */
[----:B------:R-:W-:Y:S02]  /*8aec0*/  IADD3 R9, P0, R9, UR9, RZ ;  /* 0x0000000909097c10 */ /* 0x000fe4000ff1e0ff */
[----:B------:R-:W-:Y:S02]  /*8aed0*/  IADD3 R2, P1, R2, UR9, RZ ;  /* 0x0000000902027c10 */ /* 0x000fe4000ff3e0ff */
[----:B------:R-:W-:Y:S01]  /*8aee0*/  IADD3.X R3, R3, UR20, RZ, P2, !PT ;  /* 0x0000001403037c10 */ /* 0x000fe200097fe4ff */
[----:B------:R0:W-:Y:S01]  /*8aef0*/  STL [R1+0x2b88], R8 ;  /* 0x002b880801007387 */ /* 0x0001e20000100800 */
[----:B------:R-:W-:-:S03]  /*8af00*/  IADD3 R38, P2, R38, UR9, RZ ;  /* 0x0000000926267c10 */ /* 0x000fc6000ff5e0ff */
[----:B------:R-:W-:Y:S04]  /*8af10*/  STL [R1+0x2b54], R9 ;  /* 0x002b540901007387 */ /* 0x000fe80000100800 */
[----:B------:R4:W-:Y:S04]  /*8af20*/  STL [R1+0x2b4c], R2 ;  /* 0x002b4c0201007387 */ /* 0x0009e80000100800 */
[----:B------:R1:W-:Y:S04]  /*8af30*/  STL [R1+0x2b78], R3 ;  /* 0x002b780301007387 */ /* 0x0003e80000100800 */
[----:B------:R1:W-:Y:S01]  /*8af40*/  STL [R1+0x2b44], R38 ;  /* 0x002b442601007387 */ /* 0x0003e20000100800 */
[----:B0-----:R-:W-:Y:S01]  /*8af50*/  IMAD.SHL.U32 R8, R39, 0x80, RZ ;  /* 0x0000008027087824 */ /* 0x001fe200078e00ff */
[----:B------:R-:W-:-:S02]  /*8af60*/  IADD3.X R40, R40, UR20, RZ, P3, !PT ;  /* 0x0000001428287c10 */ /* 0x000fc40009ffe4ff */
[----:B------:R-:W-:Y:S02]  /*8af70*/  IADD3 R41, P3, R41, UR9, RZ ;  /* 0x0000000929297c10 */ /* 0x000fe4000ff7e0ff */
[----:B------:R-:W-:Y:S02]  /*8af80*/  IADD3.X R4, R4, UR20, RZ, P4, !PT ;  /* 0x0000001404047c10 */ /* 0x000fe4000a7fe4ff */
[----:B------:R-:W-:Y:S02]  /*8af90*/  IADD3 R5, P4, R8, R5, RZ ;  /* 0x0000000508057210 */ /* 0x000fe40007f9e0ff */
[----:B------:R-:W-:Y:S01]  /*8afa0*/  IADD3.X R6, R6, UR20, RZ, P5, !PT ;  /* 0x0000001406067c10 */ /* 0x000fe2000affe4ff */
[----:B------:R0:W-:Y:S01]  /*8afb0*/  STL [R1+0x2b70], R40 ;  /* 0x002b702801007387 */ /* 0x0001e20000100800 */
[----:B------:R-:W-:-:S03]  /*8afc0*/  IADD3 R7, P5, R8, R7, RZ ;  /* 0x0000000708077210 */ /* 0x000fc60007fbe0ff */
[----:B------:R0:W-:Y:S04]  /*8afd0*/  STL [R1+0x2b3c], R41 ;  /* 0x002b3c2901007387 */ /* 0x0001e80000100800 */
[----:B------:R0:W-:Y:S01]  /*8afe0*/  STL [R1+0x2b68], R4 ;  /* 0x002b680401007387 */ /* 0x0001e20000100800 */
[----:B------:R-:W-:-:S03]  /*8aff0*/  IADD3.X R42, R42, UR20, RZ, P6, !PT ;  /* 0x000000142a2a7c10 */ /* 0x000fc6000b7fe4ff */
[----:B------:R0:W-:Y:S01]  /*8b000*/  STL [R1+0x2b34], R5 ;  /* 0x002b340501007387 */ /* 0x0001e20000100800 */
[----:B------:R-:W-:-:S03]  /*8b010*/  IADD3 R43, P6, R8, R43, RZ ;  /* 0x0000002b082b7210 */ /* 0x000fc60007fde0ff */
[----:B------:R0:W-:Y:S04]  /*8b020*/  STL [R1+0x2b60], R6 ;  /* 0x002b600601007387 */ /* 0x0001e80000100800 */
[----:B------:R0:W-:Y:S04]  /*8b030*/  STL [R1+0x2b2c], R7 ;  /* 0x002b2c0701007387 */ /* 0x0001e80000100800 */
[----:B------:R-:W3:Y:S04]  /*8b040*/  LDL.LU R25, [R1+0x2b48] ;  /* 0x002b480001197983 */ /* 0x000ee80000300800 */
[----:B------:R0:W-:Y:S04]  /*8b050*/  STL [R1+0x2b58], R42 ;  /* 0x002b582a01007387 */ /* 0x0001e80000100800 */
[----:B------:R-:W3:Y:S04]  /*8b060*/  LDL.LU R22, [R1+0x1b48] ;  /* 0x001b480001167983 */ /* 0x000ee80000300800 */
[----:B------:R0:W-:Y:S04]  /*8b070*/  STL [R1+0x2b24], R43 ;  /* 0x002b242b01007387 */ /* 0x0001e80000100800 */
[----:B----4-:R-:W4:Y:S01]  /*8b080*/  LDL.LU R2, [R1+0x2b40] ;  /* 0x002b400001027983 */ /* 0x010f220000300800 */
[----:B--2---:R-:W-:-:S05]  /*8b090*/  IADD3.X R61, R61, UR20, RZ, P0, !PT ;  /* 0x000000143d3d7c10 */ /* 0x004fca00087fe4ff */
[----:B------:R2:W-:Y:S04]  /*8b0a0*/  STL [R1+0x2b50], R61 ;  /* 0x002b503d01007387 */ /* 0x0005e80000100800 */
[----:B------:R-:W4:Y:S04]  /*8b0b0*/  LDL.LU R23, [R1+0x1b58] ;  /* 0x001b580001177983 */ /* 0x000f280000300800 */
[----:B------:R-:W4:Y:S04]  /*8b0c0*/  LDL.LU R20, [R1+0x2b38] ;  /* 0x002b380001147983 */ /* 0x000f280000300800 */
[----:B------:R-:W4:Y:S01]  /*8b0d0*/  LDL.LU R21, [R1+0x1b60] ;  /* 0x001b600001157983 */ /* 0x000f220000300800 */
[----:B---3--:R-:W-:-:S05]  /*8b0e0*/  IADD3 R60, P0, R8, R60, RZ ;  /* 0x0000003c083c7210 */ /* 0x008fca0007f1e0ff */
        /* <DEDUP_REMOVED lines=12> */
[----:B-1----:R-:W4:Y:S04]  /*8b1b0*/  LDL.LU R3, [R1+0x2b04] ;  /* 0x002b040001037983 */ /* 0x002f280000300800 */
[----:B------:R-:W4:Y:S04]  /*8b1c0*/  LDL.LU R38, [R1+0x1b30] ;  /* 0x001b300001267983 */ /* 0x000f280000300800 */
        /* <DEDUP_REMOVED lines=10> */
[----:B---3--:R-:W3:Y:S01]  /*8b270*/  LDL.LU R60, [R1+0x2ad8] ;  /* 0x002ad800013c7983 */ /* 0x008ee20000300800 */
[----:B----4-:R-:W-:-:S02]  /*8b280*/  IADD3.X R2, R2, UR20, RZ, P2, !PT ;  /* 0x0000001402027c10 */ /* 0x010fc400097fe4ff */
[----:B------:R-:W-:Y:S02]  /*8b290*/  IADD3.X R25, R25, UR20, RZ, P1, !PT ;  /* 0x0000001419197c10 */ /* 0x000fe40008ffe4ff */
[C---:B------:R-:W-:Y:S01]  /*8b2a0*/  IADD3 R22, P1, R8.reuse, R22, RZ ;  /* 0x0000001608167210 */ /* 0x040fe20007f3e0ff */
[----:B------:R0:W-:Y:S01]  /*8b2b0*/  STL [R1+0x2b40], R2 ;  /* 0x002b400201007387 */ /* 0x0001e20000100800 */
[----:B------:R-:W-:Y:S02]  /*8b2c0*/  IADD3 R23, P2, R8, R23, RZ ;  /* 0x0000001708177210 */ /* 0x000fe40007f5e0ff */
[----:B------:R-:W-:Y:S02]  /*8b2d0*/  IADD3.X R20, R20, UR20, RZ, P3, !PT ;  /* 0x0000001414147c10 */ /* 0x000fe40009ffe4ff */
[----:B------:R-:W-:Y:S01]  /*8b2e0*/  IADD3 R21, P3, R8, R21, RZ ;  /* 0x0000001508157210 */ /* 0x000fe20007f7e0ff */
[----:B------:R1:W-:Y:S01]  /*8b2f0*/  STL [R1+0x2b48], R25 ;  /* 0x002b481901007387 */ /* 0x0003e20000100800 */
[----:B0-----:R-:W-:-:S03]  /*8b300*/  SHF.R.S32.HI R2, RZ, 0x1f, R8 ;  /* 0x0000001fff027819 */ /* 0x001fc60000011408 */
[----:B------:R0:W-:Y:S04]  /*8b310*/  STL [R1+0x1b48], R22 ;  /* 0x001b481601007387 */ /* 0x0001e80000100800 */
[----:B------:R4:W-:Y:S04]  /*8b320*/  STL [R1+0x1b58], R23 ;  /* 0x001b581701007387 */ /* 0x0009e80000100800 */
[----:B------:R4:W-:Y:S04]  /*8b330*/  STL [R1+0x2b38], R20 ;  /* 0x002b381401007387 */ /* 0x0009e80000100800 */
[----:B------:R4:W-:Y:S01]  /*8b340*/  STL [R1+0x1b60], R21 ;  /* 0x001b601501007387 */ /* 0x0009e20000100800 */
[----:B------:R-:W-:Y:S01]  /*8b350*/  IMAD.X R18, R2, 0x1, R18, P4 ;  /* 0x0000000102127824 */ /* 0x000fe200020e0612 */
[----:B------:R-:W-:Y:S01]  /*8b360*/  IADD3 R19, P4, R8, R19, RZ ;  /* 0x0000001308137210 */ /* 0x000fe20007f9e0ff */
[----:B------:R-:W-:Y:S01]  /*8b370*/  IMAD.X R16, R2, 0x1, R16, P5 ;  /* 0x0000000102107824 */ /* 0x000fe200028e0610 */
[----:B------:R-:W-:Y:S01]  /*8b380*/  IADD3 R17, P5, R8, R17, RZ ;  /* 0x0000001108117210 */ /* 0x000fe20007fbe0ff */
[----:B------:R-:W-:Y:S01]  /*8b390*/  IMAD.X R14, R2, 0x1, R14, P6 ;  /* 0x00000001020e7824 */ /* 0x000fe200030e060e */
[----:B------:R4:W-:Y:S01]  /*8b3a0*/  STL [R1+0x2b30], R18 ;  /* 0x002b301201007387 */ /* 0x0009e20000100800 */
[----:B------:R-:W-:-:S03]  /*8b3b0*/  IADD3 R15, P6, R8, R15, RZ ;  /* 0x0000000f080f7210 */ /* 0x000fc60007fde0ff */
[----:B------:R4:W-:Y:S01]  /*8b3c0*/  STL [R1+0x1b68], R19 ;  /* 0x001b681301007387 */ /* 0x0009e20000100800 */
[----:B------:R-:W-:-:S03]  /*8b3d0*/  IMAD.X R12, R2, 0x1, R12, P0 ;  /* 0x00000001020c7824 */ /* 0x000fc600000e060c */
        /* <DEDUP_REMOVED lines=28> */
[----:B------:R4:W-:Y:S04]  /*8b5a0*/  STL [R1+0x1b44], R4 ;  /* 0x001b440401007387 */ /* 0x0009e80000100800 */
[----:B------:R4:W-:Y:S01]  /*8b5b0*/  STL [R1+0x2af0], R5 ;  /* 0x002af00501007387 */ /* 0x0009e20000100800 */
[----:B------:R-:W-:-:S03]  /*8b5c0*/  IADD3 R43, P0, R8, R43, RZ ;  /* 0x0000002b082b7210 */ /* 0x000fc60007f1e0ff */
[----:B------:R4:W-:Y:S01]  /*8b5d0*/  STL [R1+0x1b40], R6 ;  /* 0x001b400601007387 */ /* 0x0009e20000100800 */
[----:B--2---:R-:W-:-:S03]  /*8b5e0*/  IMAD.X R61, R2, 0x1, R61, P1 ;  /* 0x00000001023d7824 */ /* 0x004fc600008e063d */
[----:B------:R2:W-:Y:S04]  /*8b5f0*/  STL [R1+0x2ae8], R7 ;  /* 0x002ae80701007387 */ /* 0x0005e80000100800 */
[----:B------:R2:W-:Y:S01]  /*8b600*/  STL [R1+0x1b54], R42 ;  /* 0x001b542a01007387 */ /* 0x0005e20000100800 */
[----:B---3--:R-:W-:-:S03]  /*8b610*/  IADD3 R60, P1, R8, R60, RZ ;  /* 0x0000003c083c7210 */ /* 0x008fc60007f3e0ff */
[----:B------:R-:W3:Y:S04]  /*8b620*/  LDL.LU R59, [R1+0x1b64] ;  /* 0x001b6400013b7983 */ /* 0x000ee80000300800 */
[----:B------:R2:W-:Y:S04]  /*8b630*/  STL [R1+0x2ae0], R43 ;  /* 0x002ae02b01007387 */ /* 0x0005e80000100800 */
[----:B------:R-:W3:Y:S04]  /*8b640*/  LDL.LU R24, [R1+0x2ad0] ;  /* 0x002ad00001187983 */ /* 0x000ee80000300800 */
[----:B------:R2:W-:Y:S04]  /*8b650*/  STL [R1+0x1b5c], R61 ;  /* 0x001b5c3d01007387 */ /* 0x0005e80000100800 */
[----:B-1----:R-:W3:Y:S04]  /*8b660*/  LDL.LU R25, [R1+0x2afc] ;  /* 0x002afc0001197983 */ /* 0x002ee80000300800 */
[----:B------:R1:W-:Y:S04]  /*8b670*/  STL [R1+0x2ad8], R60 ;  /* 0x002ad83c01007387 */ /* 0x0003e80000100800 */
[----:B0-----:R-:W3:Y:S04]  /*8b680*/  LDL.LU R22, [R1+0x2ac8] ;  /* 0x002ac80001167983 */ /* 0x001ee80000300800 */
        /* <DEDUP_REMOVED lines=26> */
[----:B-1----:R-:W2:Y:S01]  /*8b830*/  LDL.LU R60, [R1+0x2a8c] ;  /* 0x002a8c00013c7983 */ /* 0x002ea20000300800 */
[----:B---3--:R-:W-:Y:S01]  /*8b840*/  IMAD.X R59, R2, 0x1, R59, P2 ;  /* 0x00000001023b7824 */ /* 0x008fe200010e063b */
[----:B------:R-:W-:Y:S01]  /*8b850*/  IADD3 R24, P2, R8, R24, RZ ;  /* 0x0000001808187210 */ /* 0x000fe20007f5e0ff */
[----:B------:R-:W-:Y:S01]  /*8b860*/  IMAD.X R25, R2, 0x1, R25, P3 ;  /* 0x0000000102197824 */ /* 0x000fe200018e0619 */
[----:B------:R-:W-:Y:S01]  /*8b870*/  IADD3 R22, P3, R8, R22, RZ ;  /* 0x0000001608167210 */ /* 0x000fe20007f7e0ff */
[----:B----4-:R-:W-:Y:S01]  /*8b880*/  IMAD.X R23, R2, 0x1, R23, P4 ;  /* 0x0000000102177824 */ /* 0x010fe200020e0617 */
        /* <DEDUP_REMOVED lines=43> */
[----:B--2---:R-:W-:-:S03]  /*8bb40*/  IMAD.X R7, R2, 0x1, R7, P1 ;  /* 0x0000000102077824 */ /* 0x004fc600008e0607 */
[----:B------:R2:W-:Y:S01]  /*8bb50*/  STL [R1+0x2aac], R41 ;  /* 0x002aac2901007387 */ /* 0x0005e20000100800 */
[----:B------:R-:W-:-:S03]  /*8bb60*/  IADD3 R42, P1, R8, R42, RZ ;  /* 0x0000002a082a7210 */ /* 0x000fc60007f3e0ff */
[----:B------:R2:W-:Y:S04]  /*8bb70*/  STL [R1+0x2a78], R4 ;  /* 0x002a780401007387 */ /* 0x0005e80000100800 */
[----:B------:R2:W-:Y:S01]  /*8bb80*/  STL [R1+0x2aa4], R5 ;  /* 0x002aa40501007387 */ /* 0x0005e20000100800 */
[----:B------:R-:W-:-:S03]  /*8bb90*/  IMAD.X R43, R2, 0x1, R43, P2 ;  /* 0x00000001022b7824 */ /* 0x000fc600010e062b */
[----:B------:R2:W-:Y:S01]  /*8bba0*/  STL [R1+0x2a70], R6 ;  /* 0x002a700601007387 */ /* 0x0005e20000100800 */
[----:B------:R-:W-:-:S03]  /*8bbb0*/  IADD3 R61, P2, R8, R61, RZ ;  /* 0x0000003d083d7210 */ /* 0x000fc60007f5e0ff */
[----:B------:R2:W-:Y:S04]  /*8bbc0*/  STL [R1+0x2a9c], R7 ;  /* 0x002a9c0701007387 */ /* 0x0005e80000100800 */
[----:B------:R2:W-:Y:S01]  /*8bbd0*/  STL [R1+0x2a68], R42 ;  /* 0x002a682a01007387 */ /* 0x0005e20000100800 */
[----:B------:R-:W-:-:S03]  /*8bbe0*/  IMAD.X R60, R2, 0x1, R60, P3 ;  /* 0x00000001023c7824 */ /* 0x000fc600018e063c */
[----:B0-----:R-:W2:Y:S04]  /*8bbf0*/  LDL.LU R59, [R1+0x2a58] ;  /* 0x002a5800013b7983 */ /* 0x001ea80000300800 */
[----:B------:R0:W-:Y:S04]  /*8bc00*/  STL [R1+0x2a94], R43 ;  /* 0x002a942b01007387 */ /* 0x0001e80000100800 */
[----:B-1----:R-:W2:Y:S04]  /*8bc10*/  LDL.LU R24, [R1+0x2a84] ;  /* 0x002a840001187983 */ /* 0x002ea80000300800 */
[----:B------:R1:W-:Y:S04]  /*8bc20*/  STL [R1+0x2a60], R61 ;  /* 0x002a603d01007387 */ /* 0x0003e80000100800 */
[----:B---3--:R-:W3:Y:S04]  /*8bc30*/  LDL.LU R25, [R1+0x2a50] ;  /* 0x002a500001197983 */ /* 0x008ee80000300800 */
[----:B------:R1:W-:Y:S04]  /*8bc40*/  STL [R1+0x2a8c], R60 ;  /* 0x002a8c3c01007387 */ /* 0x0003e80000100800 */
        /* <DEDUP_REMOVED lines=23> */
[----:B------:R-:W2:Y:S04]  /*8bdc0*/  LDL.LU R7, [R1+0x29f0] ;  /* 0x0029f00001077983 */ /* 0x000ea80000300800 */
[----:B------:R-:W2:Y:S04]  /*8bdd0*/  LDL.LU R42, [R1+0x2a1c] ;  /* 0x002a1c00012a7983 */ /* 0x000ea80000300800 */
[----:B0-----:R-:W2:Y:S04]  /*8bde0*/  LDL.LU R43, [R1+0x29e8] ;  /* 0x0029e800012b7983 */ /* 0x001ea80000300800 */
[----:B-1----:R-:W2:Y:S04]  /*8bdf0*/  LDL.LU R61, [R1+0x2a14] ;  /* 0x002a1400013d7983 */ /* 0x002ea80000300800 */
[----:B------:R-:W2:Y:S01]  /*8be00*/  LDL.LU R60, [R1+0x29e0] ;  /* 0x0029e000013c7983 */ /* 0x000ea20000300800 */
[----:B------:R-:W-:Y:S01]  /*8be10*/  IADD3 R59, P3, R8, R59, RZ ;  /* 0x0000003b083b7210 */ /* 0x000fe20007f7e0ff */
[----:B------:R-:W-:Y:S01]  /*8be20*/  IMAD.X R24, R2, 0x1, R24, P4 ;  /* 0x0000000102187824 */ /* 0x000fe200020e0618 */
[----:B---3--:R-:W-:Y:S01]  /*8be30*/  IADD3 R25, P4, R8, R25, RZ ;  /* 0x0000001908197210 */ /* 0x008fe20007f9e0ff */
[----:B----4-:R-:W-:Y:S01]  /*8be40*/  IMAD.X R22, R2, 0x1, R22, P5 ;  /* 0x0000000102167824 */ /* 0x010fe200028e0616 */
[----:B------:R-:W-:Y:S01]  /*8be50*/  IADD3 R23, P5, R8, R23, RZ ;  /* 0x0000001708177210 */ /* 0x000fe20007fbe0ff */
        /* <DEDUP_REMOVED lines=35> */
[----:B--2---:R-:W-:-:S03]  /*8c090*/  IADD3 R41, P0, R8, R41, RZ ;  /* 0x0000002908297210 */ /* 0x004fc60007f1e0ff */
        /* <DEDUP_REMOVED lines=14> */
[----:B------:R-:W-:-:S03]  /*8c180*/  IMAD.X R61, R2, 0x1, R61, P4 ;  /* 0x00000001023d7824 */ /* 0x000fc600020e063d */
[----:B------:R2:W-:Y:S04]  /*8c190*/  STL [R1+0x29f0], R7 ;  /* 0x0029f00701007387 */ /* 0x0005e80000100800 */
[----:B------:R2:W-:Y:S01]  /*8c1a0*/  STL [R1+0x2a1c], R42 ;  /* 0x002a1c2a01007387 */ /* 0x0005e20000100800 */
[----:B------:R-:W-:-:S03]  /*8c1b0*/  IADD3 R60, P4, R8, R60, RZ ;  /* 0x0000003c083c7210 */ /* 0x000fc60007f9e0ff */
        /* <DEDUP_REMOVED lines=34> */
[----:B------:R-:W-:Y:S01]  /*8c3e0*/  IMAD.X R59, R2, 0x1, R59, P5 ;  /* 0x00000001023b7824 */ /* 0x000fe200028e063b */
[----:B------:R-:W-:Y:S01]  /*8c3f0*/  IADD3 R24, P5, R8, R24, RZ ;  /* 0x0000001808187210 */ /* 0x000fe20007fbe0ff */
[----:B---3--:R-:W-:Y:S01]  /*8c400*/  IMAD.X R25, R2, 0x1, R25, P6 ;  /* 0x0000000102197824 */ /* 0x008fe200030e0619 */
[----:B----4-:R-:W-:Y:S01]  /*8c410*/  IADD3 R22, P6, R8, R22, RZ ;  /* 0x0000001608167210 */ /* 0x010fe20007fde0ff */
        /* <DEDUP_REMOVED lines=334> */
[----:B0-----:R-:W4:Y:S04]  /*8d900*/  LDL.LU R59, [R1+0x281c] ;  /* 0x00281c00013b7983 */ /* 0x001f280000300800 */
[----:B------:R0:W-:Y:S04]  /*8d910*/  STL [R1+0x27f8], R43 ;  /* 0x0027f82b01007387 */ /* 0x0001e80000100800 */
[----:B-1----:R-:W4:Y:S04]  /*8d920*/  LDL.LU R24, [R1+0x27e8] ;  /* 0x0027e80001187983 */ /* 0x002f280000300800 */
[----:B------:R1:W-:Y:S04]  /*8d930*/  STL [R1+0x2824], R61 ;  /* 0x0028243d01007387 */ /* 0x0003e80000100800 */
[----:B--2---:R-:W2:Y:S04]  /*8d940*/  LDL.LU R25, [R1+0x2814] ;  /* 0x0028140001197983 */ /* 0x004ea80000300800 */
[----:B------:R1:W-:Y:S04]  /*8d950*/  STL [R1+0x27f0], R60 ;  /* 0x0027f03c01007387 */ /* 0x0003e80000100800 */
[----:B---3--:R-:W3:Y:S04]  /*8d960*/  LDL.LU R22, [R1+0x27e0] ;  /* 0x0027e00001167983 */ /* 0x008ee80000300800 */
        /* <DEDUP_REMOVED lines=25> */
[----:B-1----:R-:W4:Y:S04]  /*8db00*/  LDL.LU R61, [R1+0x2778] ;  /* 0x00277800013d7983 */ /* 0x002f280000300800 */
[----:B------:R-:W4:Y:S01]  /*8db10*/  LDL.LU R60, [R1+0x27a4] ;  /* 0x0027a400013c7983 */ /* 0x000f220000300800 */
[----:B------:R-:W-:Y:S01]  /*8db20*/  IMAD.X R59, R2, 0x1, R59, P4 ;  /* 0x00000001023b7824 */ /* 0x000fe200020e063b */
[----:B------:R-:W-:Y:S01]  /*8db30*/  IADD3 R24, P4, R8, R24, RZ ;  /* 0x0000001808187210 */ /* 0x000fe20007f9e0ff */
[----:B--2---:R-:W-:Y:S01]  /*8db40*/  IMAD.X R25, R2, 0x1, R25, P5 ;  /* 0x0000000102197824 */ /* 0x004fe200028e0619 */
[----:B---3--:R-:W-:Y:S01]  /*8db50*/  IADD3 R22, P5, R8, R22, RZ ;  /* 0x0000001608167210 */ /* 0x008fe20007fbe0ff */
        /* <DEDUP_REMOVED lines=89> */
[----:B------:R-:W-:Y:S01]  /*8e0f0*/  IADD3 R59, P5, R8, R59, RZ ;  /* 0x0000003b083b7210 */ /* 0x000fe20007fbe0ff */
[----:B------:R-:W-:Y:S01]  /*8e100*/  IMAD.X R24, R2, 0x1, R24, P6 ;  /* 0x0000000102187824 */ /* 0x000fe200030e0618 */
[----:B--2---:R-:W-:Y:S01]  /*8e110*/  IADD3 R25, P6, R8, R25, RZ ;  /* 0x0000001908197210 */ /* 0x004fe20007fde0ff */
[----:B---3--:R-:W-:Y:S01]  /*8e120*/  IMAD.X R22, R2, 0x1, R22, P0 ;  /* 0x0000000102167824 */ /* 0x008fe200000e0616 */
[----:B----4-:R-:W-:Y:S01]  /*8e130*/  IADD3 R23, P0, R8, R23, RZ ;  /* 0x0000001708177210 */ /* 0x010fe20007f1e0ff */
        /* <DEDUP_REMOVED lines=465> */
[----:B------:R-:W-:Y:S01]  /*8fe50*/  STL [R1+0x2534], R59 ;  /* 0x0025343b01007387 */ /* 0x000fe20000100800 */
[----:B------:R-:W-:-:S03]  /*8fe60*/  IADD3 R20, P1, R8, R20, RZ ;  /* 0x0000001408147210 */ /* 0x000fc60007f3e0ff */
[----:B------:R-:W-:Y:S01]  /*8fe70*/  STL [R1+0x2500], R24 ;  /* 0x0025001801007387 */ /* 0x000fe20000100800 */
[----:B------:R-:W-:-:S03]  /*8fe80*/  IMAD.X R21, R2, 0x1, R21, P2 ;  /* 0x0000000102157824 */ /* 0x000fc600010e0615 */
        /* <DEDUP_REMOVED lines=48> */
[----:B------:R-:W-:Y:S04]  /*90190*/  STL [R1+0x24c4], R7 ;  /* 0x0024c40701007387 */ /* 0x000fe80000100800 */
[----:B------:R-:W-:Y:S04]  /*901a0*/  STL [R1+0x24bc], R42 ;  /* 0x0024bc2a01007387 */ /* 0x000fe80000100800 */
[----:B------:R-:W-:Y:S04]  /*901b0*/  STL [R1+0x24a4], R60 ;  /* 0x0024a43c01007387 */ /* 0x000fe80000100800 */
[----:B------:R0:W-:Y:S04]  /*901c0*/  STL [R1+0x24b4], R43 ;  /* 0x0024b42b01007387 */ /* 0x0001e80000100800 */
[----:B------:R1:W-:Y:S04]  /*901d0*/  STL [R1+0x24ac], R61 ;  /* 0x0024ac3d01007387 */ /* 0x0003e80000100800 */
[----:B0-----:R-:W2:Y:S04]  /*901e0*/  LDL.LU R43, [R1+0x24a0] ;  /* 0x0024a000012b7983 */ /* 0x001ea80000300800 */
[----:B-1----:R-:W3:Y:S04]  /*901f0*/  LDL.LU R61, [R1+0x2498] ;  /* 0x00249800013d7983 */ /* 0x002ee80000300800 */
[----:B------:R-:W4:Y:S04]  /*90200*/  LDL.LU R60, [R1+0x2490] ;  /* 0x00249000013c7983 */ /* 0x000f280000300800 */
[----:B------:R-:W4:Y:S04]  /*90210*/  LDL.LU R5, [R1+0x13c4] ;  /* 0x0013c40001057983 */ /* 0x000f280000300800 */
[----:B------:R-:W4:Y:S04]  /*90220*/  LDL.LU R24, [R1+0x2488] ;  /* 0x0024880001187983 */ /* 0x000f280000300800 */
[----:B------:R-:W4:Y:S01]  /*90230*/  LDL.LU R25, [R1+0x2480] ;  /* 0x0024800001197983 */ /* 0x000f220000300800 */
[----:B--2---:R-:W-:-:S02]  /*90240*/  IADD3 R43, P2, R8, R43, RZ ;  /* 0x0000002b082b7210 */ /* 0x004fc40007f5e0ff */
[----:B---3--:R-:W-:-:S03]  /*90250*/  IADD3 R61, P3, R8, R61, RZ ;  /* 0x0000003d083d7210 */ /* 0x008fc60007f7e0ff */
[----:B------:R-:W-:Y:S04]  /*90260*/  STL [R1+0x24a0], R43 ;  /* 0x0024a02b01007387 */ /* 0x000fe80000100800 */
[----:B------:R-:W2:Y:S01]  /*90270*/  LDL.LU R22, [R1+0x2478] ;  /* 0x0024780001167983 */ /* 0x000ea20000300800 */
[C---:B----4-:R-:W-:Y:S01]  /*90280*/  IADD3 R60, P4, R8.reuse, R60, RZ ;  /* 0x0000003c083c7210 */ /* 0x050fe20007f9e0ff */
[----:B------:R-:W-:Y:S02]  /*90290*/  VIADD R5, R5, 0x1 ;  /* 0x0000000105057836 */ /* 0x000fe40000000000 */
[----:B------:R0:W-:Y:S04]  /*902a0*/  STL [R1+0x2498], R61 ;  /* 0x0024983d01007387 */ /* 0x0001e80000100800 */
        /* <DEDUP_REMOVED lines=27> */
[----:B------:R-:W-:-:S02]  /*90460*/  IADD3 R24, P5, R8, R24, RZ ;  /* 0x0000001808187210 */ /* 0x000fc40007fbe0ff */
[C---:B------:R-:W-:Y:S01]  /*90470*/  IADD3 R25, P6, R8.reuse, R25, RZ ;  /* 0x0000001908197210 */ /* 0x040fe20007fde0ff */
[----:B------:R-:W-:Y:S04]  /*90480*/  STL [R1+0x13c4], R5 ;  /* 0x0013c40501007387 */ /* 0x000fe80000100800 */
[----:B------:R-:W-:Y:S04]  /*90490*/  STL [R1+0x2488], R24 ;  /* 0x0024881801007387 */ /* 0x000fe80000100800 */
[----:B------:R-:W-:Y:S01]  /*904a0*/  STL [R1+0x2480], R25 ;  /* 0x0024801901007387 */ /* 0x000fe20000100800 */
[----:B--2---:R-:W-:-:S02]  /*904b0*/  IADD3 R22, P0, R8, R22, RZ ;  /* 0x0000001608167210 */ /* 0x004fc40007f1e0ff */
[----:B---3--:R-:W-:-:S03]  /*904c0*/  IADD3 R23, P1, R8, R23, RZ ;  /* 0x0000001708177210 */ /* 0x008fc60007f3e0ff */
[----:B------:R-:W-:Y:S01]  /*904d0*/  STL [R1+0x2478], R22 ;  /* 0x0024781601007387 */ /* 0x000fe20000100800 */
[----:B----4-:R-:W-:-:S03]  /*904e0*/  IMAD.X R20, R2, 0x1, R20, P2 ;  /* 0x0000000102147824 */ /* 0x010fc600010e0614 */
        /* <DEDUP_REMOVED lines=21> */
[----:B------:R-:W-:-:S05]  /*90640*/  IMAD.X R61, R2, 0x1, R61, P1 ;  /* 0x00000001023d7824 */ /* 0x000fca00008e063d */
[----:B------:R0:W-:Y:S04]  /*90650*/  STL [R1+0x246c], R61 ;  /* 0x00246c3d01007387 */ /* 0x0001e80000100800 */
[----:B------:R1:W-:Y:S04]  /*90660*/  STL [R1+0x2474], R10 ;  /* 0x0024740a01007387 */ /* 0x0003e80000100800 */
[----:B0-----:R-:W2:Y:S01]  /*90670*/  LDL.LU R61, [R1+0x2408] ;  /* 0x00240800013d7983 */ /* 0x001ea20000300800 */
[----:B------:R-:W-:Y:S01]  /*90680*/  IADD3 R11, P0, R8, R11, RZ ;  /* 0x0000000b080b7210 */ /* 0x000fe20007f1e0ff */
[----:B------:R-:W-:Y:S01]  /*90690*/  IMAD.X R3, R2, 0x1, R3, P2 ;  /* 0x0000000102037824 */ /* 0x000fe200010e0603 */
[----:B------:R-:W-:-:S02]  /*906a0*/  IADD3 R9, P1, R8, R9, RZ ;  /* 0x0000000908097210 */ /* 0x000fc40007f3e0ff */
[----:B------:R-:W-:Y:S01]  /*906b0*/  IADD3 R38, P2, R8, R38, RZ ;  /* 0x0000002608267210 */ /* 0x000fe20007f5e0ff */
[----:B------:R-:W-:Y:S01]  /*906c0*/  IMAD.X R39, R2, 0x1, R39, P3 ;  /* 0x0000000102277824 */ /* 0x000fe200018e0627 */
[----:B------:R0:W-:Y:S01]  /*906d0*/  STL [R1+0x2440], R11 ;  /* 0x0024400b01007387 */ /* 0x0001e20000100800 */
        /* <DEDUP_REMOVED lines=15> */
[----:B------:R-:W-:Y:S04]  /*907d0*/  STL [R1+0x244c], R6 ;  /* 0x00244c0601007387 */ /* 0x000fe80000100800 */
[----:B------:R-:W-:Y:S04]  /*907e0*/  STL [R1+0x2418], R7 ;  /* 0x0024180701007387 */ /* 0x000fe80000100800 */
[----:B------:R-:W3:Y:S04]  /*907f0*/  LDL.LU R59, [R1+0x2434] ;  /* 0x00243400013b7983 */ /* 0x000ee80000300800 */
[----:B------:R-:W-:Y:S04]  /*90800*/  STL [R1+0x2444], R42 ;  /* 0x0024442a01007387 */ /* 0x000fe80000100800 */
[----:B------:R-:W4:Y:S04]  /*90810*/  LDL.LU R24, [R1+0x2400] ;  /* 0x0024000001187983 */ /* 0x000f280000300800 */
[----:B------:R-:W-:Y:S04]  /*90820*/  STL [R1+0x2410], R43 ;  /* 0x0024102b01007387 */ /* 0x000fe80000100800 */
        /* <DEDUP_REMOVED lines=15> */
[----:B0-----:R-:W4:Y:S04]  /*90920*/  LDL.LU R11, [R1+0x23f4] ;  /* 0x0023f400010b7983 */ /* 0x001f280000300800 */
[----:B------:R-:W4:Y:S04]  /*90930*/  LDL.LU R60, [R1+0x23c0] ;  /* 0x0023c000013c7983 */ /* 0x000f280000300800 */
[----:B------:R-:W4:Y:S04]  /*90940*/  LDL.LU R9, [R1+0x23ec] ;  /* 0x0023ec0001097983 */ /* 0x000f280000300800 */
[----:B------:R-:W4:Y:S04]  /*90950*/  LDL.LU R3, [R1+0x23b8] ;  /* 0x0023b80001037983 */ /* 0x000f280000300800 */
[----:B------:R-:W4:Y:S01]  /*90960*/  LDL.LU R38, [R1+0x23e4] ;  /* 0x0023e40001267983 */ /* 0x000f220000300800 */
[----:B--2---:R-:W-:-:S05]  /*90970*/  IADD3 R61, P0, R8, R61, RZ ;  /* 0x0000003d083d7210 */ /* 0x004fca0007f1e0ff */
        /* <DEDUP_REMOVED lines=10> */
[----:B---3--:R-:W-:Y:S01]  /*90a20*/  IMAD.X R59, R2, 0x1, R59, P1 ;  /* 0x00000001023b7824 */ /* 0x008fe200008e063b */
[----:B----4-:R-:W-:-:S04]  /*90a30*/  IADD3 R24, P1, R8, R24, RZ ;  /* 0x0000001808187210 */ /* 0x010fc80007f3e0ff */
        /* <DEDUP_REMOVED lines=27> */
[----:B------:R-:W-:Y:S01]  /*90bf0*/  IADD3 R10, P1, R8, R10, RZ ;  /* 0x0000000a080a7210 */ /* 0x000fe20007f3e0ff */
[----:B------:R-:W-:Y:S01]  /*90c00*/  IMAD.X R11, R2, 0x1, R11, P2 ;  /* 0x00000001020b7824 */ /* 0x000fe200010e060b */
[----:B------:R-:W-:Y:S01]  /*90c10*/  IADD3 R60, P2, R8, R60, RZ ;  /* 0x0000003c083c7210 */ /* 0x000fe20007f5e0ff */
[----:B------:R-:W-:Y:S04]  /*90c20*/  STL [R1+0x23fc], R13 ;  /* 0x0023fc0d01007387 */ /* 0x000fe80000100800 */
[----:B------:R0:W-:Y:S04]  /*90c30*/  STL [R1+0x23c0], R60 ;  /* 0x0023c03c01007387 */ /* 0x0001e80000100800 */
[----:B------:R1:W-:Y:S04]  /*90c40*/  STL [R1+0x23c8], R10 ;  /* 0x0023c80a01007387 */ /* 0x0003e80000100800 */
[----:B0-----:R-:W3:Y:S01]  /*90c50*/  LDL.LU R60, [R1+0x23bc] ;  /* 0x0023bc00013c7983 */ /* 0x001ee20000300800 */
[----:B------:R-:W-:Y:S01]  /*90c60*/  IMAD.X R9, R2, 0x1, R9, P3 ;  /* 0x0000000102097824 */ /* 0x000fe200018e0609 */
[----:B------:R-:W-:Y:S01]  /*90c70*/  IADD3 R3, P3, R8, R3, RZ ;  /* 0x0000000308037210 */ /* 0x000fe20007f7e0ff */
[----:B------:R-:W-:Y:S01]  /*90c80*/  IMAD.X R38, R2, 0x1, R38, P4 ;  /* 0x0000000102267824 */ /* 0x000fe200020e0626 */
[----:B------:R0:W-:Y:S04]  /*90c90*/  STL [R1+0x23f4], R11 ;  /* 0x0023f40b01007387 */ /* 0x0001e80000100800 */
[----:B------:R-:W-:Y:S04]  /*90ca0*/  STL [R1+0x23ec], R9 ;  /* 0x0023ec0901007387 */ /* 0x000fe80000100800 */
[----:B------:R-:W-:Y:S04]  /*90cb0*/  STL [R1+0x23b8], R3 ;  /* 0x0023b80301007387 */ /* 0x000fe80000100800 */
[----:B------:R-:W-:Y:S01]  /*90cc0*/  STL [R1+0x23e4], R38 ;  /* 0x0023e42601007387 */ /* 0x000fe20000100800 */
[----:B--2---:R-:W-:Y:S01]  /*90cd0*/  IADD3 R39, P4, R8, R39, RZ ;  /* 0x0000002708277210 */ /* 0x004fe20007f9e0ff */
[----:B------:R-:W-:-:S04]  /*90ce0*/  IMAD.X R40, R2, 0x1, R40, P5 ;  /* 0x0000000102287824 */ /* 0x000fc800028e0628 */
        /* <DEDUP_REMOVED lines=12> */
[----:B------:R-:W2:Y:S01]  /*90db0*/  LDL.LU R59, [R1+0x2388] ;  /* 0x00238800013b7983 */ /* 0x000ea20000300800 */
[----:B------:R-:W-:-:S03]  /*90dc0*/  IADD3 R61, P1, R8, R61, RZ ;  /* 0x0000003d083d7210 */ /* 0x000fc60007f3e0ff */
        /* <DEDUP_REMOVED lines=23> */
[----:B---3--:R-:W-:-:S05]  /*90f40*/  IMAD.X R60, R2, 0x1, R60, P2 ;  /* 0x00000001023c7824 */ /* 0x008fca00010e063c */
        /* <DEDUP_REMOVED lines=10> */
[----:B--2---:R-:W-:Y:S01]  /*90ff0*/  IADD3 R59, P2, R8, R59, RZ ;  /* 0x0000003b083b7210 */ /* 0x004fe20007f5e0ff */
[----:B----4-:R-:W-:-:S04]  /*91000*/  IMAD.X R24, R2, 0x1, R24, P3 ;  /* 0x0000000102187824 */ /* 0x010fc800018e0618 */
        /* <DEDUP_REMOVED lines=37> */
[----:B------:R0:W-:Y:S04]  /*91260*/  STL [R1+0x2348], R11 ;  /* 0x0023480b01007387 */ /* 0x0001e80000100800 */
[----:B------:R-:W-:Y:S04]  /*91270*/  STL [R1+0x2340], R9 ;  /* 0x0023400901007387 */ /* 0x000fe80000100800 */
[----:B------:R-:W-:Y:S01]  /*91280*/  STL [R1+0x236c], R3 ;  /* 0x00236c0301007387 */ /* 0x000fe20000100800 */
[----:B---3--:R-:W-:-:S03]  /*91290*/  IMAD.X R39, R2, 0x1, R39, P6 ;  /* 0x0000000102277824 */ /* 0x008fc600030e0627 */
        /* <DEDUP_REMOVED lines=14> */
[----:B------:R-:W3:Y:S01]  /*91380*/  LDL.LU R59, [R1+0x233c] ;  /* 0x00233c00013b7983 */ /* 0x000ee20000300800 */
[----:B------:R-:W-:-:S03]  /*91390*/  IMAD.X R60, R2, 0x1, R60, P3 ;  /* 0x00000001023c7824 */ /* 0x000fc600018e063c */
        /* <DEDUP_REMOVED lines=1393> */
[----:B------:R-:W4:Y:S01]  /*96ab0*/  LDL.LU R59, [R1+0x1bc8] ;  /* 0x001bc800013b7983 */ /* 0x000f220000300800 */
[----:B------:R-:W-:-:S03]  /*96ac0*/  IADD3 R61, P4, R8, R61, RZ ;  /* 0x0000003d083d7210 */ /* 0x000fc60007f9e0ff */
[----:B------:R4:W-:Y:S04]  /*96ad0*/  STL [R1+0x1bd8], R42 ;  /* 0x001bd82a01007387 */ /* 0x0009e80000100800 */
[----:B------:R-:W4:Y:S04]  /*96ae0*/  LDL.LU R24, [R1+0x1bf4] ;  /* 0x001bf40001187983 */ /* 0x000f280000300800 */
[----:B------:R4:W-:Y:S04]  /*96af0*/  STL [R1+0x1c04], R43 ;  /* 0x001c042b01007387 */ /* 0x0009e80000100800 */
        /* <DEDUP_REMOVED lines=16> */
[----:B--2---:R-:W2:Y:S04]  /*96c00*/  LDL.LU R39, [R1+0x1bb4] ;  /* 0x001bb40001277983 */ /* 0x004ea80000300800 */
[----:B------:R-:W2:Y:S04]  /*96c10*/  LDL.LU R9, [R1+0x1b80] ;  /* 0x001b800001097983 */ /* 0x000ea80000300800 */
[----:B------:R-:W2:Y:S04]  /*96c20*/  LDL.LU R3, [R1+0x1bac] ;  /* 0x001bac0001037983 */ /* 0x000ea80000300800 */
[----:B------:R-:W2:Y:S01]  /*96c30*/  LDL.LU R38, [R1+0x1b78] ;  /* 0x001b780001267983 */ /* 0x000ea20000300800 */
[----:B---3--:R-:W-:-:S05]  /*96c40*/  IMAD.X R60, R2, 0x1, R60, P5 ;  /* 0x00000001023c7824 */ /* 0x008fca00028e063c */
[----:B------:R0:W-:Y:S04]  /*96c50*/  STL [R1+0x1bfc], R60 ;  /* 0x001bfc3c01007387 */ /* 0x0001e80000100800 */
        /* <DEDUP_REMOVED lines=9> */
[----:B------:R-:W-:Y:S01]  /*96cf0*/  IADD3 R59, P5, R8, R59, RZ ;  /* 0x0000003b083b7210 */ /* 0x000fe20007fbe0ff */
        /* <DEDUP_REMOVED lines=27> */
[----:B------:R-:W-:Y:S04]  /*96eb0*/  STL [R1+0x1bc4], R12 ;  /* 0x001bc40c01007387 */ /* 0x000fe80000100800 */
[----:B------:R-:W-:Y:S01]  /*96ec0*/  STL [R1+0x1b90], R13 ;  /* 0x001b900d01007387 */ /* 0x000fe20000100800 */
[----:B--2---:R-:W-:-:S05]  /*96ed0*/  IMAD.X R39, R2, 0x1, R39, P0 ;  /* 0x0000000102277824 */ /* 0x004fca00000e0627 */
[----:B------:R0:W-:Y:S02]  /*96ee0*/  STL [R1+0x1bb4], R39 ;  /* 0x001bb42701007387 */ /* 0x0001e40000100800 */
[----:B0-----:R-:W0:Y:S01]  /*96ef0*/  LDC R39, c[0x0][0x230] ;  /* 0x00008c00ff277b82 */ /* 0x001e220000000800 */
[----:B------:R-:W-:Y:S01]  /*96f00*/  IMAD.X R10, R2, 0x1, R10, P6 ;  /* 0x00000001020a7824 */ /* 0x000fe200030e060a */
[----:B------:R-:W-:Y:S01]  /*96f10*/  IADD3 R11, P6, R8, R11, RZ ;  /* 0x0000000b080b7210 */ /* 0x000fe20007fde0ff */
[----:B------:R-:W-:Y:S01]  /*96f20*/  IMAD.X R3, R2, 0x1, R3, P1 ;  /* 0x0000000102037824 */ /* 0x000fe200008e0603 */
[C---:B------:R-:W-:Y:S02]  /*96f30*/  IADD3 R9, P0, R8.reuse, R9, RZ ;  /* 0x0000000908097210 */ /* 0x040fe40007f1e0ff */
[----:B------:R-:W-:Y:S01]  /*96f40*/  IADD3 R38, P1, R8, R38, RZ ;  /* 0x0000002608267210 */ /* 0x000fe20007f3e0ff */
[----:B------:R-:W-:Y:S04]  /*96f50*/  STL [R1+0x1bbc], R10 ;  /* 0x001bbc0a01007387 */ /* 0x000fe80000100800 */
[----:B------:R-:W-:Y:S04]  /*96f60*/  STL [R1+0x1b88], R11 ;  /* 0x001b880b01007387 */ /* 0x000fe80000100800 */
[----:B------:R1:W-:Y:S01]  /*96f70*/  STL [R1+0x1bac], R3 ;  /* 0x001bac0301007387 */ /* 0x0003e20000100800 */
[----:B---3--:R-:W-:-:S03]  /*96f80*/  IMAD.X R40, R2, 0x1, R40, P2 ;  /* 0x0000000102287824 */ /* 0x008fc600010e0628 */
[----:B------:R2:W-:Y:S01]  /*96f90*/  STL [R1+0x1b80], R9 ;  /* 0x001b800901007387 */ /* 0x0005e20000100800 */
[----:B----4-:R-:W-:Y:S01]  /*96fa0*/  IADD3 R41, P2, R8, R41, RZ ;  /* 0x0000002908297210 */ /* 0x010fe20007f5e0ff */
[----:B0-----:R-:W-:Y:S02]  /*96fb0*/  VIADD R39, R39, 0x7f ;  /* 0x0000007f27277836 */ /* 0x001fe40000000000 */
[C---:B------:R-:W-:Y:S01]  /*96fc0*/  IMAD.X R4, R2.reuse, 0x1, R4, P3 ;  /* 0x0000000102047824 */ /* 0x040fe200018e0604 */
[----:B------:R2:W-:Y:S01]  /*96fd0*/  STL [R1+0x1b78], R38 ;  /* 0x001b782601007387 */ /* 0x0005e20000100800 */
[----:B------:R-:W-:-:S03]  /*96fe0*/  IMAD.X R6, R2, 0x1, R6, P4 ;  /* 0x0000000102067824 */ /* 0x000fc600020e0606 */
[----:B------:R2:W-:Y:S01]  /*96ff0*/  STL [R1+0x1ba4], R40 ;  /* 0x001ba42801007387 */ /* 0x0005e20000100800 */
[----:B-1----:R-:W-:Y:S01]  /*97000*/  SHF.R.S32.HI R3, RZ, 0x1f, R39 ;  /* 0x0000001fff037819 */ /* 0x002fe20000011427 */
[C---:B------:R-:W-:Y:S02]  /*97010*/  IMAD.X R7, R2.reuse, 0x1, R7, P5 ;  /* 0x0000000102077824 */ /* 0x040fe400028e0607 */
[----:B------:R2:W-:Y:S01]  /*97020*/  STL [R1+0x1b70], R41 ;  /* 0x001b702901007387 */ /* 0x0005e20000100800 */
[----:B------:R-:W-:-:S03]  /*97030*/  IMAD.X R42, R2, 0x1, R42, P6 ;  /* 0x00000001022a7824 */ /* 0x000fc600030e062a */
[----:B------:R2:W-:Y:S01]  /*97040*/  STL [R1+0x1b9c], R4 ;  /* 0x001b9c0401007387 */ /* 0x0005e20000100800 */
[----:B------:R-:W-:-:S03]  /*97050*/  IMAD.X R43, R2, 0x1, R43, P0 ;  /* 0x00000001022b7824 */ /* 0x000fc600000e062b */
[----:B------:R2:W-:Y:S01]  /*97060*/  STL [R1+0x1b94], R6 ;  /* 0x001b940601007387 */ /* 0x0005e20000100800 */
[----:B------:R-:W-:Y:S01]  /*97070*/  LEA.HI R3, R3, R39, RZ, 0x7 ;  /* 0x0000002703037211 */ /* 0x000fe200078f38ff */
[C---:B------:R-:W-:Y:S02]  /*97080*/  IMAD.X R61, R2.reuse, 0x1, R61, P1 ;  /* 0x00000001023d7824 */ /* 0x040fe400008e063d */
[----:B------:R2:W-:Y:S01]  /*97090*/  STL [R1+0x1b8c], R7 ;  /* 0x001b8c0701007387 */ /* 0x0005e20000100800 */
[----:B------:R-:W-:-:S03]  /*970a0*/  IMAD.X R60, R2, 0x1, R60, P2 ;  /* 0x00000001023c7824 */ /* 0x000fc600010e063c */
[----:B------:R2:W-:Y:S01]  /*970b0*/  STL [R1+0x1b84], R42 ;  /* 0x001b842a01007387 */ /* 0x0005e20000100800 */
[----:B------:R-:W-:-:S03]  /*970c0*/  SHF.R.S32.HI R3, RZ, 0x7, R3 ;  /* 0x00000007ff037819 */ /* 0x000fc60000011403 */
[----:B------:R2:W-:Y:S04]  /*970d0*/  STL [R1+0x1b6c], R60 ;  /* 0x001b6c3c01007387 */ /* 0x0005e80000100800 */
[----:B------:R2:W-:Y:S04]  /*970e0*/  STL [R1+0x1b7c], R43 ;  /* 0x001b7c2b01007387 */ /* 0x0005e80000100800 */
[----:B------:R2:W-:Y:S01]  /*970f0*/  STL [R1+0x1b74], R61 ;  /* 0x001b743d01007387 */ /* 0x0005e20000100800 */
[----:B------:R-:W-:-:S13]  /*97100*/  ISETP.NE.U32.AND P3, PT, R5, R3, PT ;  /* 0x000000030500720c */ /* 0x000fda0003f65070 */
[----:B--2---:R-:W-:Y:S05]  /*97110*/  @P3 BRA `(.L_x_1) ;  /* 0xfffff8ac00c43947 */ /* 0x004fea000383ffff */
.L_x_0:
[----:B------:R-:W0:Y:S01]  /*97120*/  LDL.LU R31, [R1+0x770] ;  /* 0x00077000011f7983 */ /* 0x000e220000300800 */
[----:B------:R-:W-:Y:S01]  /*97130*/  ULDC.64 UR10, c[0x0][0x228] ;  /* 0x00008a00000a7ab9 */ /* 0x000fe20000000a00 */
[----:B------:R-:W-:Y:S01]  /*97140*/  ULDC.64 UR8, c[0x0][0x228] ;  /* 0x00008a0000087ab9 */ /* 0x000fe20000000a00 */
[----:B------:R-:W-:Y:S01]  /*97150*/  ULDC.64 UR6, c[0x0][0x228] ;  /* 0x00008a0000067ab9 */ /* 0x000fe20000000a00 */
[----:B------:R-:W0:Y:S01]  /*97160*/  LDL.LU R30, [R1+0x774] ;  /* 0x00077400011e7983 */ /* 0x000e220000300800 */
[----:B------:R-:W-:Y:S01]  /*97170*/  ULDC.64 UR12, c[0x0][0x228] ;  /* 0x00008a00000c7ab9 */ /* 0x000fe20000000a00 */
[----:B------:R-:W1:Y:S01]  /*97180*/  S2UR UR5, SR_CgaCtaId ;  /* 0x00000000000579c3 */ /* 0x000e620000008800 */
[----:B------:R-:W-:Y:S01]  /*97190*/  UMOV UR4, 0x400 ;  /* 0x0000040000047882 */ /* 0x000fe20000000000 */
[----:B------:R-:W2:Y:S01]  /*971a0*/  LDL.LU R29, [R1+0x778] ;  /* 0x00077800011d7983 */ /* 0x000ea20000300800 */
[----:B------:R-:W-:Y:S01]  /*971b0*/  ULDC.64 UR14, c[0x0][0x220] ;  /* 0x00008800000e7ab9 */ /* 0x000fe20000000a00 */
[----:B------:R-:W-:Y:S01]  /*971c0*/  ULDC UR16, c[0x0][0x248] ;  /* 0x0000920000107ab9 */ /* 0x000fe20000000800 */
[----:B------:R-:W-:Y:S01]  /*971d0*/  ULDC UR18, c[0x0][0x248] ;  /* 0x0000920000127ab9 */ /* 0x000fe20000000800 */
[----:B------:R-:W2:Y:S01]  /*971e0*/  LDL.LU R28, [R1+0x77c] ;  /* 0x00077c00011c7983 */ /* 0x000ea20000300800 */
[----:B------:R-:W-:Y:S01]  /*971f0*/  ULDC UR21, c[0x0][0x248] ;  /* 0x0000920000157ab9 */ /* 0x000fe20000000800 */
[----:B------:R-:W-:Y:S01]  /*97200*/  ULDC UR24, c[0x0][0x248] ;  /* 0x0000920000187ab9 */ /* 0x000fe20000000800 */
[----:B------:R-:W-:Y:S01]  /*97210*/  ULDC UR27, c[0x0][0x248] ;  /* 0x00009200001b7ab9 */ /* 0x000fe20000000800 */
[----:B------:R-:W3:Y:S01]  /*97220*/  LDL.LU R27, [R1+0x760] ;  /* 0x00076000011b7983 */ /* 0x000ee20000300800 */
[----:B------:R-:W-:Y:S01]  /*97230*/  ULDC UR30, c[0x0][0x248] ;  /* 0x00009200001e7ab9 */ /* 0x000fe20000000800 */
[----:B------:R-:W-:Y:S01]  /*97240*/  ULDC UR35, c[0x0][0x248] ;  /* 0x0000920000237ab9 */ /* 0x000fe20000000800 */
[----:B------:R-:W-:Y:S01]  /*97250*/  ULDC UR38, c[0x0][0x248] ;  /* 0x0000920000267ab9 */ /* 0x000fe20000000800 */
[----:B------:R-:W3:Y:S01]  /*97260*/  LDL.LU R26, [R1+0x764] ;  /* 0x00076400011a7983 */ /* 0x000ee20000300800 */
[----:B------:R-:W-:Y:S01]  /*97270*/  ULDC UR41, c[0x0][0x248] ;  /* 0x0000920000297ab9 */ /* 0x000fe20000000800 */
[----:B------:R-:W-:Y:S01]  /*97280*/  ULDC UR44, c[0x0][0x248] ;  /* 0x00009200002c7ab9 */ /* 0x000fe20000000800 */
[----:B------:R-:W-:Y:S01]  /*97290*/  ULDC UR47, c[0x0][0x248] ;  /* 0x00009200002f7ab9 */ /* 0x000fe20000000800 */
[----:B------:R-:W4:Y:S01]  /*972a0*/  LDL.LU R25, [R1+0x768] ;  /* 0x0007680001197983 */ /* 0x000f220000300800 */
        /* <DEDUP_REMOVED lines=43> */
[----:B------:R-:W4:Y:S04]  /*97560*/  LDL.LU R10, [R1+0x7c4] ;  /* 0x0007c400010a7983 */ /* 0x000f280000300800 */
[----:B------:R-:W4:Y:S04]  /*97570*/  LDL.LU R9, [R1+0x7c8] ;  /* 0x0007c80001097983 */ /* 0x000f280000300800 */
[----:B------:R-:W4:Y:S04]  /*97580*/  LDL.LU R8, [R1+0x7cc] ;  /* 0x0007cc0001087983 */ /* 0x000f280000300800 */
[----:B------:R-:W-:Y:S04]  /*97590*/  STL [R1+0x393c], R59 ;  /* 0x00393c3b01007387 */ /* 0x000fe80000100800 */
[----:B------:R-:W-:Y:S04]  /*975a0*/  STL [R1+0x3938], R58 ;  /* 0x0039383a01007387 */ /* 0x000fe80000100800 */
[----:B------:R-:W-:Y:S04]  /*975b0*/  STL [R1+0x392c], R60 ;  /* 0x00392c3c01007387 */ /* 0x000fe80000100800 */
[----:B------:R-:W-:Y:S04]  /*975c0*/  STL [R1+0x391c], R40 ;  /* 0x00391c2801007387 */ /* 0x000fe80000100800 */
[----:B------:R2:W-:Y:S04]  /*975d0*/  STL.64 [R1+0x37d8], R2 ;  /* 0x0037d80201007387 */ /* 0x0005e80000100a00 */
        /* <DEDUP_REMOVED lines=8> */
[----:B------:R-:W-:Y:S01]  /*97660*/  STL.64 [R1+0x3790], R14 ;  /* 0x0037900e01007387 */ /* 0x000fe20000100a00 */
[----:B0----5:R-:W-:-:S05]  /*97670*/  F2FP.SATFINITE.E5M2.F32.PACK_AB_MERGE_C R0, R30, R31, RZ ;  /* 0x0000001f1e00723e */ /* 0x021fca00048060ff */
[----:B------:R4:W-:Y:S01]  /*97680*/  STL [R1+0x118], R0 ;  /* 0x0001180001007387 */ /* 0x0009e20000100800 */
[----:B--2---:R-:W-:-:S05]  /*97690*/  F2FP.SATFINITE.E5M2.F32.PACK_AB_MERGE_C R3, R28, R29, RZ ;  /* 0x0000001d1c03723e */ /* 0x004fca00048060ff */
[----:B------:R0:W-:Y:S01]  /*976a0*/  STL [R1+0x114], R3 ;  /* 0x0001140301007387 */ /* 0x0001e20000100800 */
[----:B---3--:R-:W-:-:S05]  /*976b0*/  F2FP.SATFINITE.E5M2.F32.PACK_AB_MERGE_C R2, R26, R27, RZ ;  /* 0x0000001b1a02723e */ /* 0x008fca00048060ff */
[----:B------:R2:W-:Y:S01]  /*976c0*/  STL [R1+0x13c], R2 ;  /* 0x00013c0201007387 */ /* 0x0005e20000100800 */
[----:B----4-:R-:W-:-:S05]  /*976d0*/  F2FP.SATFINITE.E5M2.F32.PACK_AB_MERGE_C R0, R24, R25, RZ ;  /* 0x000000191800723e */ /* 0x010fca00048060ff */
[----:B------:R3:W-:Y:S01]  /*976e0*/  STL [R1+0x1d4], R0 ;  /* 0x0001d40001007387 */ /* 0x0007e20000100800 */
[----:B0-----:R-:W-:-:S05]  /*976f0*/  F2FP.SATFINITE.E5M2.F32.PACK_AB_MERGE_C R3, R22, R23, RZ ;  /* 0x000000171603723e */ /* 0x001fca00048060ff */
[----:B------:R0:W-:Y:S01]  /*97700*/  STL [R1+0x1e4], R3 ;  /* 0x0001e40301007387 */ /* 0x0001e20000100800 */
[----:B--2---:R-:W-:-:S05]  /*97710*/  F2FP.SATFINITE.E5M2.F32.PACK_AB_MERGE_C R2, R20, R21, RZ ;  /* 0x000000151402723e */ /* 0x004fca00048060ff */
[----:B------:R2:W-:Y:S01]  /*97720*/  STL [R1+0x1e0], R2 ;  /* 0x0001e00201007387 */ /* 0x0005e20000100800 */
[----:B---3--:R-:W-:-:S05]  /*97730*/  F2FP.SATFINITE.E5M2.F32.PACK_AB_MERGE_C R0, R18, R19, RZ ;  /* 0x000000131200723e */ /* 0x008fca00048060ff */
[----:B------:R3:W-:Y:S01]  /*97740*/  STL [R1+0x13c8], R0 ;  /* 0x0013c80001007387 */ /* 0x0007e20000100800 */
[----:B0-----:R-:W-:-:S05]  /*97750*/  F2FP.SATFINITE.E5M2.F32.PACK_AB_MERGE_C R3, R16, R17, RZ ;  /* 0x000000111003723e */ /* 0x001fca00048060ff */
[----:B------:R-:W-:Y:S01]  /*97760*/  STL [R1+0x13c0], R3 ;  /* 0x0013c00301007387 */ /* 0x000fe20000100800 */
[----:B--2---:R-:W-:-:S03]  /*97770*/  F2FP.SATFINITE.E5M2.F32.PACK_AB_MERGE_C R2, R10, R11, RZ ;  /* 0x0000000b0a02723e */ /* 0x004fc600048060ff */
[----:B------:R-:W2:Y:S04]  /*97780*/  LDL.LU R49, [R1+0xb60] ;  /* 0x000b600001317983 */ /* 0x000ea80000300800 */
[----:B------:R0:W-:Y:S01]  /*97790*/  STL [R1+0x1404], R2 ;  /* 0x0014040201007387 */ /* 0x0001e20000100800 */
[----:B---3--:R-:W-:-:S03]  /*977a0*/  F2FP.SATFINITE.E5M2.F32.PACK_AB_MERGE_C R0, R8, R9, RZ ;  /* 0x000000090800723e */ /* 0x008fc600048060ff */
[----:B------:R-:W2:Y:S04]  /*977b0*/  LDL.LU R6, [R1+0xb64] ;  /* 0x000b640001067983 */ /* 0x000ea80000300800 */
        /* <DEDUP_REMOVED lines=53> */
[----:B--2---:R-:W-:-:S05]  /*97b10*/  F2FP.SATFINITE.E5M2.F32.PACK_AB_MERGE_C R14, R6, R49, RZ ;  /* 0x00000031060e723e */ /* 0x004fca00048060ff */
[----:B------:R-:W-:Y:S01]  /*97b20*/  STL [R1+0x13ec], R14 ;  /* 0x0013ec0e01007387 */ /* 0x000fe20000100800 */
[----:B----4-:R-:W-:-:S05]  /*97b30*/  F2FP.SATFINITE.E5M2.F32.PACK_AB_MERGE_C R6, R4, R7, RZ ;  /* 0x000000070406723e */ /* 0x010fca00048060ff */
[----:B------:R-:W-:Y:S01]  /*97b40*/  STL [R1+0x13f0], R6 ;  /* 0x0013f00601007387 */ /* 0x000fe20000100800 */
[----:B------:R-:W-:Y:S02]  /*97b50*/  F2FP.SATFINITE.E5M2.F32.PACK_AB_MERGE_C R4, R12, R5, RZ ;  /* 0x000000050c04723e */ /* 0x000fe400048060ff */
[----:B------:R-:W-:-:S05]  /*97b60*/  F2FP.SATFINITE.E5M2.F32.PACK_AB_MERGE_C R51, R54, R13, RZ ;  /* 0x0000000d3633723e */ /* 0x000fca00048060ff */
[----:B------:R-:W-:Y:S04]  /*97b70*/  STL [R1+0x38c4], R51 ;  /* 0x0038c43301007387 */ /* 0x000fe80000100800 */
[----:B------:R0:W-:Y:S01]  /*97b80*/  STL [R1+0x260], R4 ;  /* 0x0002600401007387 */ /* 0x0001e20000100800 */
[----:B------:R-:W-:Y:S02]  /*97b90*/  F2FP.SATFINITE.E5M2.F32.PACK_AB_MERGE_C R5, R2, R53, RZ ;  /* 0x000000350205723e */ /* 0x000fe400048060ff */
[----:B0-----:R-:W-:Y:S02]  /*97ba0*/  F2FP.SATFINITE.E5M2.F32.PACK_AB_MERGE_C R4, R52, R55, RZ ;  /* 0x000000373404723e */ /* 0x001fe400048060ff */
[----:B------:R-:W-:-:S03]  /*97bb0*/  F2FP.SATFINITE.E5M2.F32.PACK_AB_MERGE_C R2, R40, R3, RZ ;  /* 0x000000032802723e */ /* 0x000fc600048060ff */
[----:B------:R0:W-:Y:S04]  /*97bc0*/  STL [R1+0x1ec], R4 ;  /* 0x0001ec0401007387 */ /* 0x0001e80000100800 */
[----:B------:R-:W-:Y:S04]  /*97bd0*/  STL [R1+0x1e8], R5 ;  /* 0x0001e80501007387 */ /* 0x000fe80000100800 */
[----:B------:R2:W-:Y:S01]  /*97be0*/  STL [R1+0x1a8], R2 ;  /* 0x0001a80201007387 */ /* 0x0005e20000100800 */
[----:B0-----:R-:W-:Y:S02]  /*97bf0*/  F2FP.SATFINITE.E5M2.F32.PACK_AB_MERGE_C R4, R58, R60, RZ ;  /* 0x0000003c3a04723e */ /* 0x001fe400048060ff */
[----:B---3--:R-:W-:-:S03]  /*97c00*/  F2FP.SATFINITE.E5M2.F32.PACK_AB_MERGE_C R3, R0, R59, RZ ;  /* 0x0000003b0003723e */ /* 0x008fc600048060ff */
[----:B------:R-:W-:Y:S01]  /*97c10*/  STL [R1+0x1d0], R4 ;  /* 0x0001d00401007387 */ /* 0x000fe20000100800 */
[----:B--2---:R-:W-:-:S03]  /*97c20*/  F2FP.SATFINITE.E5M2.F32.PACK_AB_MERGE_C R2, R47, R61, RZ ;  /* 0x0000003d2f02723e */ /* 0x004fc600048060ff */
[----:B------:R0:W-:Y:S04]  /*97c30*/  STL [R1+0x1a4], R3 ;  /* 0x0001a40301007387 */ /* 0x0001e80000100800 */
[----:B------:R2:W-:Y:S01]  /*97c40*/  STL [R1+0x19c], R2 ;  /* 0x00019c0201007387 */ /* 0x0005e20000100800 */
[----:B------:R-:W-:-:S05]  /*97c50*/  F2FP.SATFINITE.E5M2.F32.PACK_AB_MERGE_C R0, R45, R46, RZ ;  /* 0x0000002e2d00723e */ /* 0x000fca00048060ff */
[----:B------:R3:W-:Y:S01]  /*97c60*/  STL [R1+0xec], R0 ;  /* 0x0000ec0001007387 */ /* 0x0007e20000100800 */
[----:B0-----:R-:W-:Y:S02]  /*97c70*/  F2FP.SATFINITE.E5M2.F32.PACK_AB_MERGE_C R3, R43, R44, RZ ;  /* 0x0000002c2b03723e */ /* 0x001fe400048060ff */
[----:B--2---:R-:W-:-:S03]  /*97c80*/  F2FP.SATFINITE.E5M2.F32.PACK_AB_MERGE_C R2, R41, R42, RZ ;  /* 0x0000002a2902723e */ /* 0x004fc600048060ff */
[----:B------:R0:W-:Y:S04]  /*97c90*/  STL [R1+0xe0], R3 ;  /* 0x0000e00301007387 */ /* 0x0001e80000100800 */
[----:B------:R2:W-:Y:S01]  /*97ca0*/  STL [R1+0xcc], R2 ;  /* 0x0000cc0201007387 */ /* 0x0005e20000100800 */
[----:B---3--:R-:W-:-:S05]  /*97cb0*/  F2FP.SATFINITE.E5M2.F32.PACK_AB_MERGE_C R0, R38, R39, RZ ;  /* 0x000000272600723e */ /* 0x008fca00048060ff */
        /* <DEDUP_REMOVED lines=9> */
[----:B------:R-:W-:Y:S04]  /*97d50*/  STL [R1+0x50], R3 ;  /* 0x0000500301007387 */ /* 0x000fe80000100800 */
[----:B------:R0:W-:Y:S01]  /*97d60*/  STL [R1+0x1c], R2 ;  /* 0x00001c0201007387 */ /* 0x0001e20000100800 */
[----:B---3--:R-:W-:Y:S02]  /*97d70*/  F2FP.SATFINITE.E5M2.F32.PACK_AB_MERGE_C R0, R26, R27, RZ ;  /* 0x0000001b1a00723e */ /* 0x008fe400048060ff */
[----:B------:R-:W-:-:S05]  /*97d80*/  F2FP.SATFINITE.E5M2.F32.PACK_AB_MERGE_C R35, R24, R25, RZ ;  /* 0x000000191823723e */ /* 0x000fca00048060ff */
[----:B------:R-:W-:Y:S01]  /*97d90*/  STL [R1+0x3940], R35 ;  /* 0x0039402301007387 */ /* 0x000fe20000100800 */
[----:B------:R-:W-:-:S03]  /*97da0*/  F2FP.SATFINITE.E5M2.F32.PACK_AB_MERGE_C R21, R21, R23, RZ ;  /* 0x000000171515723e */ /* 0x000fc600048060ff */
[----:B------:R2:W-:Y:S01]  /*97db0*/  STL [R1+0x18], R0 ;  /* 0x0000180001007387 */ /* 0x0005e20000100800 */
[----:B0-----:R-:W-:-:S03]  /*97dc0*/  F2FP.SATFINITE.E5M2.F32.PACK_AB_MERGE_C R2, R20, R22, RZ ;  /* 0x000000161402723e */ /* 0x001fc600048060ff */
[----:B------:R-:W-:Y:S04]  /*97dd0*/  STL [R1+0x3944], R21 ;  /* 0x0039441501007387 */ /* 0x000fe80000100800 */
[----:B------:R0:W-:Y:S01]  /*97de0*/  STL [R1+0x3930], R2 ;  /* 0x0039300201007387 */ /* 0x0001e20000100800 */
[----:B--2---:R-:W-:-:S05]  /*97df0*/  F2FP.SATFINITE.E5M2.F32.PACK_AB_MERGE_C R0, R18, R19, RZ ;  /* 0x000000131200723e */ /* 0x004fca00048060ff */
[----:B------:R2:W-:Y:S01]  /*97e00*/  STL [R1+0x110], R0 ;  /* 0x0001100001007387 */ /* 0x0005e20000100800 */
[----:B------:R-:W-:-:S05]  /*97e10*/  F2FP.SATFINITE.E5M2.F32.PACK_AB_MERGE_C R3, R16, R17, RZ ;  /* 0x000000111003723e */ /* 0x000fca00048060ff */
[----:B------:R3:W-:Y:S01]  /*97e20*/  STL [R1+0x188], R3 ;  /* 0x0001880301007387 */ /* 0x0007e20000100800 */
[----:B0-----:R-:W-:-:S03]  /*97e30*/  F2FP.SATFINITE.E5M2.F32.PACK_AB_MERGE_C R2, R10, R11, RZ ;  /* 0x0000000b0a02723e */ /* 0x001fc600048060ff */
[----:B------:R-:W4:Y:S04]  /*97e40*/  LDL.LU R15, [R1+0x9d8] ;  /* 0x0009d800010f7983 */ /* 0x000f280000300800 */
[----:B------:R-:W-:Y:S01]  /*97e50*/  STL [R1+0x174], R2 ;  /* 0x0001740201007387 */ /* 0x000fe20000100800 */
[----:B--2---:R-:W-:-:S03]  /*97e60*/  F2FP.SATFINITE.E5M2.F32.PACK_AB_MERGE_C R0, R8, R9, RZ ;  /* 0x000000090800723e */ /* 0x004fc600048060ff */
[----:B------:R-:W4:Y:S04]  /*97e70*/  LDL.LU R56, [R1+0x9dc] ;  /* 0x0009dc0001387983 */ /* 0x000f280000300800 */
        /* <DEDUP_REMOVED lines=55> */
[----:B----4-:R-:W-:-:S05]  /*981f0*/  F2FP.SATFINITE.E5M2.F32.PACK_AB_MERGE_C R2, R56, R15, RZ ;  /* 0x0000000f3802723e */ /* 0x010fca00048060ff */
[----:B------:R0:W-:Y:S01]  /*98200*/  STL [R1+0x1c0], R2 ;  /* 0x0001c00201007387 */ /* 0x0001e20000100800 */
[----:B--2---:R-:W-:Y:S02]  /*98210*/  F2FP.SATFINITE.E5M2.F32.PACK_AB_MERGE_C R15, R50, R57, RZ ;  /* 0x00000039320f723e */ /* 0x004fe400048060ff */
[----:B------:R-:W-:-:S03]  /*98220*/  F2FP.SATFINITE.E5M2.F32.PACK_AB_MERGE_C R14, R49, R48, RZ ;  /* 0x00000030310e723e */ /* 0x000fc600048060ff */
[----:B------:R-:W-:Y:S01]  /*98230*/  STL [R1+0x1384], R15 ;  /* 0x0013840f01007387 */ /* 0x000fe20000100800 */
[----:B0-----:R-:W-:-:S03]  /*98240*/  F2FP.SATFINITE.E5M2.F32.PACK_AB_MERGE_C R2, R7, R6, RZ ;  /* 0x000000060702723e */ /* 0x001fc600048060ff */
[----:B------:R-:W-:Y:S04]  /*98250*/  STL [R1+0x137c], R14 ;  /* 0x00137c0e01007387 */ /* 0x000fe80000100800 */
[----:B------:R0:W-:Y:S01]  /*98260*/  STL [R1+0x13fc], R2 ;  /* 0x0013fc0201007387 */ /* 0x0001e20000100800 */
[----:B------:R-:W-:Y:S02]  /*98270*/  F2FP.SATFINITE.E5M2.F32.PACK_AB_MERGE_C R5, R5, R4, RZ ;  /* 0x000000040505723e */ /* 0x000fe400048060ff */
[----:B------:R-:W-:-:S03]  /*98280*/  F2FP.SATFINITE.E5M2.F32.PACK_AB_MERGE_C R4, R13, R12, RZ ;  /* 0x0000000c0d04723e */ /* 0x000fc600048060ff */
[----:B------:R-:W-:Y:S04]  /*98290*/  STL [R1+0x13f8], R5 ;  /* 0x0013f80501007387 */ /* 0x000fe80000100800 */
[----:B------:R3:W-:Y:S01]  /*982a0*/  STL [R1+0x13d4], R4 ;  /* 0x0013d40401007387 */ /* 0x0007e20000100800 */
[----:B0-----:R-:W-:Y:S02]  /*982b0*/  F2FP.SATFINITE.E5M2.F32.PACK_AB_MERGE_C R2, R55, R54, RZ ;  /* 0x000000363702723e */ /* 0x001fe400048060ff */
[----:B------:R-:W-:-:S05]  /*982c0*/  F2FP.SATFINITE.E5M2.F32.PACK_AB_MERGE_C R15, R53, R52, RZ ;  /* 0x00000034350f723e */ /* 0x000fca00048060ff */
[----:B------:R-:W-:Y:S01]  /*982d0*/  STL [R1+0x38c8], R15 ;  /* 0x0038c80f01007387 */ /* 0x000fe20000100800 */
[----:B---3--:R-:W-:-:S03]  /*982e0*/  F2FP.SATFINITE.E5M2.F32.PACK_AB_MERGE_C R4, R40, R3, RZ ;  /* 0x000000032804723e */ /* 0x008fc600048060ff */
[----:B------:R0:W-:Y:S04]  /*982f0*/  STL [R1+0x13e0], R2 ;  /* 0x0013e00201007387 */ /* 0x0001e80000100800 */
[----:B------:R-:W-:Y:S01]  /*98300*/  STL [R1+0x1344], R4 ;  /* 0x0013440401007387 */ /* 0x000fe20000100800 */
[----:B0-----:R-:W-:Y:S02]  /*98310*/  F2FP.SATFINITE.E5M2.F32.PACK_AB_MERGE_C R2, R58, R60, RZ ;  /* 0x0000003c3a02723e */ /* 0x001fe400048060ff */
[----:B------:R-:W-:-:S05]  /*98320*/  F2FP.SATFINITE.E5M2.F32.PACK_AB_MERGE_C R3, R0, R59, RZ ;  /* 0x0000003b0003723e */ /* 0x000fca00048060ff */
[----:B------:R-:W-:Y:S04]  /*98330*/  STL [R1+0x38b8], R3 ;  /* 0x0038b80301007387 */ /* 0x000fe80000100800 */
[----:B------:R0:W-:Y:S01]  /*98340*/  STL [R1+0x1c4], R2 ;  /* 0x0001c40201007387 */ /* 0x0001e20000100800 */
[----:B------:R-:W-:Y:S02]  /*98350*/  F2FP.SATFINITE.E5M2.F32.PACK_AB_MERGE_C R0, R45, R46, RZ ;  /* 0x0000002e2d00723e */ /* 0x000fe400048060ff */
[----:B0-----:R-:W-:Y:S02]  /*98360*/  F2FP.SATFINITE.E5M2.F32.PACK_AB_MERGE_C R2, R47, R61, RZ ;  /* 0x0000003d2f02723e */ /* 0x001fe400048060ff */
[----:B------:R-:W-:-:S03]  /*98370*/  F2FP.SATFINITE.E5M2.F32.PACK_AB_MERGE_C R3, R43, R44, RZ ;  /* 0x0000002c2b03723e */ /* 0x000fc600048060ff */
[----:B------:R0:W-:Y:S04]  /*98380*/  STL [R1+0x1a0], R2 ;  /* 0x0001a00201007387 */ /* 0x0001e80000100800 */
[----:B------:R2:W-:Y:S01]  /*98390*/  STL [R1+0x23c], R0 ;  /* 0x00023c0001007387 */ /* 0x0005e20000100800 */
[----:B0-----:R-:W-:-:S03]  /*983a0*/  F2FP.SATFINITE.E5M2.F32.PACK_AB_MERGE_C R2, R41, R42, RZ ;  /* 0x0000002a2902723e */ /* 0x001fc600048060ff */
[----:B------:R0:W-:Y:S01]  /*983b0*/  STL [R1+0x164], R3 ;  /* 0x0001640301007387 */ /* 0x0001e20000100800 */
[----:B--2---:R-:W-:-:S03]  /*983c0*/  F2FP.SATFINITE.E5M2.F32.PACK_AB_MERGE_C R0, R38, R39, RZ ;  /* 0x000000272600723e */ /* 0x004fc600048060ff */
[----:B------:R2:W-:Y:S04]  /*983d0*/  STL [R1+0x254], R2 ;  /* 0x0002540201007387 */ /* 0x0005e80000100800 */
        /* <DEDUP_REMOVED lines=20> */
[----:B0-----:R-:W-:-:S03]  /*98520*/  F2FP.SATFINITE.E5M2.F32.PACK_AB_MERGE_C R2, R10, R11, RZ ;  /* 0x0000000b0a02723e */ /* 0x001fc600048060ff */
[----:B------:R0:W-:Y:S04]  /*98530*/  STL [R1+0x1cc], R0 ;  /* 0x0001cc0001007387 */ /* 0x0001e80000100800 */
[----:B------:R-:W2:Y:S01]  /*98540*/  LDL.LU R14, [R1+0x928] ;  /* 0x00092800010e7983 */ /* 0x000ea20000300800 */
[----:B0-----:R-:W-:-:S03]  /*98550*/  F2FP.SATFINITE.E5M2.F32.PACK_AB_MERGE_C R0, R8, R9, RZ ;  /* 0x000000090800723e */ /* 0x001fc600048060ff */
[----:B------:R-:W-:Y:S04]  /*98560*/  STL [R1+0x240], R2 ;  /* 0x0002400201007387 */ /* 0x000fe80000100800 */
[----:B------:R-:W2:Y:S04]  /*98570*/  LDL.LU R56, [R1+0x92c] ;  /* 0x00092c0001387983 */ /* 0x000ea80000300800 */
[----:B------:R0:W-:Y:S04]  /*98580*/  STL [R1+0x10c], R0 ;  /* 0x00010c0001007387 */ /* 0x0001e80000100800 */
        /* <DEDUP_REMOVED lines=52> */
[----:B--2---:R-:W-:-:S05]  /*988d0*/  F2FP.SATFINITE.E5M2.F32.PACK_AB_MERGE_C R2, R56, R14, RZ ;  /* 0x0000000e3802723e */ /* 0x004fca00048060ff */
[----:B------:R0:W-:Y:S01]  /*988e0*/  STL [R1+0xf4], R2 ;  /* 0x0000f40201007387 */ /* 0x0001e20000100800 */
[----:B---3--:R-:W-:Y:S02]  /*988f0*/  F2FP.SATFINITE.E5M2.F32.PACK_AB_MERGE_C R14, R50, R57, RZ ;  /* 0x00000039320e723e */ /* 0x008fe400048060ff */
[----:B----4-:R-:W-:-:S03]  /*98900*/  F2FP.SATFINITE.E5M2.F32.PACK_AB_MERGE_C R3, R49, R48, RZ ;  /* 0x000000303103723e */ /* 0x010fc600048060ff */
[----:B------:R-:W-:Y:S01]  /*98910*/  STL [R1+0x144], R14 ;  /* 0x0001440e01007387 */ /* 0x000fe20000100800 */
[----:B0-----:R-:W-:-:S03]  /*98920*/  F2FP.SATFINITE.E5M2.F32.PACK_AB_MERGE_C R2, R7, R6, RZ ;  /* 0x000000060702723e */ /* 0x001fc600048060ff */
[----:B------:R0:W-:Y:S04]  /*98930*/  STL [R1+0x168], R3 ;  /* 0x0001680301007387 */ /* 0x0001e80000100800 */
[----:B------:R2:W-:Y:S01]  /*98940*/  STL [R1+0x184], R2 ;  /* 0x0001840201007387 */ /* 0x0005e20000100800 */
[----:B------:R-:W-:Y:S02]  /*98950*/  F2FP.SATFINITE.E5M2.F32.PACK_AB_MERGE_C R4, R5, R4, RZ ;  /* 0x000000040504723e */ /* 0x000fe400048060ff */
[----:B0-----:R-:W-:-:S03]  /*98960*/  F2FP.SATFINITE.E5M2.F32.PACK_AB_MERGE_C R3, R13, R12, RZ ;  /* 0x0000000c0d03723e */ /* 0x001fc600048060ff */
[----:B------:R0:W-:Y:S01]  /*98970*/  STL [R1+0x180], R4 ;  /* 0x0001800401007387 */ /* 0x0001e20000100800 */
[----:B--2---:R-:W-:-:S03]  /*98980*/  F2FP.SATFINITE.E5M2.F32.PACK_AB_MERGE_C R2, R55, R54, RZ ;  /* 0x000000363702723e */ /* 0x004fc600048060ff */
[----:B------:R2:W-:Y:S04]  /*98990*/  STL [R1+0x1324], R3 ;  /* 0x0013240301007387 */ /* 0x0005e80000100800 */
[----:B------:R3:W-:Y:S01]  /*989a0*/  STL [R1+0x1318], R2 ;  /* 0x0013180201007387 */ /* 0x0007e20000100800 */
[----:B0-----:R-:W-:Y:S02]  /*989b0*/  F2FP.SATFINITE.E5M2.F32.PACK_AB_MERGE_C R4, R53, R52, RZ ;  /* 0x000000343504723e */ /* 0x001fe400048060ff */
[----:B--2---:R-:W-:-:S03]  /*989c0*/  F2FP.SATFINITE.E5M2.F32.PACK_AB_MERGE_C R3, R60, R40, RZ ;  /* 0x000000283c03723e */ /* 0x004fc600048060ff */
[----:B------:R-:W-:Y:S01]  /*989d0*/  STL [R1+0x13c4], R4 ;  /* 0x0013c40401007387 */ /* 0x000fe20000100800 */
[----:B---3--:R-:W-:-:S03]  /*989e0*/  F2FP.SATFINITE.E5M2.F32.PACK_AB_MERGE_C R2, R59, R58, RZ ;  /* 0x0000003a3b02723e */ /* 0x008fc600048060ff */
[----:B------:R-:W-:Y:S04]  /*989f0*/  STL [R1+0x13bc], R3 ;  /* 0x0013bc0301007387 */ /* 0x000fe80000100800 */
[----:B------:R-:W-:Y:S01]  /*98a00*/  STL [R1+0x135c], R2 ;  /* 0x00135c0201007387 */ /* 0x000fe20000100800 */
[----:B------:R-:W-:Y:S02]  /*98a10*/  F2FP.SATFINITE.E5M2.F32.PACK_AB_MERGE_C R0, R61, R0, RZ ;  /* 0x000000003d00723e */ /* 0x000fe400048060ff */
[----:B------:R-:W-:-:S05]  /*98a20*/  F2FP.SATFINITE.E5M2.F32.PACK_AB_MERGE_C R50, R46, R47, RZ ;  /* 0x0000002f2e32723e */ /* 0x000fca00048060ff */
[----:B------:R-:W-:Y:S01]  /*98a30*/  STL [R1+0x38cc], R50 ;  /* 0x0038cc3201007387 */ /* 0x000fe20000100800 */
[----:B------:R-:W-:-:S03]  /*98a40*/  F2FP.SATFINITE.E5M2.F32.PACK_AB_MERGE_C R54, R44, R45, RZ ;  /* 0x0000002d2c36723e */ /* 0x000fc600048060ff */
[----:B------:R-:W-:Y:S04]  /*98a50*/  STL [R1+0x136c], R0 ;  /* 0x00136c0001007387 */ /* 0x000fe80000100800 */
[----:B------:R0:W-:Y:S01]  /*98a60*/  STL [R1+0x38d0], R54 ;  /* 0x0038d03601007387 */ /* 0x0001e20000100800 */
[----:B------:R-:W-:Y:S02]  /*98a70*/  F2FP.SATFINITE.E5M2.F32.PACK_AB_MERGE_C R40, R42, R43, RZ ;  /* 0x0000002b2a28723e */ /* 0x000fe400048060ff */
[----:B0-----:R-:W-:-:S03]  /*98a80*/  F2FP.SATFINITE.E5M2.F32.PACK_AB_MERGE_C R54, R39, R41, RZ ;  /* 0x000000292736723e */ /* 0x001fc600048060ff */
[----:B------:R-:W-:Y:S01]  /*98a90*/  STL [R1+0x3920], R40 ;  /* 0x0039202801007387 */ /* 0x000fe20000100800 */
[----:B------:R-:W-:-:S03]  /*98aa0*/  F2FP.SATFINITE.E5M2.F32.PACK_AB_MERGE_C R3, R37, R38, RZ ;  /* 0x000000262503723e */ /* 0x000fc600048060ff */
[----:B------:R-:W-:Y:S04]  /*98ab0*/  STL [R1+0x3924], R54 ;  /* 0x0039243601007387 */ /* 0x000fe80000100800 */
[----:B------:R0:W-:Y:S01]  /*98ac0*/  STL [R1+0x160], R3 ;  /* 0x0001600301007387 */ /* 0x0001e20000100800 */
[----:B------:R-:W-:-:S05]  /*98ad0*/  F2FP.SATFINITE.E5M2.F32.PACK_AB_MERGE_C R2, R34, R36, RZ ;  /* 0x000000242202723e */ /* 0x000fca00048060ff */
[----:B------:R2:W-:Y:S01]  /*98ae0*/  STL [R1+0x170], R2 ;  /* 0x0001700201007387 */ /* 0x0005e20000100800 */
[----:B------:R-:W-:-:S05]  /*98af0*/  F2FP.SATFINITE.E5M2.F32.PACK_AB_MERGE_C R0, R32, R33, RZ ;  /* 0x000000212000723e */ /* 0x000fca00048060ff */
        /* <DEDUP_REMOVED lines=17> */
[----:B------:R-:W-:Y:S01]  /*98c10*/  STL [R1+0x2c], R2 ;  /* 0x00002c0201007387 */ /* 0x000fe20000100800 */
[----:B---3--:R-:W-:-:S03]  /*98c20*/  F2FP.SATFINITE.E5M2.F32.PACK_AB_MERGE_C R0, R8, R9, RZ ;  /* 0x000000090800723e */ /* 0x008fc600048060ff */
        /* <DEDUP_REMOVED lines=55> */
[----:B----4-:R-:W-:-:S05]  /*98fa0*/  F2FP.SATFINITE.E5M2.F32.PACK_AB_MERGE_C R37, R37, R48, RZ ;  /* 0x000000302525723e */ /* 0x010fca00048060ff */
[----:B------:R-:W-:Y:S01]  /*98fb0*/  STL [R1+0x394c], R37 ;  /* 0x00394c2501007387 */ /* 0x000fe20000100800 */
[----:B------:R-:W-:-:S03]  /*98fc0*/  F2FP.SATFINITE.E5M2.F32.PACK_AB_MERGE_C R20, R20, R49, RZ ;  /* 0x000000311414723e */ /* 0x000fc600048060ff */
[----:B------:R2:W-:Y:S01]  /*98fd0*/  STL [R1+0x8], R2 ;  /* 0x0000080201007387 */ /* 0x0005e20000100800 */
[----:B0-----:R-:W-:-:S03]  /*98fe0*/  F2FP.SATFINITE.E5M2.F32.PACK_AB_MERGE_C R3, R7, R6, RZ ;  /* 0x000000060703723e */ /* 0x001fc600048060ff */
[----:B------:R-:W-:Y:S01]  /*98ff0*/  STL [R1+0x3950], R20 ;  /* 0x0039501401007387 */ /* 0x000fe20000100800 */
[----:B--2---:R-:W-:-:S03]  /*99000*/  F2FP.SATFINITE.E5M2.F32.PACK_AB_MERGE_C R2, R5, R4, RZ ;  /* 0x000000040502723e */ /* 0x004fc600048060ff */
        /* <DEDUP_REMOVED lines=20> */
[----:B---3--:R-:W-:Y:S02]  /*99150*/  F2FP.SATFINITE.E5M2.F32.PACK_AB_MERGE_C R0, R36, R38, RZ ;  /* 0x000000262400723e */ /* 0x008fe400048060ff */
[----:B------:R-:W-:-:S05]  /*99160*/  F2FP.SATFINITE.E5M2.F32.PACK_AB_MERGE_C R56, R33, R34, RZ ;  /* 0x000000222138723e */ /* 0x000fca00048060ff */
[----:B------:R-:W-:Y:S01]  /*99170*/  STL [R1+0x38d4], R56 ;  /* 0x0038d43801007387 */ /* 0x000fe20000100800 */
[----:B0-----:R-:W-:-:S03]  /*99180*/  F2FP.SATFINITE.E5M2.F32.PACK_AB_MERGE_C R3, R31, R32, RZ ;  /* 0x000000201f03723e */ /* 0x001fc600048060ff */
[----:B------:R0:W-:Y:S01]  /*99190*/  STL [R1+0x1350], R0 ;  /* 0x0013500001007387 */ /* 0x0001e20000100800 */
[----:B--2---:R-:W-:-:S03]  /*991a0*/  F2FP.SATFINITE.E5M2.F32.PACK_AB_MERGE_C R2, R29, R30, RZ ;  /* 0x0000001e1d02723e */ /* 0x004fc600048060ff */
[----:B------:R-:W-:Y:S04]  /*991b0*/  STL [R1+0x129c], R3 ;  /* 0x00129c0301007387 */ /* 0x000fe80000100800 */
[----:B------:R2:W-:Y:S01]  /*991c0*/  STL [R1+0x134], R2 ;  /* 0x0001340201007387 */ /* 0x0005e20000100800 */
[----:B0-----:R-:W-:Y:S02]  /*991d0*/  F2FP.SATFINITE.E5M2.F32.PACK_AB_MERGE_C R0, R27, R28, RZ ;  /* 0x0000001c1b00723e */ /* 0x001fe400048060ff */
[----:B------:R-:W-:-:S05]  /*991e0*/  F2FP.SATFINITE.E5M2.F32.PACK_AB_MERGE_C R54, R24, R25, RZ ;  /* 0x000000191836723e */ /* 0x000fca00048060ff */
[----:B------:R-:W-:Y:S01]  /*991f0*/  STL [R1+0x3928], R54 ;  /* 0x0039283601007387 */ /* 0x000fe20000100800 */
[----:B--2---:R-:W-:-:S03]  /*99200*/  F2FP.SATFINITE.E5M2.F32.PACK_AB_MERGE_C R2, R22, R23, RZ ;  /* 0x000000171602723e */ /* 0x004fc600048060ff */
[----:B------:R0:W-:Y:S04]  /*99210*/  STL [R1+0x1258], R0 ;  /* 0x0012580001007387 */ /* 0x0001e80000100800 */
[----:B------:R2:W-:Y:S01]  /*99220*/  STL [R1+0x210], R2 ;  /* 0x0002100201007387 */ /* 0x0005e20000100800 */
[----:B0-----:R-:W-:Y:S02]  /*99230*/  F2FP.SATFINITE.E5M2.F32.PACK_AB_MERGE_C R0, R18, R19, RZ ;  /* 0x000000131200723e */ /* 0x001fe400048060ff */
[----:B------:R-:W-:-:S05]  /*99240*/  F2FP.SATFINITE.E5M2.F32.PACK_AB_MERGE_C R50, R16, R17, RZ ;  /* 0x000000111032723e */ /* 0x000fca00048060ff */
[----:B------:R-:W-:Y:S01]  /*99250*/  STL [R1+0x38d8], R50 ;  /* 0x0038d83201007387 */ /* 0x000fe20000100800 */
[----:B--2---:R-:W-:-:S03]  /*99260*/  F2FP.SATFINITE.E5M2.F32.PACK_AB_MERGE_C R2, R10, R11, RZ ;  /* 0x0000000b0a02723e */ /* 0x004fc600048060ff */
        /* <DEDUP_REMOVED lines=44> */
[----:B------:R-:W-:Y:S04]  /*99530*/  STL [R1+0x38dc], R51 ;  /* 0x0038dc3301007387 */ /* 0x000fe80000100800 */
[----:B------:R-:W-:Y:S01]  /*99540*/  STL [R1+0x3954], R2 ;  /* 0x0039540201007387 */ /* 0x000fe20000100800 */
[----:B------:R-:W-:Y:S02]  /*99550*/  F2FP.SATFINITE.E5M2.F32.PACK_AB_MERGE_C R0, R46, R47, RZ ;  /* 0x0000002f2e00723e */ /* 0x000fe400048060ff */
[----:B------:R-:W-:-:S05]  /*99560*/  F2FP.SATFINITE.E5M2.F32.PACK_AB_MERGE_C R61, R44, R45, RZ ;  /* 0x0000002d2c3d723e */ /* 0x000fca00048060ff */
[----:B------:R-:W-:Y:S01]  /*99570*/  STL [R1+0x3958], R61 ;  /* 0x0039583d01007387 */ /* 0x000fe20000100800 */
[----:B------:R-:W-:-:S03]  /*99580*/  F2FP.SATFINITE.E5M2.F32.PACK_AB_MERGE_C R15, R42, R43, RZ ;  /* 0x0000002b2a0f723e */ /* 0x000fc600048060ff */
[----:B------:R0:W-:Y:S01]  /*99590*/  STL [R1+0x18c], R0 ;  /* 0x00018c0001007387 */ /* 0x0001e20000100800 */
[----:B------:R-:W-:-:S03]  /*995a0*/  F2FP.SATFINITE.E5M2.F32.PACK_AB_MERGE_C R45, R39, R41, RZ ;  /* 0x00000029272d723e */ /* 0x000fc600048060ff */
[----:B------:R-:W-:Y:S04]  /*995b0*/  STL [R1+0x38e0], R15 ;  /* 0x0038e00f01007387 */ /* 0x000fe80000100800 */
[----:B------:R-:W-:Y:S01]  /*995c0*/  STL [R1+0x395c], R45 ;  /* 0x00395c2d01007387 */ /* 0x000fe20000100800 */
[----:B0-----:R-:W-:Y:S02]  /*995d0*/  F2FP.SATFINITE.E5M2.F32.PACK_AB_MERGE_C R0, R36, R38, RZ ;  /* 0x000000262400723e */ /* 0x001fe400048060ff */
[----:B------:R-:W-:-:S05]  /*995e0*/  F2FP.SATFINITE.E5M2.F32.PACK_AB_MERGE_C R27, R27, R34, RZ ;  /* 0x000000221b1b723e */ /* 0x000fca00048060ff */
[----:B------:R-:W-:Y:S01]  /*995f0*/  STL [R1+0x3960], R27 ;  /* 0x0039601b01007387 */ /* 0x000fe20000100800 */
[----:B------:R-:W-:-:S03]  /*99600*/  F2FP.SATFINITE.E5M2.F32.PACK_AB_MERGE_C R50, R32, R33, RZ ;  /* 0x000000212032723e */ /* 0x000fc600048060ff */
[----:B------:R0:W-:Y:S04]  /*99610*/  STL [R1+0x15c], R0 ;  /* 0x00015c0001007387 */ /* 0x0001e80000100800 */
[----:B------:R2:W-:Y:S01]  /*99620*/  STL [R1+0x38e4], R50 ;  /* 0x0038e43201007387 */ /* 0x0005e20000100800 */
[----:B0-----:R-:W-:Y:S02]  /*99630*/  F2FP.SATFINITE.E5M2.F32.PACK_AB_MERGE_C R0, R30, R31, RZ ;  /* 0x0000001f1e00723e */ /* 0x001fe400048060ff */
[----:B------:R-:W-:-:S05]  /*99640*/  F2FP.SATFINITE.E5M2.F32.PACK_AB_MERGE_C R60, R28, R29, RZ ;  /* 0x0000001d1c3c723e */ /* 0x000fca00048060ff */
[----:B------:R-:W-:Y:S01]  /*99650*/  STL [R1+0x3964], R60 ;  /* 0x0039643c01007387 */ /* 0x000fe20000100800 */
[----:B------:R-:W-:-:S03]  /*99660*/  F2FP.SATFINITE.E5M2.F32.PACK_AB_MERGE_C R56, R24, R25, RZ ;  /* 0x000000191838723e */ /* 0x000fc600048060ff */
[----:B------:R0:W-:Y:S01]  /*99670*/  STL [R1+0x70], R0 ;  /* 0x0000700001007387 */ /* 0x0001e20000100800 */
[----:B------:R-:W-:-:S03]  /*99680*/  F2FP.SATFINITE.E5M2.F32.PACK_AB_MERGE_C R54, R22, R23, RZ ;  /* 0x000000171636723e */ /* 0x000fc600048060ff */
[----:B------:R-:W-:Y:S01]  /*99690*/  STL [R1+0x3968], R56 ;  /* 0x0039683801007387 */ /* 0x000fe20000100800 */
[----:B--2---:R-:W-:-:S03]  /*996a0*/  F2FP.SATFINITE.E5M2.F32.PACK_AB_MERGE_C R50, R18, R19, RZ ;  /* 0x000000131232723e */ /* 0x004fc600048060ff */
[----:B------:R-:W-:Y:S01]  /*996b0*/  STL [R1+0x396c], R54 ;  /* 0x00396c3601007387 */ /* 0x000fe20000100800 */
[----:B------:R-:W-:-:S03]  /*996c0*/  F2FP.SATFINITE.E5M2.F32.PACK_AB_MERGE_C R15, R16, R17, RZ ;  /* 0x00000011100f723e */ /* 0x000fc600048060ff */
[----:B------:R-:W-:Y:S04]  /*996d0*/  STL [R1+0x3970], R50 ;  /* 0x0039703201007387 */ /* 0x000fe80000100800 */
[----:B------:R-:W-:Y:S01]  /*996e0*/  STL [R1+0x3974], R15 ;  /* 0x0039740f01007387 */ /* 0x000fe20000100800 */
[----:B------:R-:W-:-:S03]  /*996f0*/  F2FP.SATFINITE.E5M2.F32.PACK_AB_MERGE_C R2, R10, R11, RZ ;  /* 0x0000000b0a02723e */ /* 0x000fc600048060ff */
[----:B------:R-:W2:Y:S04]  /*99700*/  LDL.LU R12, [R1+0x400] ;  /* 0x00040000010c7983 */ /* 0x000ea80000300800 */
[----:B------:R-:W-:Y:S01]  /*99710*/  STL [R1+0x1264], R2 ;  /* 0x0012640201007387 */ /* 0x000fe20000100800 */
[----:B0-----:R-:W-:-:S03]  /*99720*/  F2FP.SATFINITE.E5M2.F32.PACK_AB_MERGE_C R0, R8, R9, RZ ;  /* 0x000000090800723e */ /* 0x001fc600048060ff */
[----:B------:R-:W2:Y:S04]  /*99730*/  LDL.LU R13, [R1+0x404] ;  /* 0x00040400010d7983 */ /* 0x000ea80000300800 */
[----:B------:R0:W-:Y:S04]  /*99740*/  STL [R1+0x125c], R0 ;  /* 0x00125c0001007387 */ /* 0x0001e80000100800 */
[----:B------:R-:W3:Y:S04]  /*99750*/  LDL.LU R55, [R1+0x408] ;  /* 0x0004080001377983 */ /* 0x000ee80000300800 */
[----:B------:R-:W3:Y:S04]  /*99760*/  LDL.LU R52, [R1+0x40c] ;  /* 0x00040c0001347983 */ /* 0x000ee80000300800 */
        /* <DEDUP_REMOVED lines=33> */
[----:B------:R-:W-:Y:S01]  /*99980*/  STL [R1+0x1314], R4 ;  /* 0x0013140401007387 */ /* 0x000fe20000100800 */
[----:B---3--:R-:W-:Y:S02]  /*99990*/  F2FP.SATFINITE.E5M2.F32.PACK_AB_MERGE_C R3, R52, R55, RZ ;  /* 0x000000373403723e */ /* 0x008fe400048060ff */
[----:B----4-:R-:W-:-:S03]  /*999a0*/  F2FP.SATFINITE.E5M2.F32.PACK_AB_MERGE_C R2, R58, R53, RZ ;  /* 0x000000353a02723e */ /* 0x010fc600048060ff */
[----:B------:R-:W-:Y:S04]  /*999b0*/  STL [R1+0x1310], R3 ;  /* 0x0013100301007387 */ /* 0x000fe80000100800 */
[----:B------:R0:W-:Y:S01]  /*999c0*/  STL [R1+0x12ac], R2 ;  /* 0x0012ac0201007387 */ /* 0x0001e20000100800 */
[----:B------:R-:W-:Y:S02]  /*999d0*/  F2FP.SATFINITE.E5M2.F32.PACK_AB_MERGE_C R0, R0, R59, RZ ;  /* 0x0000003b0000723e */ /* 0x000fe400048060ff */
[----:B------:R-:W-:-:S05]  /*999e0*/  F2FP.SATFINITE.E5M2.F32.PACK_AB_MERGE_C R12, R46, R47, RZ ;  /* 0x0000002f2e0c723e */ /* 0x000fca00048060ff */
[----:B------:R-:W-:Y:S01]  /*999f0*/  STL [R1+0x38e8], R12 ;  /* 0x0038e80c01007387 */ /* 0x000fe20000100800 */
[----:B------:R-:W-:-:S03]  /*99a00*/  F2FP.SATFINITE.E5M2.F32.PACK_AB_MERGE_C R57, R43, R44, RZ ;  /* 0x0000002c2b39723e */ /* 0x000fc600048060ff */
[----:B------:R2:W-:Y:S01]  /*99a10*/  STL [R1+0x12c0], R0 ;  /* 0x0012c00001007387 */ /* 0x0005e20000100800 */
[----:B------:R-:W-:-:S03]  /*99a20*/  F2FP.SATFINITE.E5M2.F32.PACK_AB_MERGE_C R55, R41, R42, RZ ;  /* 0x0000002a2937723e */ /* 0x000fc600048060ff */
[----:B------:R-:W-:Y:S01]  /*99a30*/  STL [R1+0x38ec], R57 ;  /* 0x0038ec3901007387 */ /* 0x000fe20000100800 */
        /* <DEDUP_REMOVED lines=19> */
[----:B------:R-:W-:Y:S04]  /*99b70*/  STL [R1+0x399c], R32 ;  /* 0x00399c2001007387 */ /* 0x000fe80000100800 */
[----:B------:R-:W-:Y:S04]  /*99b80*/  STL [R1+0x39a0], R25 ;  /* 0x0039a01901007387 */ /* 0x000fe80000100800 */
        /* <DEDUP_REMOVED lines=37> */
[----:B------:R-:W2:Y:S01]  /*99de0*/  LDL.LU R22, [R1+0x524] ;  /* 0x0005240001167983 */ /* 0x000ea20000300800 */
[----:B------:R-:W-:-:S03]  /*99df0*/  F2FP.SATFINITE.E5M2.F32.PACK_AB_MERGE_C R28, R8, R9, RZ ;  /* 0x00000009081c723e */ /* 0x000fc600048060ff */
[----:B------:R-:W2:Y:S04]  /*99e00*/  LDL.LU R19, [R1+0x528] ;  /* 0x0005280001137983 */ /* 0x000ea80000300800 */
[----:B------:R-:W2:Y:S04]  /*99e10*/  LDL.LU R18, [R1+0x52c] ;  /* 0x00052c0001127983 */ /* 0x000ea80000300800 */
[----:B------:R-:W2:Y:S04]  /*99e20*/  LDL.LU R11, [R1+0x530] ;  /* 0x00053000010b7983 */ /* 0x000ea80000300800 */
[----:B------:R-:W2:Y:S04]  /*99e30*/  LDL.LU R10, [R1+0x534] ;  /* 0x00053400010a7983 */ /* 0x000ea80000300800 */
[----:B------:R-:W2:Y:S04]  /*99e40*/  LDL.LU R9, [R1+0x538] ;  /* 0x0005380001097983 */ /* 0x000ea80000300800 */
[----:B------:R-:W2:Y:S04]  /*99e50*/  LDL.LU R8, [R1+0x53c] ;  /* 0x00053c0001087983 */ /* 0x000ea80000300800 */
[----:B------:R-:W-:Y:S01]  /*99e60*/  STL [R1+0x39a4], R28 ;  /* 0x0039a41c01007387 */ /* 0x000fe20000100800 */
[----:B---3--:R-:W-:-:S02]  /*99e70*/  F2FP.SATFINITE.E5M2.F32.PACK_AB_MERGE_C R24, R24, R56, RZ ;  /* 0x000000381818723e */ /* 0x008fc400048060ff */
[----:B----4-:R-:W-:-:S03]  /*99e80*/  F2FP.SATFINITE.E5M2.F32.PACK_AB_MERGE_C R23, R23, R60, RZ ;  /* 0x0000003c1717723e */ /* 0x010fc600048060ff */
        /* <DEDUP_REMOVED lines=19> */
[----:B------:R0:W-:Y:S01]  /*99fc0*/  STL [R1+0x48], R2 ;  /* 0x0000480201007387 */ /* 0x0001e20000100800 */
[----:B------:R-:W-:Y:S02]  /*99fd0*/  F2FP.SATFINITE.E5M2.F32.PACK_AB_MERGE_C R12, R48, R14, RZ ;  /* 0x0000000e300c723e */ /* 0x000fe400048060ff */
[----:B------:R-:W-:-:S03]  /*99fe0*/  F2FP.SATFINITE.E5M2.F32.PACK_AB_MERGE_C R3, R6, R49, RZ ;  /* 0x000000310603723e */ /* 0x000fc600048060ff */
[----:B------:R-:W-:Y:S04]  /*99ff0*/  STL [R1+0x44], R12 ;  /* 0x0000440c01007387 */ /* 0x000fe80000100800 */
[----:B------:R3:W-:Y:S01]  /*9a000*/  STL [R1+0x122c], R3 ;  /* 0x00122c0301007387 */ /* 0x0007e20000100800 */
[----:B0-----:R-:W-:-:S05]  /*9a010*/  F2FP.SATFINITE.E5M2.F32.PACK_AB_MERGE_C R2, R4, R7, RZ ;  /* 0x000000070402723e */ /* 0x001fca00048060ff */
[----:B------:R2:W-:Y:S01]  /*9a020*/  STL [R1+0x1228], R2 ;  /* 0x0012280201007387 */ /* 0x0005e20000100800 */
[----:B------:R-:W-:Y:S02]  /*9a030*/  F2FP.SATFINITE.E5M2.F32.PACK_AB_MERGE_C R4, R13, R5, RZ ;  /* 0x000000050d04723e */ /* 0x000fe400048060ff */
[----:B---3--:R-:W-:-:S03]  /*9a040*/  F2FP.SATFINITE.E5M2.F32.PACK_AB_MERGE_C R3, R58, R53, RZ ;  /* 0x000000353a03723e */ /* 0x008fc600048060ff */
[----:B------:R-:W-:Y:S04]  /*9a050*/  STL [R1+0x12ec], R4 ;  /* 0x0012ec0401007387 */ /* 0x000fe80000100800 */
[----:B------:R0:W-:Y:S01]  /*9a060*/  STL [R1+0x12e8], R3 ;  /* 0x0012e80301007387 */ /* 0x0001e20000100800 */
[----:B--2---:R-:W-:-:S05]  /*9a070*/  F2FP.SATFINITE.E5M2.F32.PACK_AB_MERGE_C R2, R0, R59, RZ ;  /* 0x0000003b0002723e */ /* 0x004fca00048060ff */
[----:B------:R2:W-:Y:S01]  /*9a080*/  STL [R1+0x1284], R2 ;  /* 0x0012840201007387 */ /* 0x0005e20000100800 */
[----:B------:R-:W-:Y:S02]  /*9a090*/  F2FP.SATFINITE.E5M2.F32.PACK_AB_MERGE_C R0, R36, R39, RZ ;  /* 0x000000272400723e */ /* 0x000fe400048060ff */
[----:B------:R-:W-:-:S05]  /*9a0a0*/  F2FP.SATFINITE.E5M2.F32.PACK_AB_MERGE_C R14, R22, R29, RZ ;  /* 0x0000001d160e723e */ /* 0x000fca00048060ff */
[----:B------:R-:W-:Y:S01]  /*9a0b0*/  STL [R1+0x38f0], R14 ;  /* 0x0038f00e01007387 */ /* 0x000fe20000100800 */
[----:B0-----:R-:W-:-:S03]  /*9a0c0*/  F2FP.SATFINITE.E5M2.F32.PACK_AB_MERGE_C R3, R18, R19, RZ ;  /* 0x000000131203723e */ /* 0x001fc600048060ff */
[----:B------:R0:W-:Y:S04]  /*9a0d0*/  STL [R1+0x1298], R0 ;  /* 0x0012980001007387 */ /* 0x0001e80000100800 */
[----:B------:R-:W-:Y:S01]  /*9a0e0*/  STL [R1+0x1220], R3 ;  /* 0x0012200301007387 */ /* 0x000fe20000100800 */
[----:B--2---:R-:W-:-:S03]  /*9a0f0*/  F2FP.SATFINITE.E5M2.F32.PACK_AB_MERGE_C R2, R10, R11, RZ ;  /* 0x0000000b0a02723e */ /* 0x004fc600048060ff */
        /* <DEDUP_REMOVED lines=49> */
[----:B---3--:R-:W-:-:S05]  /*9a410*/  F2FP.SATFINITE.E5M2.F32.PACK_AB_MERGE_C R5, R5, R47, RZ ;  /* 0x0000002f0505723e */ /* 0x008fca00048060ff */
[----:B------:R0:W-:Y:S01]  /*9a420*/  STL [R1+0x3904], R5 ;  /* 0x0039040501007387 */ /* 0x0001e20000100800 */
[----:B----4-:R-:W-:-:S05]  /*9a430*/  F2FP.SATFINITE.E5M2.F32.PACK_AB_MERGE_C R29, R29, R40, RZ ;  /* 0x000000281d1d723e */ /* 0x010fca00048060ff */
[----:B------:R-:W-:Y:S01]  /*9a440*/  STL [R1+0x39d4], R29 ;  /* 0x0039d41d01007387 */ /* 0x000fe20000100800 */
[----:B0-----:R-:W-:Y:S02]  /*9a450*/  F2FP.SATFINITE.E5M2.F32.PACK_AB_MERGE_C R5, R52, R51, RZ ;  /* 0x000000333405723e */ /* 0x001fe400048060ff */
        /* <DEDUP_REMOVED lines=11> */
[----:B------:R-:W-:Y:S04]  /*9a510*/  STL [R1+0x1190], R5 ;  /* 0x0011900501007387 */ /* 0x000fe80000100800 */
[----:B------:R0:W-:Y:S02]  /*9a520*/  STL [R1+0x3910], R4 ;  /* 0x0039100401007387 */ /* 0x0001e40000100800 */
[----:B0-----:R-:W-:-:S05]  /*9a530*/  F2FP.SATFINITE.E5M2.F32.PACK_AB_MERGE_C R4, R45, R27, RZ ;  /* 0x0000001b2d04723e */ /* 0x001fca00048060ff */
[----:B------:R0:W-:Y:S01]  /*9a540*/  STL [R1+0x118c], R4 ;  /* 0x00118c0401007387 */ /* 0x0001e20000100800 */
[----:B------:R-:W-:-:S05]  /*9a550*/  F2FP.SATFINITE.E5M2.F32.PACK_AB_MERGE_C R49, R49, R2, RZ ;  /* 0x000000023131723e */ /* 0x000fca00048060ff */
[----:B------:R-:W-:Y:S01]  /*9a560*/  STL [R1+0x3918], R49 ;  /* 0x0039183101007387 */ /* 0x000fe20000100800 */
[----:B0-----:R-:W-:Y:S02]  /*9a570*/  F2FP.SATFINITE.E5M2.F32.PACK_AB_MERGE_C R4, R26, R37, RZ ;  /* 0x000000251a04723e */ /* 0x001fe400048060ff */
[----:B------:R-:W-:-:S03]  /*9a580*/  F2FP.SATFINITE.E5M2.F32.PACK_AB_MERGE_C R3, R21, R3, RZ ;  /* 0x000000031503723e */ /* 0x000fc600048060ff */
[----:B------:R0:W-:Y:S04]  /*9a590*/  STL [R1+0x11b4], R4 ;  /* 0x0011b40401007387 */ /* 0x0001e80000100800 */
[----:B------:R2:W-:Y:S01]  /*9a5a0*/  STL [R1+0x1f4], R3 ;  /* 0x0001f40301007387 */ /* 0x0005e20000100800 */
[----:B------:R-:W-:-:S05]  /*9a5b0*/  F2FP.SATFINITE.E5M2.F32.PACK_AB_MERGE_C R2, R48, R35, RZ ;  /* 0x000000233002723e */ /* 0x000fca00048060ff */
[----:B------:R3:W-:Y:S01]  /*9a5c0*/  STL [R1+0x1f0], R2 ;  /* 0x0001f00201007387 */ /* 0x0007e20000100800 */
[----:B0-----:R-:W-:Y:S02]  /*9a5d0*/  F2FP.SATFINITE.E5M2.F32.PACK_AB_MERGE_C R4, R7, R6, RZ ;  /* 0x000000060704723e */ /* 0x001fe400048060ff */
[----:B--2---:R-:W-:-:S03]  /*9a5e0*/  F2FP.SATFINITE.E5M2.F32.PACK_AB_MERGE_C R3, R58, R13, RZ ;  /* 0x0000000d3a03723e */ /* 0x004fc600048060ff */
[----:B------:R0:W-:Y:S04]  /*9a5f0*/  STL [R1+0x20c], R4 ;  /* 0x00020c0401007387 */ /* 0x0001e80000100800 */
[----:B------:R-:W-:Y:S01]  /*9a600*/  STL [R1+0x208], R3 ;  /* 0x0002080301007387 */ /* 0x000fe20000100800 */
[----:B---3--:R-:W-:-:S03]  /*9a610*/  F2FP.SATFINITE.E5M2.F32.PACK_AB_MERGE_C R2, R22, R59, RZ ;  /* 0x0000003b1602723e */ /* 0x008fc600048060ff */
[----:B------:R-:W2:Y:S04]  /*9a620*/  LDL.LU R9, [R1+0x5f0] ;  /* 0x0005f00001097983 */ /* 0x000ea80000300800 */
[----:B------:R3:W-:Y:S04]  /*9a630*/  STL [R1+0x21c], R2 ;  /* 0x00021c0201007387 */ /* 0x0007e80000100800 */
[----:B------:R-:W4:Y:S04]  /*9a640*/  LDL.LU R49, [R1+0x5f8] ;  /* 0x0005f80001317983 */ /* 0x000f280000300800 */
[----:B0-----:R-:W4:Y:S04]  /*9a650*/  LDL.LU R4, [R1+0x5fc] ;  /* 0x0005fc0001047983 */ /* 0x001f280000300800 */
[----:B------:R-:W4:Y:S04]  /*9a660*/  LDL.LU R10, [R1+0x600] ;  /* 0x00060000010a7983 */ /* 0x000f280000300800 */
[----:B------:R-:W4:Y:S04]  /*9a670*/  LDL.LU R53, [R1+0x604] ;  /* 0x0006040001357983 */ /* 0x000f280000300800 */
        /* <DEDUP_REMOVED lines=29> */
[----:B------:R-:W-:-:S03]  /*9a850*/  F2FP.SATFINITE.E5M2.F32.PACK_AB_MERGE_C R8, R8, R60, RZ ;  /* 0x0000003c0808723e */ /* 0x000fc600048060ff */
[----:B------:R-:W4:Y:S04]  /*9a860*/  LDL.LU R15, [R1+0x7bc] ;  /* 0x0007bc00010f7983 */ /* 0x000f280000300800 */
[----:B------:R-:W4:Y:S04]  /*9a870*/  LDL.LU R50, [R1+0xbe0] ;  /* 0x000be00001327983 */ /* 0x000f280000300800 */
[----:B------:R-:W4:Y:S01]  /*9a880*/  LDL.LU R54, [R1+0xbe4] ;  /* 0x000be40001367983 */ /* 0x000f220000300800 */
[----:B------:R-:W-:-:S03]  /*9a890*/  F2FP.SATFINITE.E5M2.F32.PACK_AB_MERGE_C R0, R0, R61, RZ ;  /* 0x0000003d0000723e */ /* 0x000fc600048060ff */
[----:B------:R-:W4:Y:S04]  /*9a8a0*/  LDL.LU R56, [R1+0xbe8] ;  /* 0x000be80001387983 */ /* 0x000f280000300800 */
[----:B------:R-:W4:Y:S01]  /*9a8b0*/  LDL.LU R60, [R1+0xbec] ;  /* 0x000bec00013c7983 */ /* 0x000f220000300800 */
[----:B------:R-:W-:-:S03]  /*9a8c0*/  F2FP.SATFINITE.E5M2.F32.PACK_AB_MERGE_C R36, R36, R20, RZ ;  /* 0x000000142424723e */ /* 0x000fc600048060ff */
        /* <DEDUP_REMOVED lines=9> */
[----:B------:R-:W3:Y:S01]  /*9a960*/  LDL.LU R35, [R1+0x7a4] ;  /* 0x0007a40001237983 */ /* 0x000ee20000300800 */
[----:B------:R-:W-:-:S03]  /*9a970*/  F2FP.SATFINITE.E5M2.F32.PACK_AB_MERGE_C R48, R18, R19, RZ ;  /* 0x000000131230723e */ /* 0x000fc600048060ff */
        /* <DEDUP_REMOVED lines=8> */
[----:B------:R0:W-:Y:S04]  /*9aa00*/  STL [R1+0x38bc], R48 ;  /* 0x0038bc3001007387 */ /* 0x0001e80000100800 */
[----:B0-----:R-:W4:Y:S01]  /*9aa10*/  LDL.LU R48, [R1+0x5f4] ;  /* 0x0005f40001307983 */ /* 0x001f220000300800 */
[----:B--2---:R-:W-:Y:S01]  /*9aa20*/  F2FP.SATFINITE.E5M2.F32.PACK_AB_MERGE_C R11, R29, R11, RZ ;  /* 0x0000000b1d0b723e */ /* 0x004fe200048060ff */
[----:B------:R-:W-:Y:S01]  /*9aa30*/  BAR.SYNC.DEFER_BLOCKING 0x0 ;  /* 0x0000000000007b1d */ /* 0x000fe20000010000 */
[----:B----4-:R-:W-:-:S05]  /*9aa40*/  F2FP.SATFINITE.E5M2.F32.PACK_AB_MERGE_C R48, R48, R9, RZ ;  /* 0x000000093030723e */ /* 0x010fca00048060ff */
[----:B------:R-:W2:Y:S04]  /*9aa50*/  LDL.LU R9, [R1+0x39e0] ;  /* 0x0039e00001097983 */ /* 0x000ea80000300800 */
[----:B------:R0:W-:Y:S02]  /*9aa60*/  STL [R1+0x1300], R48 ;  /* 0x0013003001007387 */ /* 0x0001e40000100800 */
[----:B0-----:R-:W-:Y:S02]  /*9aa70*/  F2FP.SATFINITE.E5M2.F32.PACK_AB_MERGE_C R48, R4, R49, RZ ;  /* 0x000000310430723e */ /* 0x001fe400048060ff */
[----:B------:R-:W-:Y:S02]  /*9aa80*/  F2FP.SATFINITE.E5M2.F32.PACK_AB_MERGE_C R4, R53, R10, RZ ;  /* 0x0000000a3504723e */ /* 0x000fe400048060ff */
[----:B------:R-:W-:Y:S01]  /*9aa90*/  F2FP.SATFINITE.E5M2.F32.PACK_AB_MERGE_C R10, R39, R5, RZ ;  /* 0x00000005270a723e */ /* 0x000fe200048060ff */
[----:B------:R-:W-:Y:S01]  /*9aaa0*/  STL [R1+0x12fc], R48 ;  /* 0x0012fc3001007387 */ /* 0x000fe20000100800 */
[----:B------:R-:W-:-:S03]  /*9aab0*/  F2FP.SATFINITE.E5M2.F32.PACK_AB_MERGE_C R5, R30, R44, RZ ;  /* 0x0000002c1e05723e */ /* 0x000fc600048060ff */
[----:B------:R0:W-:Y:S04]  /*9aac0*/  STL [R1+0x1320], R4 ;  /* 0x0013200401007387 */ /* 0x0001e80000100800 */
[----:B------:R-:W-:Y:S01]  /*9aad0*/  STL [R1+0x131c], R11 ;  /* 0x00131c0b01007387 */ /* 0x000fe20000100800 */
[----:B0-----:R-:W-:-:S03]  /*9aae0*/  F2FP.SATFINITE.E5M2.F32.PACK_AB_MERGE_C R4, R43, R14, RZ ;  /* 0x0000000e2b04723e */ /* 0x001fc600048060ff */
[----:B------:R0:W-:Y:S04]  /*9aaf0*/  STL [R1+0x1334], R10 ;  /* 0x0013340a01007387 */ /* 0x0001e80000100800 */
[----:B------:R4:W-:Y:S04]  /*9ab00*/  STL [R1+0x1330], R4 ;  /* 0x0013300401007387 */ /* 0x0009e80000100800 */
[----:B------:R1:W-:Y:S01]  /*9ab10*/  STL [R1+0x134c], R5 ;  /* 0x00134c0501007387 */ /* 0x0003e20000100800 */
[----:B0-----:R-:W-:Y:S02]  /*9ab20*/  F2FP.SATFINITE.E5M2.F32.PACK_AB_MERGE_C R10, R16, R31, RZ ;  /* 0x0000001f100a723e */ /* 0x001fe400048060ff */
[----:B----4-:R-:W-:-:S03]  /*9ab30*/  F2FP.SATFINITE.E5M2.F32.PACK_AB_MERGE_C R4, R33, R34, RZ ;  /* 0x000000222104723e */ /* 0x010fc600048060ff */
[----:B------:R0:W-:Y:S01]  /*9ab40*/  STL [R1+0x1348], R10 ;  /* 0x0013480a01007387 */ /* 0x0001e20000100800 */
[----:B-1----:R-:W-:-:S03]  /*9ab50*/  F2FP.SATFINITE.E5M2.F32.PACK_AB_MERGE_C R5, R23, R17, RZ ;  /* 0x000000111705723e */ /* 0x002fc600048060ff */
[----:B------:R1:W-:Y:S04]  /*9ab60*/  STL [R1+0x12e0], R4 ;  /* 0x0012e00401007387 */ /* 0x0003e80000100800 */
[----:B------:R4:W-:Y:S01]  /*9ab70*/  STL [R1+0x12e4], R5 ;  /* 0x0012e40501007387 */ /* 0x0009e20000100800 */
[----:B0-----:R-:W-:Y:S02]  /*9ab80*/  F2FP.SATFINITE.E5M2.F32.PACK_AB_MERGE_C R10, R28, R24, RZ ;  /* 0x000000181c0a723e */ /* 0x001fe400048060ff */
[----:B-1----:R-:W-:-:S03]  /*9ab90*/  F2FP.SATFINITE.E5M2.F32.PACK_AB_MERGE_C R4, R32, R25, RZ ;  /* 0x000000192004723e */ /* 0x002fc600048060ff */
[----:B------:R0:W-:Y:S01]  /*9aba0*/  STL [R1+0x12d0], R10 ;  /* 0x0012d00a01007387 */ /* 0x0001e20000100800 */
[----:B----4-:R-:W-:-:S03]  /*9abb0*/  F2FP.SATFINITE.E5M2.F32.PACK_AB_MERGE_C R5, R41, R38, RZ ;  /* 0x000000262905723e */ /* 0x010fc600048060ff */
        /* <DEDUP_REMOVED lines=16> */
[----:B------:R-:W-:Y:S01]  /*9acc0*/  STL [R1+0x13b4], R10 ;  /* 0x0013b40a01007387 */ /* 0x000fe20000100800 */
[----:B---3--:R-:W-:Y:S02]  /*9acd0*/  F2FP.SATFINITE.E5M2.F32.PACK_AB_MERGE_C R5, R2, R61, RZ ;  /* 0x0000003d0205723e */ /* 0x008fe400048060ff */
[----:B------:R-:W-:Y:S01]  /*9ace0*/  F2FP.SATFINITE.E5M2.F32.PACK_AB_MERGE_C R2, R37, R20, RZ ;  /* 0x000000142502723e */ /* 0x000fe200048060ff */
[----:B------:R0:W-:Y:S04]  /*9acf0*/  STL [R1+0x13d0], R4 ;  /* 0x0013d00401007387 */ /* 0x0001e80000100800 */
[----:B------:R-:W-:Y:S04]  /*9ad00*/  STL [R1+0x13cc], R5 ;  /* 0x0013cc0501007387 */ /* 0x000fe80000100800 */
[----:B------:R1:W-:Y:S01]  /*9ad10*/  STL [R1+0x13dc], R2 ;  /* 0x0013dc0201007387 */ /* 0x0003e20000100800 */
[----:B0-----:R-:W-:-:S02]  /*9ad20*/  F2FP.SATFINITE.E5M2.F32.PACK_AB_MERGE_C R4, R3, R26, RZ ;  /* 0x0000001a0304723e */ /* 0x001fc400048060ff */
[----:B------:R-:W-:Y:S02]  /*9ad30*/  F2FP.SATFINITE.E5M2.F32.PACK_AB_MERGE_C R3, R35, R21, RZ ;  /* 0x000000152303723e */ /* 0x000fe400048060ff */
[----:B-1----:R-:W-:Y:S02]  /*9ad40*/  F2FP.SATFINITE.E5M2.F32.PACK_AB_MERGE_C R2, R7, R6, RZ ;  /* 0x000000060702723e */ /* 0x002fe400048060ff */
[----:B------:R-:W-:Y:S01]  /*9ad50*/  F2FP.SATFINITE.E5M2.F32.PACK_AB_MERGE_C R7, R58, R13, RZ ;  /* 0x0000000d3a07723e */ /* 0x000fe200048060ff */
[----:B------:R-:W-:Y:S01]  /*9ad60*/  STL [R1+0x13d8], R4 ;  /* 0x0013d80401007387 */ /* 0x000fe20000100800 */
[----:B------:R-:W-:-:S03]  /*9ad70*/  F2FP.SATFINITE.E5M2.F32.PACK_AB_MERGE_C R6, R22, R59, RZ ;  /* 0x0000003b1606723e */ /* 0x000fc600048060ff */
[----:B------:R-:W-:Y:S04]  /*9ad80*/  STL [R1+0x13e8], R3 ;  /* 0x0013e80301007387 */ /* 0x000fe80000100800 */
[----:B------:R-:W-:Y:S04]  /*9ad90*/  STL [R1+0x38f4], R7 ;  /* 0x0038f40701007387 */ /* 0x000fe80000100800 */
[----:B------:R0:W-:Y:S04]  /*9ada0*/  STL [R1+0x13e4], R2 ;  /* 0x0013e40201007387 */ /* 0x0001e80000100800 */
[----:B------:R-:W-:Y:S04]  /*9adb0*/  STL [R1+0x38f8], R6 ;  /* 0x0038f80601007387 */ /* 0x000fe80000100800 */
[----:B------:R-:W3:Y:S01]  /*9adc0*/  LDL.LU R10, [R1+0x788] ;  /* 0x00078800010a7983 */ /* 0x000ee20000300800 */
[----:B0-----:R-:W-:-:S03]  /*9add0*/  F2FP.SATFINITE.E5M2.F32.PACK_AB_MERGE_C R2, R18, R19, RZ ;  /* 0x000000131202723e */ /* 0x001fc600048060ff */
[----:B------:R-:W3:Y:S04]  /*9ade0*/  LDL.LU R11, [R1+0x78c] ;  /* 0x00078c00010b7983 */ /* 0x000ee80000300800 */
[----:B------:R0:W-:Y:S04]  /*9adf0*/  STL [R1+0x1dc], R2 ;  /* 0x0001dc0201007387 */ /* 0x0001e80000100800 */
        /* <DEDUP_REMOVED lines=55> */
[----:B---3--:R-:W-:-:S03]  /*9b170*/  F2FP.SATFINITE.E5M2.F32.PACK_AB_MERGE_C R11, R11, R10, RZ ;  /* 0x0000000a0b0b723e */ /* 0x008fc600048060ff */
[----:B------:R-:W3:Y:S04]  /*9b180*/  LDL.LU R10, [R1+0x39dc] ;  /* 0x0039dc00010a7983 */ /* 0x000ee80000300800 */
[----:B------:R0:W-:Y:S01]  /*9b190*/  STL [R1+0x1d8], R11 ;  /* 0x0001d80b01007387 */ /* 0x0001e20000100800 */
[----:B----4-:R-:W-:-:S03]  /*9b1a0*/  F2FP.SATFINITE.E5M2.F32.PACK_AB_MERGE_C R39, R39, R29, RZ ;  /* 0x0000001d2727723e */ /* 0x010fc600048060ff */
[----:B0-----:R-:W4:Y:S01]  /*9b1b0*/  LDL.LU R11, [R1+0x39d8] ;  /* 0x0039d800010b7983 */ /* 0x001f220000300800 */
[----:B--2---:R-:W-:-:S03]  /*9b1c0*/  F2FP.SATFINITE.E5M2.F32.PACK_AB_MERGE_C R3, R3, R43, RZ ;  /* 0x0000002b0303723e */ /* 0x004fc600048060ff */
[----:B------:R-:W2:Y:S04]  /*9b1d0*/  LDL.LU R29, [R1+0x39d4] ;  /* 0x0039d400011d7983 */ /* 0x000ea80000300800 */
[----:B------:R0:W-:Y:S04]  /*9b1e0*/  STL [R1+0x1fc], R39 ;  /* 0x0001fc2701007387 */ /* 0x0001e80000100800 */
[----:B0-----:R-:W2:Y:S04]  /*9b1f0*/  LDL.LU R39, [R1+0x39d0] ;  /* 0x0039d00001277983 */ /* 0x001ea80000300800 */
[----:B------:R-:W2:Y:S04]  /*9b200*/  LDL.LU R43, [R1+0x39cc] ;  /* 0x0039cc00012b7983 */ /* 0x000ea80000300800 */
[----:B------:R0:W-:Y:S04]  /*9b210*/  STL [R1+0x38c0], R3 ;  /* 0x0038c00301007387 */ /* 0x0001e80000100800 */
[----:B0-----:R-:W3:Y:S01]  /*9b220*/  LDL.LU R3, [R1+0x648] ;  /* 0x0006480001037983 */ /* 0x001ee20000300800 */
[----:B------:R-:W-:-:S02]  /*9b230*/  F2FP.SATFINITE.E5M2.F32.PACK_AB_MERGE_C R30, R30, R44, RZ ;  /* 0x0000002c1e1e723e */ /* 0x000fc400048060ff */
[----:B------:R-:W-:Y:S01]  /*9b240*/  F2FP.SATFINITE.E5M2.F32.PACK_AB_MERGE_C R16, R16, R31, RZ ;  /* 0x0000001f1010723e */ /* 0x000fe200048060ff */
[----:B------:R-:W2:Y:S01]  /*9b250*/  LDL.LU R44, [R1+0x39c8] ;  /* 0x0039c800012c7983 */ /* 0x000ea20000300800 */
[----:B------:R-:W-:-:S03]  /*9b260*/  F2FP.SATFINITE.E5M2.F32.PACK_AB_MERGE_C R33, R33, R34, RZ ;  /* 0x000000222121723e */ /* 0x000fc600048060ff */
[----:B------:R0:W-:Y:S01]  /*9b270*/  STL [R1+0x12b4], R30 ;  /* 0x0012b41e01007387 */ /* 0x0001e20000100800 */
[----:B------:R-:W-:Y:S02]  /*9b280*/  F2FP.SATFINITE.E5M2.F32.PACK_AB_MERGE_C R23, R23, R17, RZ ;  /* 0x000000111717723e */ /* 0x000fe400048060ff */
[----:B------:R-:W-:Y:S01]  /*9b290*/  F2FP.SATFINITE.E5M2.F32.PACK_AB_MERGE_C R28, R28, R24, RZ ;  /* 0x000000181c1c723e */ /* 0x000fe200048060ff */
[----:B0-----:R-:W2:Y:S04]  /*9b2a0*/  LDL.LU R30, [R1+0x39c4] ;  /* 0x0039c400011e7983 */ /* 0x001ea80000300800 */
[----:B------:R-:W2:Y:S04]  /*9b2b0*/  LDL.LU R31, [R1+0x39c0] ;  /* 0x0039c000011f7983 */ /* 0x000ea80000300800 */
[----:B------:R0:W-:Y:S01]  /*9b2c0*/  STL [R1+0x12b0], R16 ;  /* 0x0012b01001007387 */ /* 0x0001e20000100800 */
[----:B------:R-:W-:-:S03]  /*9b2d0*/  F2FP.SATFINITE.E5M2.F32.PACK_AB_MERGE_C R32, R32, R25, RZ ;  /* 0x000000192020723e */ /* 0x000fc600048060ff */
[----:B0-----:R-:W4:Y:S04]  /*9b2e0*/  LDL.LU R16, [R1+0x39bc] ;  /* 0x0039bc0001107983 */ /* 0x001f280000300800 */
[----:B------:R-:W2:Y:S04]  /*9b2f0*/  LDL.LU R34, [R1+0x39b8] ;  /* 0x0039b80001227983 */ /* 0x000ea80000300800 */
[----:B------:R0:W-:Y:S01]  /*9b300*/  STL [R1+0x12c8], R33 ;  /* 0x0012c82101007387 */ /* 0x0001e20000100800 */
[----:B------:R-:W-:-:S03]  /*9b310*/  F2FP.SATFINITE.E5M2.F32.PACK_AB_MERGE_C R41, R41, R38, RZ ;  /* 0x000000262929723e */ /* 0x000fc600048060ff */
[----:B0-----:R-:W4:Y:S04]  /*9b320*/  LDL.LU R33, [R1+0x39b4] ;  /* 0x0039b40001217983 */ /* 0x001f280000300800 */
[----:B------:R-:W4:Y:S04]  /*9b330*/  LDL.LU R17, [R1+0x39b0] ;  /* 0x0039b00001117983 */ /* 0x000f280000300800 */
        /* <DEDUP_REMOVED lines=48> */
[----:B------:R0:W-:Y:S04]  /*9b640*/  STL [R1+0x133c], R20 ;  /* 0x00133c1401007387 */ /* 0x0001e80000100800 */
[----:B0-----:R-:W4:Y:S04]  /*9b650*/  LDL.LU R20, [R1+0x3950] ;  /* 0x0039500001147983 */ /* 0x001f280000300800 */
[----:B------:R-:W4:Y:S04]  /*9b660*/  LDL.LU R37, [R1+0x394c] ;  /* 0x00394c0001257983 */ /* 0x000f280000300800 */
[----:B------:R0:W-:Y:S04]  /*9b670*/  STL [R1+0x1358], R26 ;  /* 0x0013581a01007387 */ /* 0x0001e80000100800 */
[----:B0-----:R-:W4:Y:S04]  /*9b680*/  LDL.LU R26, [R1+0x3948] ;  /* 0x00394800011a7983 */ /* 0x001f280000300800 */
[----:B------:R-:W4:Y:S04]  /*9b690*/  LDL.LU R21, [R1+0x3944] ;  /* 0x0039440001157983 */ /* 0x000f280000300800 */
[----:B------:R0:W-:Y:S01]  /*9b6a0*/  STL [R1+0x1354], R35 ;  /* 0x0013542301007387 */ /* 0x0001e20000100800 */
[----:B---3--:R-:W-:-:S03]  /*9b6b0*/  F2FP.SATFINITE.E5M2.F32.PACK_AB_MERGE_C R3, R6, R3, RZ ;  /* 0x000000030603723e */ /* 0x008fc600048060ff */
[----:B0-----:R-:W3:Y:S04]  /*9b6c0*/  LDL.LU R35, [R1+0x3940] ;  /* 0x0039400001237983 */ /* 0x001ee80000300800 */
[----:B------:R-:W3:Y:S01]  /*9b6d0*/  LDL.LU R59, [R1+0x393c] ;  /* 0x00393c00013b7983 */ /* 0x000ee20000300800 */
[----:B------:R-:W-:Y:S02]  /*9b6e0*/  F2FP.SATFINITE.E5M2.F32.PACK_AB_MERGE_C R6, R48, R7, RZ ;  /* 0x000000073006723e */ /* 0x000fe400048060ff */
[----:B------:R-:W-:Y:S01]  /*9b6f0*/  F2FP.SATFINITE.E5M2.F32.PACK_AB_MERGE_C R4, R4, R49, RZ ;  /* 0x000000310404723e */ /* 0x000fe200048060ff */
[----:B------:R0:W-:Y:S04]  /*9b700*/  STL [R1+0x1368], R58 ;  /* 0x0013683a01007387 */ /* 0x0001e80000100800 */
[----:B0-----:R-:W3:Y:S04]  /*9b710*/  LDL.LU R58, [R1+0x3938] ;  /* 0x00393800013a7983 */ /* 0x001ee80000300800 */
[----:B------:R0:W-:Y:S04]  /*9b720*/  STL [R1+0x1364], R3 ;  /* 0x0013640301007387 */ /* 0x0001e80000100800 */
[----:B------:R-:W-:Y:S01]  /*9b730*/  STL [R1+0x1380], R6 ;  /* 0x0013800601007387 */ /* 0x000fe20000100800 */
[----:B0-----:R-:W-:-:S03]  /*9b740*/  F2FP.SATFINITE.E5M2.F32.PACK_AB_MERGE_C R3, R5, R53, RZ ;  /* 0x000000350503723e */ /* 0x001fc600048060ff */
[----:B------:R0:W-:Y:S01]  /*9b750*/  STL [R1+0x1378], R4 ;  /* 0x0013780401007387 */ /* 0x0001e20000100800 */
[----:B------:R-:W-:-:S03]  /*9b760*/  F2FP.SATFINITE.E5M2.F32.PACK_AB_MERGE_C R5, R57, R14, RZ ;  /* 0x0000000e3905723e */ /* 0x000fc600048060ff */
[----:B------:R1:W-:Y:S01]  /*9b770*/  STL [R1+0x1394], R3 ;  /* 0x0013940301007387 */ /* 0x0003e20000100800 */
[----:B0-----:R-:W-:-:S03]  /*9b780*/  F2FP.SATFINITE.E5M2.F32.PACK_AB_MERGE_C R4, R22, R12, RZ ;  /* 0x0000000c1604723e */ /* 0x001fc600048060ff */
[----:B------:R-:W-:Y:S01]  /*9b790*/  STL [R1+0x1390], R5 ;  /* 0x0013900501007387 */ /* 0x000fe20000100800 */
[----:B-1----:R-:W-:-:S03]  /*9b7a0*/  F2FP.SATFINITE.E5M2.F32.PACK_AB_MERGE_C R3, R18, R19, RZ ;  /* 0x000000131203723e */ /* 0x002fc600048060ff */
[----:B------:R-:W3:Y:S04]  /*9b7b0*/  LDL.LU R49, [R1+0x1c] ;  /* 0x00001c0001317983 */ /* 0x000ee80000300800 */
[----:B------:R0:W-:Y:S04]  /*9b7c0*/  STL [R1+0x13ac], R4 ;  /* 0x0013ac0401007387 */ /* 0x0001e80000100800 */
[----:B0-----:R-:W3:Y:S04]  /*9b7d0*/  LDL.LU R4, [R1+0x18] ;  /* 0x0000180001047983 */ /* 0x001ee80000300800 */
[----:B------:R0:W-:Y:S04]  /*9b7e0*/  STL [R1+0x13a8], R3 ;  /* 0x0013a80301007387 */ /* 0x0001e80000100800 */
[----:B------:R-:W3:Y:S04]  /*9b7f0*/  LDL.LU R14, [R1+0x24] ;  /* 0x00002400010e7983 */ /* 0x000ee80000300800 */
[----:B------:R-:W3:Y:S04]  /*9b800*/  LDL.LU R57, [R1+0x14] ;  /* 0x0000140001397983 */ /* 0x000ee80000300800 */
[----:B------:R-:W3:Y:S01]  /*9b810*/  LDL.LU R12, [R1+0x8] ;  /* 0x00000800010c7983 */ /* 0x000ee20000300800 */
[----:B--2---:R-:W-:-:S02]  /*9b820*/  LOP3.LUT R34, R34, 0xffff, RZ, 0xc0, !PT ;  /* 0x0000ffff22227812 */ /* 0x004fc400078ec0ff */
[----:B----4-:R-:W-:Y:S02]  /*9b830*/  LOP3.LUT R6, R16, 0xffff, RZ, 0xc0, !PT ;  /* 0x0000ffff10067812 */ /* 0x010fe400078ec0ff */
[----:B------:R-:W-:Y:S01]  /*9b840*/  PRMT R16, R34, 0x3340, R1 ;  /* 0x0000334022107816 */ /* 0x000fe20000000001 */
[----:B------:R-:W-:-:S05]  /*9b850*/  VIADD R19, R13, 0x4 ;  /* 0x000000040d137836 */ /* 0x000fca0000000000 */
[----:B------:R-:W-:Y:S01]  /*9b860*/  ISETP.GE.AND P0, PT, R19, UR11, PT ;  /* 0x0000000b13007c0c */ /* 0x000fe2000bf06270 */
[C---:B------:R-:W-:Y:S01]  /*9b870*/  VIADD R19, R13.reuse, 0x78 ;  /* 0x000000780d137836 */ /* 0x040fe20000000000 */
[----:B------:R-:W-:Y:S01]  /*9b880*/  STL [R1+0x38fc], R13 ;  /* 0x0038fc0d01007387 */ /* 0x000fe20000100800 */
[----:B------:R-:W-:Y:S01]  /*9b890*/  VIADD R18, R13, 0x7f ;  /* 0x0000007f0d127836 */ /* 0x000fe20000000000 */
[----:B------:R-:W-:Y:S01]  /*9b8a0*/  LOP3.LUT R5, R20, 0xffff, RZ, 0xc0, !PT ;  /* 0x0000ffff14057812 */ /* 0x000fe200078ec0ff */
[----:B------:R-:W-:Y:S01]  /*9b8b0*/  ULDC UR11, c[0x0][0x248] ;  /* 0x00009200000b7ab9 */ /* 0x000fe20000000800 */
[----:B------:R-:W-:Y:S02]  /*9b8c0*/  LOP3.LUT R37, R37, 0xffff, RZ, 0xc0, !PT ;  /* 0x0000ffff25257812 */ /* 0x000fe400078ec0ff */
[----:B------:R-:W-:Y:S02]  /*9b8d0*/  PRMT R20, R6, 0x3340, R1 ;  /* 0x0000334006147816 */ /* 0x000fe40000000001 */
[----:B0-----:R-:W-:-:S05]  /*9b8e0*/  LOP3.LUT R3, R21, 0xffff, RZ, 0xc0, !PT ;  /* 0x0000ffff15037812 */ /* 0x001fca00078ec0ff */
[----:B------:R0:W-:Y:S01]  /*9b8f0*/  STL [R1+0x10], R3 ;  /* 0x0000100301007387 */ /* 0x0001e20000100800 */
[----:B------:R-:W-:Y:S02]  /*9b900*/  PRMT R22, R3, 0x3340, R5 ;  /* 0x0000334003167816 */ /* 0x000fe40000000005 */
[----:B---3--:R-:W-:Y:S02]  /*9b910*/  LOP3.LUT R59, R59, 0xffefffff, RZ, 0xc0, !PT ;  /* 0xffefffff3b3b7812 */ /* 0x008fe400078ec0ff */
[----:B------:R-:W-:Y:S02]  /*9b920*/  LOP3.LUT R35, R35, 0xffff, RZ, 0xc0, !PT ;  /* 0x0000ffff23237812 */ /* 0x000fe400078ec0ff */
[----:B------:R-:W-:Y:S02]  /*9b930*/  @P0 LOP3.LUT R59, R59, 0x100000, RZ, 0xfc, !PT ;  /* 0x001000003b3b0812 */ /* 0x000fe400078efcff */
[----:B------:R-:W-:Y:S01]  /*9b940*/  ISETP.GE.AND P0, PT, R19, UR9, PT ;  /* 0x0000000913007c0c */ /* 0x000fe2000bf06270 */
[----:B------:R-:W-:Y:S01]  /*9b950*/  STL [R1+0x4], R6 ;  /* 0x0000040601007387 */ /* 0x000fe20000100800 */
[----:B------:R-:W-:Y:S01]  /*9b960*/  PRMT R21, R35, 0x3340, R37 ;  /* 0x0000334023157816 */ /* 0x000fe20000000025 */
[----:B------:R-:W-:-:S02]  /*9b970*/  ULDC UR9, c[0x0][0x248] ;  /* 0x0000920000097ab9 */ /* 0x000fc40000000800 */
[----:B------:R1:W-:Y:S01]  /*9b980*/  STL [R1+0xc], R5 ;  /* 0x00000c0501007387 */ /* 0x0003e20000100800 */
[----:B0-----:R-:W-:Y:S02]  /*9b990*/  PRMT R3, R22, 0x5410, R20 ;  /* 0x0000541016037816 */ /* 0x001fe40000000014 */
[----:B------:R-:W-:Y:S01]  /*9b9a0*/  LOP3.LUT R58, R58, 0xffffdfff, RZ, 0xc0, !PT ;  /* 0xffffdfff3a3a7812 */ /* 0x000fe200078ec0ff */
[----:B------:R-:W2:Y:S01]  /*9b9b0*/  LDL.LU R53, [R1+0x60] ;  /* 0x0000600001357983 */ /* 0x000ea20000300800 */
[----:B-1----:R-:W-:-:S03]  /*9b9c0*/  PRMT R5, R21, 0x5410, R16 ;  /* 0x0000541015057816 */ /* 0x002fc60000000010 */
[----:B------:R-:W-:Y:S02]  /*9b9d0*/  @P0 LOP3.LUT R58, R58, 0x2000, RZ, 0xfc, !PT ;  /* 0x000020003a3a0812 */ /* 0x000fe400078efcff */
[----:B------:R0:W-:Y:S04]  /*9b9e0*/  STL [R1+0x1484], R5 ;  /* 0x0014840501007387 */ /* 0x0001e80000100800 */
[----:B0-----:R-:W3:Y:S04]  /*9b9f0*/  LDL.LU R5, [R1+0x38] ;  /* 0x0000380001057983 */ /* 0x001ee80000300800 */
[----:B------:R0:W-:Y:S01]  /*9ba00*/  STL [R1+0x1480], R3 ;  /* 0x0014800301007387 */ /* 0x0001e20000100800 */
[----:B------:R-:W-:-:S03]  /*9ba10*/  LOP3.LUT R21, R49, 0xffff, RZ, 0xc0, !PT ;  /* 0x0000ffff31157812 */ /* 0x000fc600078ec0ff */
[----:B------:R-:W-:Y:S01]  /*9ba20*/  STL.64 [R1+0x37e0], R58 ;  /* 0x0037e03a01007387 */ /* 0x000fe20000100a00 */
[----:B------:R-:W-:Y:S02]  /*9ba30*/  LOP3.LUT R7, R4, 0xffff, RZ, 0xc0, !PT ;  /* 0x0000ffff04077812 */ /* 0x000fe400078ec0ff */
[----:B0-----:R-:W-:Y:S02]  /*9ba40*/  LOP3.LUT R3, R14, 0xffff, RZ, 0xc0, !PT ;  /* 0x0000ffff0e037812 */ /* 0x001fe400078ec0ff */
[----:B------:R-:W4:Y:S04]  /*9ba50*/  LDL.LU R14, [R1+0x50] ;  /* 0x00005000010e7983 */ /* 0x000f280000300800 */
[----:B------:R0:W-:Y:S04]  /*9ba60*/  STL [R1+0x1c], R21 ;  /* 0x00001c1501007387 */ /* 0x0001e80000100800 */
[----:B------:R-:W-:Y:S04]  /*9ba70*/  STL [R1+0x18], R7 ;  /* 0x0000180701007387 */ /* 0x000fe80000100800 */
[----:B------:R-:W-:Y:S04]  /*9ba80*/  STL [R1+0x58], R3 ;  /* 0x0000580301007387 */ /* 0x000fe80000100800 */
[----:B------:R-:W4:Y:S01]  /*9ba90*/  LDL.LU R48, [R1+0x3c] ;  /* 0x00003c0001307983 */ /* 0x000f220000300800 */
[----:B------:R-:W-:-:S03]  /*9baa0*/  LOP3.LUT R49, R57, 0xffff, RZ, 0xc0, !PT ;  /* 0x0000ffff39317812 */ /* 0x000fc600078ec0ff */
[----:B------:R-:W4:Y:S04]  /*9bab0*/  LDL.LU R4, [R1+0x30] ;  /* 0x0000300001047983 */ /* 0x000f280000300800 */
[----:B------:R-:W4:Y:S01]  /*9bac0*/  LDL.LU R57, [R1+0x2c] ;  /* 0x00002c0001397983 */ /* 0x000f220000300800 */
[----:B------:R-:W-:Y:S01]  /*9bad0*/  ISETP.GE.AND P1, PT, R18, UR7, PT ;  /* 0x0000000712007c0c */ /* 0x000fe2000bf26270 */
[----:B------:R-:W-:Y:S01]  /*9bae0*/  VIADD R18, R13, 0x1 ;  /* 0x000000010d127836 */ /* 0x000fe20000000000 */
[----:B------:R-:W-:Y:S01]  /*9baf0*/  LOP3.LUT R13, R12, 0xffff, RZ, 0xc0, !PT ;  /* 0x0000ffff0c0d7812 */ /* 0x000fe200078ec0ff */
[----:B------:R-:W-:Y:S01]  /*9bb00*/  ULDC UR7, c[0x0][0x248] ;  /* 0x0000920000077ab9 */ /* 0x000fe20000000800 */
[----:B------:R-:W4:Y:S01]  /*9bb10*/  LDL.LU R12, [R1+0x20] ;  /* 0x00002000010c7983 */ /* 0x000f220000300800 */
[----:B------:R-:W-:-:S02]  /*9bb20*/  LOP3.LUT R26, R26, 0xffff, RZ, 0xc0, !PT ;  /* 0x0000ffff1a1a7812 */ /* 0x000fc400078ec0ff */
[----:B------:R-:W-:Y:S02]  /*9bb30*/  LOP3.LUT R6, R45, 0xffff, RZ, 0xc0, !PT ;  /* 0x0000ffff2d067812 */ /* 0x000fe400078ec0ff */
[----:B------:R-:W-:Y:S02]  /*9bb40*/  LOP3.LUT R27, R27, 0xffff, RZ, 0xc0, !PT ;  /* 0x0000ffff1b1b7812 */ /* 0x000fe400078ec0ff */
[----:B------:R-:W-:Y:S02]  /*9bb50*/  LOP3.LUT R36, R36, 0xffff, RZ, 0xc0, !PT ;  /* 0x0000ffff24247812 */ /* 0x000fe400078ec0ff */
[----:B------:R-:W-:Y:S02]  /*9bb60*/  LOP3.LUT R16, R17, 0xffff, RZ, 0xc0, !PT ;  /* 0x0000ffff11107812 */ /* 0x000fe400078ec0ff */
[----:B------:R-:W-:Y:S01]  /*9bb70*/  ISETP.GE.AND P2, PT, R18, UR13, PT ;  /* 0x0000000d12007c0c */ /* 0x000fe2000bf46270 */
[----:B------:R-:W-:Y:S01]  /*9bb80*/  STL [R1+0x14], R13 ;  /* 0x0000140d01007387 */ /* 0x000fe20000100800 */
[----:B------:R-:W-:Y:S01]  /*9bb90*/  LOP3.LUT R18, R0, 0xffff, RZ, 0xc0, !PT ;  /* 0x0000ffff00127812 */ /* 0x000fe200078ec0ff */
[----:B------:R-:W-:Y:S01]  /*9bba0*/  ULEA UR4, UR5, UR4, 0x18 ;  /* 0x0000000405047291 */ /* 0x000fe2000f8ec03f */
[----:B------:R-:W-:Y:S01]  /*9bbb0*/  PRMT R0, R36, 0x3340, R1 ;  /* 0x0000334024007816 */ /* 0x000fe20000000001 */
[----:B------:R-:W-:Y:S01]  /*9bbc0*/  STL [R1+0x54], R6 ;  /* 0x0000540601007387 */ /* 0x000fe20000100800 */
[----:B------:R-:W-:Y:S01]  /*9bbd0*/  PRMT R19, R26, 0x3340, R27 ;  /* 0x000033401a137816 */ /* 0x000fe2000000001b */
[----:B------:R-:W-:Y:S01]  /*9bbe0*/  ULDC UR13, c[0x0][0x248] ;  /* 0x00009200000d7ab9 */ /* 0x000fe20000000800 */
[----:B------:R-:W-:Y:S01]  /*9bbf0*/  LOP3.LUT R33, R33, 0xffff, RZ, 0xc0, !PT ;  /* 0x0000ffff21217812 */ /* 0x000fe200078ec0ff */
[----:B------:R1:W-:Y:S01]  /*9bc00*/  STL [R1+0x8], R16 ;  /* 0x0000081001007387 */ /* 0x0003e20000100800 */
[----:B------:R-:W-:Y:S01]  /*9bc10*/  PRMT R20, R21, 0x3340, R49 ;  /* 0x0000334015147816 */ /* 0x000fe20000000031 */
[----:B------:R-:W-:Y:S01]  /*9bc20*/  ULDC UR5, c[0x0][0x248] ;  /* 0x0000920000057ab9 */ /* 0x000fe20000000800 */
[----:B------:R-:W-:Y:S01]  /*9bc30*/  PRMT R0, R19, 0x5410, R0 ;  /* 0x0000541013007816 */ /* 0x000fe20000000000 */
[----:B------:R1:W-:Y:S01]  /*9bc40*/  STL [R1+0x28], R18 ;  /* 0x0000281201007387 */ /* 0x0003e20000100800 */
[----:B------:R-:W-:-:S02]  /*9bc50*/  PRMT R17, R33, 0x3340, R1 ;  /* 0x0000334021117816 */ /* 0x000fc40000000001 */
[----:B0-----:R-:W-:Y:S02]  /*9bc60*/  PRMT R21, R7, 0x3340, R13 ;  /* 0x0000334007157816 */ /* 0x001fe4000000000d */
[--C-:B-1----:R-:W-:Y:S02]  /*9bc70*/  PRMT R16, R16, 0x3340, R1.reuse ;  /* 0x0000334010107816 */ /* 0x102fe40000000001 */
[----:B------:R-:W-:Y:S02]  /*9bc80*/  PRMT R22, R3, 0x3340, R6 ;  /* 0x0000334003167816 */ /* 0x000fe40000000006 */
[----:B------:R-:W-:Y:S02]  /*9bc90*/  PRMT R18, R18, 0x3340, R1 ;  /* 0x0000334012127816 */ /* 0x000fe40000000001 */
[----:B------:R-:W-:Y:S01]  /*9bca0*/  PRMT R3, R20, 0x5410, R16 ;  /* 0x0000541014037816 */ /* 0x000fe20000000010 */
[----:B------:R0:W-:Y:S01]  /*9bcb0*/  STL [R1+0x147c], R0 ;  /* 0x00147c0001007387 */ /* 0x0001e20000100800 */
[----:B------:R-:W-:-:S03]  /*9bcc0*/  PRMT R6, R21, 0x5410, R17 ;  /* 0x0000541015067816 */ /* 0x000fc60000000011 */
[----:B------:R2:W-:Y:S01]  /*9bcd0*/  STL [R1+0x1478], R3 ;  /* 0x0014780301007387 */ /* 0x0005e20000100800 */
[----:B0-----:R-:W-:-:S03]  /*9bce0*/  PRMT R0, R22, 0x5410, R18 ;  /* 0x0000541016007816 */ /* 0x001fc60000000012 */
[----:B------:R0:W-:Y:S04]  /*9bcf0*/  STL [R1+0x1474], R6 ;  /* 0x0014740601007387 */ /* 0x0001e80000100800 */
[----:B------:R1:W-:Y:S01]  /*9bd00*/  STL [R1+0x1470], R0 ;  /* 0x0014700001007387 */ /* 0x0003e20000100800 */
[----:B--2---:R-:W-:-:S03]  /*9bd10*/  LOP3.LUT R3, R53, 0xffff, RZ, 0xc0, !PT ;  /* 0x0000ffff35037812 */ /* 0x004fc600078ec0ff */
[----:B------:R-:W2:Y:S01]  /*9bd20*/  LDL.LU R53, [R1+0xcc] ;  /* 0x0000cc0001357983 */ /* 0x000ea20000300800 */
[----:B---3--:R-:W-:-:S03]  /*9bd30*/  LOP3.LUT R18, R5, 0xffff, RZ, 0xc0, !PT ;  /* 0x0000ffff05127812 */ /* 0x008fc600078ec0ff */
[----:B------:R-:W3:Y:S04]  /*9bd40*/  LDL.LU R5, [R1+0xd4] ;  /* 0x0000d40001057983 */ /* 0x000ee80000300800 */
[----:B------:R-:W-:Y:S04]  /*9bd50*/  STL [R1+0xbc], R3 ;  /* 0x0000bc0301007387 */ /* 0x000fe80000100800 */
[----:B------:R1:W-:Y:S01]  /*9bd60*/  STL [R1+0x38], R18 ;  /* 0x0000381201007387 */ /* 0x0003e20000100800 */
[----:B----4-:R-:W-:-:S03]  /*9bd70*/  LOP3.LUT R19, R14, 0xffff, RZ, 0xc0, !PT ;  /* 0x0000ffff0e137812 */ /* 0x010fc600078ec0ff */
[----:B------:R-:W4:Y:S04]  /*9bd80*/  LDL.LU R14, [R1+0xa4] ;  /* 0x0000a400010e7983 */ /* 0x000f280000300800 */
[----:B------:R1:W-:Y:S01]  /*9bd90*/  STL [R1+0x7c], R19 ;  /* 0x00007c1301007387 */ /* 0x0003e20000100800 */
[----:B0-----:R-:W-:-:S05]  /*9bda0*/  LOP3.LUT R6, R48, 0xffff, RZ, 0xc0, !PT ;  /* 0x0000ffff30067812 */ /* 0x001fca00078ec0ff */
[----:B------:R-:W-:Y:S01]  /*9bdb0*/  STL [R1+0x6c], R6 ;  /* 0x00006c0601007387 */ /* 0x000fe20000100800 */
[----:B------:R-:W-:-:S03]  /*9bdc0*/  LOP3.LUT R21, R57, 0xffff, RZ, 0xc0, !PT ;  /* 0x0000ffff39157812 */ /* 0x000fc600078ec0ff */
[----:B------:R-:W4:Y:S01]  /*9bdd0*/  LDL.LU R57, [R1+0x90] ;  /* 0x0000900001397983 */ /* 0x000f220000300800 */
[----:B------:R-:W-:-:S03]  /*9bde0*/  LOP3.LUT R20, R12, 0xffff, RZ, 0xc0, !PT ;  /* 0x0000ffff0c147812 */ /* 0x000fc600078ec0ff */
[----:B------:R-:W-:Y:S04]  /*9bdf0*/  STL [R1+0x3c], R21 ;  /* 0x00003c1501007387 */ /* 0x000fe80000100800 */
[----:B------:R-:W4:Y:S04]  /*9be00*/  LDL.LU R59, [R1+0x84] ;  /* 0x00008400013b7983 */ /* 0x000f280000300800 */
[----:B------:R-:W-:Y:S04]  /*9be10*/  STL [R1+0x80], R20 ;  /* 0x0000801401007387 */ /* 0x000fe80000100800 */
[----:B------:R-:W4:Y:S04]  /*9be20*/  LDL.LU R7, [R1+0x74] ;  /* 0x0000740001077983 */ /* 0x000f280000300800 */
[----:B------:R-:W4:Y:S01]  /*9be30*/  LDL.LU R12, [R1+0x4c] ;  /* 0x00004c00010c7983 */ /* 0x000f220000300800 */
[----:B------:R-:W-:-:S02]  /*9be40*/  LOP3.LUT R13, R61, 0xffff, RZ, 0xc0, !PT ;  /* 0x0000ffff3d0d7812 */ /* 0x000fc400078ec0ff */
[----:B-1----:R-:W-:Y:S02]  /*9be50*/  LOP3.LUT R0, R24, 0xffff, RZ, 0xc0, !PT ;  /* 0x0000ffff18007812 */ /* 0x002fe400078ec0ff */
[----:B------:R-:W-:Y:S01]  /*9be60*/  LOP3.LUT R22, R23, 0xffff, RZ, 0xc0, !PT ;  /* 0x0000ffff17167812 */ /* 0x000fe200078ec0ff */
[----:B------:R-:W-:Y:S01]  /*9be70*/  STL [R1+0x64], R13 ;  /* 0x0000640d01007387 */ /* 0x000fe20000100800 */
[----:B------:R-:W-:Y:S02]  /*9be80*/  LOP3.LUT R16, R8, 0xffff, RZ, 0xc0, !PT ;  /* 0x0000ffff08107812 */ /* 0x000fe400078ec0ff */
[----:B------:R-:W-:Y:S01]  /*9be90*/  LOP3.LUT R17, R25, 0xffff, RZ, 0xc0, !PT ;  /* 0x0000ffff19117812 */ /* 0x000fe200078ec0ff */
[----:B------:R0:W-:Y:S01]  /*9bea0*/  STL [R1+0x20], R0 ;  /* 0x0000200001007387 */ /* 0x0001e20000100800 */
[----:B------:R-:W-:Y:S02]  /*9beb0*/  LOP3.LUT R4, R4, 0xffff, RZ, 0xc0, !PT ;  /* 0x0000ffff04047812 */ /* 0x000fe400078ec0ff */
[----:B------:R-:W-:Y:S01]  /*9bec0*/  PRMT R18, R18, 0x3340, R21 ;  /* 0x0000334012127816 */ /* 0x000fe20000000015 */
[----:B------:R-:W-:Y:S01]  /*9bed0*/  STL [R1+0x60], R22 ;  /* 0x0000601601007387 */ /* 0x000fe20000100800 */
[----:B------:R-:W-:-:S02]  /*9bee0*/  PRMT R8, R22, 0x3340, R1 ;  /* 0x0000334016087816 */ /* 0x000fc40000000001 */
[----:B------:R-:W-:Y:S02]  /*9bef0*/  PRMT R19, R19, 0x3340, R20 ;  /* 0x0000334013137816 */ /* 0x000fe40000000014 */
[----:B0-----:R-:W-:Y:S01]  /*9bf00*/  PRMT R0, R0, 0x3340, R1 ;  /* 0x0000334000007816 */ /* 0x001fe20000000001 */
[----:B------:R0:W-:Y:S01]  /*9bf10*/  STL [R1+0x30], R16 ;  /* 0x0000301001007387 */ /* 0x0001e20000100800 */
[----:B------:R-:W-:Y:S02]  /*9bf20*/  PRMT R20, R6, 0x3340, R13 ;  /* 0x0000334006147816 */ /* 0x000fe4000000000d */
[----:B------:R-:W-:Y:S01]  /*9bf30*/  PRMT R0, R18, 0x5410, R0 ;  /* 0x0000541012007816 */ /* 0x000fe20000000000 */
[----:B------:R1:W-:Y:S01]  /*9bf40*/  STL [R1+0x94], R17 ;  /* 0x0000941101007387 */ /* 0x0003e20000100800 */
[----:B------:R-:W-:-:S03]  /*9bf50*/  PRMT R21, R3, 0x3340, R4 ;  /* 0x0000334003157816 */ /* 0x000fc60000000004 */
[----:B------:R1:W-:Y:S01]  /*9bf60*/  STL [R1+0x3914], R4 ;  /* 0x0039140401007387 */ /* 0x0003e20000100800 */
[--C-:B0-----:R-:W-:Y:S02]  /*9bf70*/  PRMT R16, R16, 0x3340, R1.reuse ;  /* 0x0000334010107816 */ /* 0x101fe40000000001 */
[----:B-1----:R-:W-:Y:S01]  /*9bf80*/  PRMT R17, R17, 0x3340, R1 ;  /* 0x0000334011117816 */ /* 0x002fe20000000001 */
[----:B------:R0:W-:Y:S01]  /*9bf90*/  STL [R1+0x146c], R0 ;  /* 0x00146c0001007387 */ /* 0x0001e20000100800 */
[----:B------:R-:W-:Y:S02]  /*9bfa0*/  PRMT R3, R20, 0x5410, R16 ;  /* 0x0000541014037816 */ /* 0x000fe40000000010 */
[----:B------:R-:W-:-:S05]  /*9bfb0*/  PRMT R4, R19, 0x5410, R8 ;  /* 0x0000541013047816 */ /* 0x000fca0000000008 */
[----:B------:R-:W-:Y:S01]  /*9bfc0*/  STL [R1+0x1468], R4 ;  /* 0x0014680401007387 */ /* 0x000fe20000100800 */
[----:B0-----:R-:W-:-:S03]  /*9bfd0*/  PRMT R0, R21, 0x5410, R17 ;  /* 0x0000541015007816 */ /* 0x001fc60000000011 */
[----:B------:R-:W4:Y:S04]  /*9bfe0*/  LDL.LU R48, [R1+0xec] ;  /* 0x0000ec0001307983 */ /* 0x000f280000300800 */
[----:B------:R3:W-:Y:S04]  /*9bff0*/  STL [R1+0x1464], R3 ;  /* 0x0014640301007387 */ /* 0x0007e80000100800 */
[----:B------:R0:W-:Y:S04]  /*9c000*/  STL [R1+0x1460], R0 ;  /* 0x0014600001007387 */ /* 0x0001e80000100800 */
[----:B------:R-:W4:Y:S01]  /*9c010*/  LDL.LU R6, [R1+0xe0] ;  /* 0x0000e00001067983 */ /* 0x000f220000300800 */
[----:B------:R-:W-:-:S02]  /*9c020*/  LOP3.LUT R20, R2, 0xffff, RZ, 0xc0, !PT ;  /* 0x0000ffff02147812 */ /* 0x000fc400078ec0ff */
[----:B--2---:R-:W-:-:S05]  /*9c030*/  LOP3.LUT R13, R53, 0xffff, RZ, 0xc0, !PT ;  /* 0x0000ffff350d7812 */ /* 0x004fca00078ec0ff */
[----:B------:R-:W-:Y:S04]  /*9c040*/  STL [R1+0xcc], R13 ;  /* 0x0000cc0d01007387 */ /* 0x000fe80000100800 */
[----:B------:R-:W2:Y:S01]  /*9c050*/  LDL.LU R53, [R1+0xe4] ;  /* 0x0000e40001357983 */ /* 0x000ea20000300800 */
[----:B---3--:R-:W-:-:S05]  /*9c060*/  LOP3.LUT R3, R5, 0xffff, RZ, 0xc0, !PT ;  /* 0x0000ffff05037812 */ /* 0x008fca00078ec0ff */
[----:B------:R-:W-:Y:S01]  /*9c070*/  STL [R1+0xfc], R3 ;  /* 0x0000fc0301007387 */ /* 0x000fe20000100800 */
[----:B----4-:R-:W-:-:S05]  /*9c080*/  LOP3.LUT R17, R14, 0xffff, RZ, 0xc0, !PT ;  /* 0x0000ffff0e117812 */ /* 0x010fca00078ec0ff */
[----:B------:R1:W-:Y:S04]  /*9c090*/  STL [R1+0x50], R17 ;  /* 0x0000501101007387 */ /* 0x0003e80000100800 */
[----:B------:R-:W3:Y:S04]  /*9c0a0*/  LDL.LU R5, [R1+0x9c] ;  /* 0x00009c0001057983 */ /* 0x000ee80000300800 */
[----:B------:R-:W4:Y:S01]  /*9c0b0*/  LDL.LU R14, [R1+0xdc] ;  /* 0x0000dc00010e7983 */ /* 0x000f220000300800 */
[----:B------:R-:W-:-:S03]  /*9c0c0*/  LOP3.LUT R18, R57, 0xffff, RZ, 0xc0, !PT ;  /* 0x0000ffff39127812 */ /* 0x000fc600078ec0ff */
[----:B------:R-:W4:Y:S04]  /*9c0d0*/  LDL.LU R57, [R1+0xd8] ;  /* 0x0000d80001397983 */ /* 0x000f280000300800 */
[----:B------:R1:W-:Y:S01]  /*9c0e0*/  STL [R1+0x90], R18 ;  /* 0x0000901201007387 */ /* 0x0003e20000100800 */
[----:B------:R-:W-:-:S03]  /*9c0f0*/  LOP3.LUT R19, R59, 0xffff, RZ, 0xc0, !PT ;  /* 0x0000ffff3b137812 */ /* 0x000fc600078ec0ff */
[----:B------:R-:W4:Y:S04]  /*9c100*/  LDL.LU R2, [R1+0x3934] ;  /* 0x0039340001027983 */ /* 0x000f280000300800 */
[----:B------:R1:W-:Y:S01]  /*9c110*/  STL [R1+0xd4], R19 ;  /* 0x0000d41301007387 */ /* 0x0003e20000100800 */
[----:B------:R-:W-:-:S03]  /*9c120*/  LOP3.LUT R21, R12, 0xffff, RZ, 0xc0, !PT ;  /* 0x0000ffff0c157812 */ /* 0x000fc600078ec0ff */
[----:B------:R-:W4:Y:S01]  /*9c130*/  LDL.LU R12, [R1+0x98] ;  /* 0x00009800010c7983 */ /* 0x000f220000300800 */
[----:B------:R-:W-:Y:S02]  /*9c140*/  LOP3.LUT R7, R7, 0xffff, RZ, 0xc0, !PT ;  /* 0x0000ffff07077812 */ /* 0x000fe400078ec0ff */
[----:B------:R-:W-:Y:S02]  /*9c150*/  LOP3.LUT R4, R28, 0xffff, RZ, 0xc0, !PT ;  /* 0x0000ffff1c047812 */ /* 0x000fe400078ec0ff */
[----:B------:R-:W-:Y:S01]  /*9c160*/  LOP3.LUT R8, R9, 0xffff, RZ, 0xc0, !PT ;  /* 0x0000ffff09087812 */ /* 0x000fe200078ec0ff */
[----:B------:R-:W-:Y:S01]  /*9c170*/  STL [R1+0x4c], R21 ;  /* 0x00004c1501007387 */ /* 0x000fe20000100800 */
[----:B------:R-:W-:Y:S02]  /*9c180*/  LOP3.LUT R22, R38, 0xffff, RZ, 0xc0, !PT ;  /* 0x0000ffff26167812 */ /* 0x000fe400078ec0ff */
[----:B------:R-:W-:Y:S01]  /*9c190*/  LOP3.LUT R16, R32, 0xffff, RZ, 0xc0, !PT ;  /* 0x0000ffff20107812 */ /* 0x000fe200078ec0ff */
[----:B------:R-:W-:Y:S01]  /*9c1a0*/  STL [R1+0xf8], R7 ;  /* 0x0000f80701007387 */ /* 0x000fe20000100800 */
[----:B0-----:R-:W-:-:S02]  /*9c1b0*/  PRMT R0, R4, 0x3340, R1 ;  /* 0x0000334004007816 */ /* 0x001fc40000000001 */
[----:B-1----:R-:W-:Y:S01]  /*9c1c0*/  PRMT R17, R17, 0x3340, R21 ;  /* 0x0000334011117816 */ /* 0x002fe20000000015 */
[----:B------:R0:W-:Y:S01]  /*9c1d0*/  STL [R1+0x84], R20 ;  /* 0x0000841401007387 */ /* 0x0001e20000100800 */
[----:B------:R-:W-:-:S03]  /*9c1e0*/  PRMT R18, R18, 0x3340, R20 ;  /* 0x0000334012127816 */ /* 0x000fc60000000014 */
[----:B------:R1:W-:Y:S01]  /*9c1f0*/  STL [R1+0x74], R8 ;  /* 0x0000740801007387 */ /* 0x0003e20000100800 */
[----:B------:R-:W-:Y:S02]  /*9c200*/  PRMT R9, R22, 0x3340, R1 ;  /* 0x0000334016097816 */ /* 0x000fe40000000001 */
[----:B------:R-:W-:Y:S01]  /*9c210*/  PRMT R19, R13, 0x3340, R19 ;  /* 0x000033400d137816 */ /* 0x000fe20000000013 */
[----:B------:R-:W-:Y:S01]  /*9c220*/  STL [R1+0xa4], R22 ;  /* 0x0000a41601007387 */ /* 0x000fe20000100800 */
[----:B------:R-:W-:Y:S02]  /*9c230*/  PRMT R0, R17, 0x5410, R0 ;  /* 0x0000541011007816 */ /* 0x000fe40000000000 */
[----:B0-----:R-:W-:Y:S01]  /*9c240*/  PRMT R20, R3, 0x3340, R7 ;  /* 0x0000334003147816 */ /* 0x001fe20000000007 */
[----:B------:R0:W-:Y:S01]  /*9c250*/  STL [R1+0xe8], R16 ;  /* 0x0000e81001007387 */ /* 0x0001e20000100800 */
[----:B-1----:R-:W-:Y:S02]  /*9c260*/  PRMT R8, R8, 0x3340, R1 ;  /* 0x0000334008087816 */ /* 0x002fe40000000001 */
[----:B------:R-:W-:-:S02]  /*9c270*/  PRMT R3, R19, 0x5410, R9 ;  /* 0x0000541013037816 */ /* 0x000fc40000000009 */
[----:B------:R-:W-:Y:S01]  /*9c280*/  PRMT R7, R18, 0x5410, R8 ;  /* 0x0000541012077816 */ /* 0x000fe20000000008 */
[----:B------:R1:W-:Y:S01]  /*9c290*/  STL [R1+0x145c], R0 ;  /* 0x00145c0001007387 */ /* 0x0003e20000100800 */
[----:B0-----:R-:W-:-:S03]  /*9c2a0*/  PRMT R16, R16, 0x3340, R1 ;  /* 0x0000334010107816 */ /* 0x001fc60000000001 */
[----:B------:R0:W-:Y:S01]  /*9c2b0*/  STL [R1+0x1458], R7 ;  /* 0x0014580701007387 */ /* 0x0001e20000100800 */
[----:B-1----:R-:W-:-:S03]  /*9c2c0*/  PRMT R0, R20, 0x5410, R16 ;  /* 0x0000541014007816 */ /* 0x002fc60000000010 */
[----:B------:R2:W-:Y:S01]  /*9c2d0*/  STL [R1+0x1454], R3 ;  /* 0x0014540301007387 */ /* 0x0005e20000100800 */
[----:B------:R-:W-:-:S03]  /*9c2e0*/  LOP3.LUT R19, R48, 0xffff, RZ, 0xc0, !PT ;  /* 0x0000ffff30137812 */ /* 0x000fc600078ec0ff */
[----:B0-----:R-:W4:Y:S04]  /*9c2f0*/  LDL.LU R7, [R1+0x118] ;  /* 0x0001180001077983 */ /* 0x001f280000300800 */
[----:B------:R0:W-:Y:S04]  /*9c300*/  STL [R1+0x1450], R0 ;  /* 0x0014500001007387 */ /* 0x0001e80000100800 */
[----:B------:R-:W4:Y:S01]  /*9c310*/  LDL.LU R48, [R1+0x114] ;  /* 0x0001140001307983 */ /* 0x000f220000300800 */
[----:B------:R-:W-:-:S03]  /*9c320*/  LOP3.LUT R17, R6, 0xffff, RZ, 0xc0, !PT ;  /* 0x0000ffff06117812 */ /* 0x000fc600078ec0ff */
[----:B------:R-:W-:Y:S04]  /*9c330*/  STL [R1+0xec], R19 ;  /* 0x0000ec1301007387 */ /* 0x000fe80000100800 */
[----:B------:R-:W-:Y:S01]  /*9c340*/  STL [R1+0xe0], R17 ;  /* 0x0000e01101007387 */ /* 0x000fe20000100800 */
[----:B--2---:R-:W-:Y:S02]  /*9c350*/  LOP3.LUT R3, R53, 0xffff, RZ, 0xc0, !PT ;  /* 0x0000ffff35037812 */ /* 0x004fe400078ec0ff */
[----:B---3--:R-:W-:Y:S02]  /*9c360*/  LOP3.LUT R20, R5, 0xffff, RZ, 0xc0, !PT ;  /* 0x0000ffff05147812 */ /* 0x008fe400078ec0ff */
[----:B----4-:R-:W-:-:S03]  /*9c370*/  LOP3.LUT R16, R14, 0xffff, RZ, 0xc0, !PT ;  /* 0x0000ffff0e107812 */ /* 0x010fc600078ec0ff */
[----:B------:R-:W-:Y:S04]  /*9c380*/  STL [R1+0x9c], R20 ;  /* 0x00009c1401007387 */ /* 0x000fe80000100800 */
[----:B------:R-:W-:Y:S04]  /*9c390*/  STL [R1+0x104], R3 ;  /* 0x0001040301007387 */ /* 0x000fe80000100800 */
[----:B------:R1:W-:Y:S01]  /*9c3a0*/  STL [R1+0xf0], R16 ;  /* 0x0000f01001007387 */ /* 0x0003e20000100800 */
[----:B------:R-:W-:-:S03]  /*9c3b0*/  LOP3.LUT R18, R57, 0xffff, RZ, 0xc0, !PT ;  /* 0x0000ffff39127812 */ /* 0x000fc600078ec0ff */
[----:B------:R-:W2:Y:S04]  /*9c3c0*/  LDL.LU R6, [R1+0x110] ;  /* 0x0001100001067983 */ /* 0x000ea80000300800 */
[----:B------:R-:W-:Y:S01]  /*9c3d0*/  STL [R1+0xe4], R18 ;  /* 0x0000e41201007387 */ /* 0x000fe20000100800 */
[----:B------:R-:W-:-:S03]  /*9c3e0*/  LOP3.LUT R21, R2, 0xffff, RZ, 0xc0, !PT ;  /* 0x0000ffff02157812 */ /* 0x000fc600078ec0ff */
[----:B------:R-:W3:Y:S04]  /*9c3f0*/  LDL.LU R5, [R1+0x10c] ;  /* 0x00010c0001057983 */ /* 0x000ee80000300800 */
[----:B------:R-:W4:Y:S04]  /*9c400*/  LDL.LU R14, [R1+0xf4] ;  /* 0x0000f400010e7983 */ /* 0x000f280000300800 */
[----:B------:R-:W4:Y:S01]  /*9c410*/  LDL.LU R2, [R1+0x3930] ;  /* 0x0039300001027983 */ /* 0x000f220000300800 */
[----:B------:R-:W-:-:S05]  /*9c420*/  LOP3.LUT R13, R12, 0xffff, RZ, 0xc0, !PT ;  /* 0x0000ffff0c0d7812 */ /* 0x000fca00078ec0ff */
[----:B------:R-:W-:Y:S04]  /*9c430*/  STL [R1+0x100], R13 ;  /* 0x0001000d01007387 */ /* 0x000fe80000100800 */
[----:B------:R-:W4:Y:S04]  /*9c440*/  LDL.LU R57, [R1+0xb4] ;  /* 0x0000b40001397983 */ /* 0x000f280000300800 */
[----:B------:R-:W4:Y:S01]  /*9c450*/  LDL.LU R12, [R1+0xa8] ;  /* 0x0000a800010c7983 */ /* 0x000f220000300800 */
[----:B0-----:R-:W-:Y:S02]  /*9c460*/  LOP3.LUT R0, R10, 0xffff, RZ, 0xc0, !PT ;  /* 0x0000ffff0a007812 */ /* 0x001fe400078ec0ff */
[----:B------:R-:W-:Y:S01]  /*9c470*/  LOP3.LUT R8, R42, 0xffff, RZ, 0xc0, !PT ;  /* 0x0000ffff2a087812 */ /* 0x000fe200078ec0ff */
[----:B------:R-:W-:Y:S01]  /*9c480*/  STL [R1+0x8c], R21 ;  /* 0x00008c1501007387 */ /* 0x000fe20000100800 */
[----:B------:R-:W-:-:S02]  /*9c490*/  LOP3.LUT R9, R41, 0xffff, RZ, 0xc0, !PT ;  /* 0x0000ffff29097812 */ /* 0x000fc400078ec0ff */
[----:B------:R-:W-:Y:S01]  /*9c4a0*/  LOP3.LUT R53, R11, 0xffff, RZ, 0xc0, !PT ;  /* 0x0000ffff0b357812 */ /* 0x000fe200078ec0ff */
[----:B------:R0:W-:Y:S01]  /*9c4b0*/  STL [R1], R0 ;  /* 0x0000000001007387 */ /* 0x0001e20000100800 */
[----:B------:R-:W-:Y:S02]  /*9c4c0*/  PRMT R11, R20, 0x3340, R21 ;  /* 0x00003340140b7816 */ /* 0x000fe40000000015 */
[----:B-1----:R-:W-:Y:S01]  /*9c4d0*/  PRMT R16, R19, 0x3340, R16 ;  /* 0x0000334013107816 */ /* 0x002fe20000000010 */
[----:B------:R1:W-:Y:S01]  /*9c4e0*/  STL [R1+0xd8], R8 ;  /* 0x0000d80801007387 */ /* 0x0003e20000100800 */
[----:B------:R-:W-:Y:S02]  /*9c4f0*/  PRMT R17, R17, 0x3340, R18 ;  /* 0x0000334011117816 */ /* 0x000fe40000000012 */
[--C-:B0-----:R-:W-:Y:S01]  /*9c500*/  PRMT R0, R0, 0x3340, R1.reuse ;  /* 0x0000334000007816 */ /* 0x101fe20000000001 */
[----:B------:R0:W-:Y:S01]  /*9c510*/  STL [R1+0x98], R9 ;  /* 0x0000980901007387 */ /* 0x0001e20000100800 */
[----:B------:R-:W-:-:S02]  /*9c520*/  PRMT R10, R53, 0x3340, R1 ;  /* 0x00003340350a7816 */ /* 0x000fc40000000001 */
[----:B-1----:R-:W-:Y:S01]  /*9c530*/  PRMT R8, R8, 0x3340, R1 ;  /* 0x0000334008087816 */ /* 0x002fe20000000001 */
[----:B------:R-:W4:Y:S01]  /*9c540*/  LDL.LU R59, [R1+0x70] ;  /* 0x00007000013b7983 */ /* 0x000f220000300800 */
[----:B------:R-:W-:Y:S02]  /*9c550*/  PRMT R0, R11, 0x5410, R0 ;  /* 0x000054100b007816 */ /* 0x000fe40000000000 */
[----:B------:R-:W-:Y:S02]  /*9c560*/  PRMT R18, R3, 0x3340, R13 ;  /* 0x0000334003127816 */ /* 0x000fe4000000000d */
[----:B0-----:R-:W-:Y:S01]  /*9c570*/  PRMT R9, R9, 0x3340, R1 ;  /* 0x0000334009097816 */ /* 0x001fe20000000001 */
[----:B------:R0:W-:Y:S01]  /*9c580*/  STL [R1+0x144c], R0 ;  /* 0x00144c0001007387 */ /* 0x0001e20000100800 */
[----:B------:R-:W-:Y:S02]  /*9c590*/  PRMT R8, R16, 0x5410, R8 ;  /* 0x0000541010087816 */ /* 0x000fe40000000008 */
[----:B------:R-:W-:-:S02]  /*9c5a0*/  PRMT R3, R17, 0x5410, R9 ;  /* 0x0000541011037816 */ /* 0x000fc40000000009 */
[----:B------:R-:W-:Y:S01]  /*9c5b0*/  LOP3.LUT R11, R7, 0xffff, RZ, 0xc0, !PT ;  /* 0x0000ffff070b7812 */ /* 0x000fe200078ec0ff */
[----:B------:R-:W-:Y:S01]  /*9c5c0*/  STL [R1+0x1448], R8 ;  /* 0x0014480801007387 */ /* 0x000fe20000100800 */
[----:B0-----:R-:W-:-:S03]  /*9c5d0*/  PRMT R0, R18, 0x5410, R10 ;  /* 0x0000541012007816 */ /* 0x001fc6000000000a */
[----:B------:R-:W-:Y:S01]  /*9c5e0*/  STL [R1+0x1444], R3 ;  /* 0x0014440301007387 */ /* 0x000fe20000100800 */
[----:B------:R-:W-:-:S03]  /*9c5f0*/  LOP3.LUT R10, R48, 0xffff, RZ, 0xc0, !PT ;  /* 0x0000ffff300a7812 */ /* 0x000fc600078ec0ff */
[----:B------:R0:W-:Y:S04]  /*9c600*/  STL [R1+0x1440], R0 ;  /* 0x0014400001007387 */ /* 0x0001e80000100800 */
[----:B------:R-:W4:Y:S04]  /*9c610*/  LDL.LU R7, [R1+0x13c] ;  /* 0x00013c0001077983 */ /* 0x000f280000300800 */
[----:B------:R-:W-:Y:S04]  /*9c620*/  STL [R1+0x118], R11 ;  /* 0x0001180b01007387 */ /* 0x000fe80000100800 */
[----:B------:R-:W-:Y:S04]  /*9c630*/  STL [R1+0x114], R10 ;  /* 0x0001140a01007387 */ /* 0x000fe80000100800 */
[----:B------:R-:W4:Y:S01]  /*9c640*/  LDL.LU R48, [R1+0x1a4] ;  /* 0x0001a40001307983 */ /* 0x000f220000300800 */
[----:B0-----:R-:W-:-:S02]  /*9c650*/  LOP3.LUT R0, R60, 0xffff, RZ, 0xc0, !PT ;  /* 0x0000ffff3c007812 */ /* 0x001fc400078ec0ff */
[----:B--2---:R-:W-:Y:S02]  /*9c660*/  LOP3.LUT R6, R6, 0xffff, RZ, 0xc0, !PT ;  /* 0x0000ffff06067812 */ /* 0x004fe400078ec0ff */
[----:B---3--:R-:W-:Y:S02]  /*9c670*/  LOP3.LUT R16, R5, 0xffff, RZ, 0xc0, !PT ;  /* 0x0000ffff05107812 */ /* 0x008fe400078ec0ff */
[----:B----4-:R-:W-:Y:S02]  /*9c680*/  LOP3.LUT R17, R14, 0xffff, RZ, 0xc0, !PT ;  /* 0x0000ffff0e117812 */ /* 0x010fe400078ec0ff */
[----:B------:R-:W-:-:S05]  /*9c690*/  LOP3.LUT R2, R2, 0xffff, RZ, 0xc0, !PT ;  /* 0x0000ffff02027812 */ /* 0x000fca00078ec0ff */
[----:B------:R-:W-:Y:S04]  /*9c6a0*/  STL [R1+0x158], R2 ;  /* 0x0001580201007387 */ /* 0x000fe80000100800 */
[----:B------:R-:W-:Y:S04]  /*9c6b0*/  STL [R1+0x150], R6 ;  /* 0x0001500601007387 */ /* 0x000fe80000100800 */
[----:B------:R-:W-:Y:S04]  /*9c6c0*/  STL [R1+0x110], R16 ;  /* 0x0001101001007387 */ /* 0x000fe80000100800 */
[----:B------:R-:W-:Y:S04]  /*9c6d0*/  STL [R1+0x10c], R17 ;  /* 0x00010c1101007387 */ /* 0x000fe80000100800 */
[----:B------:R-:W2:Y:S01]  /*9c6e0*/  LDL.LU R60, [R1+0x392c] ;  /* 0x00392c00013c7983 */ /* 0x000ea20000300800 */
[----:B------:R-:W-:-:S02]  /*9c6f0*/  LOP3.LUT R3, R57, 0xffff, RZ, 0xc0, !PT ;  /* 0x0000ffff39037812 */ /* 0x000fc400078ec0ff */
[----:B------:R-:W-:Y:S01]  /*9c700*/  LOP3.LUT R13, R12, 0xffff, RZ, 0xc0, !PT ;  /* 0x0000ffff0c0d7812 */ /* 0x000fe200078ec0ff */
[----:B------:R-:W3:Y:S04]  /*9c710*/  LDL.LU R5, [R1+0x19c] ;  /* 0x00019c0001057983 */ /* 0x000ee80000300800 */
[----:B------:R-:W-:Y:S04]  /*9c720*/  STL [R1+0x154], R3 ;  /* 0x0001540301007387 */ /* 0x000fe80000100800 */
[----:B------:R-:W-:Y:S04]  /*9c730*/  STL [R1+0x140], R13 ;  /* 0x0001400d01007387 */ /* 0x000fe80000100800 */
[----:B------:R0:W-:Y:S04]  /*9c740*/  STL [R1+0x130], R0 ;  /* 0x0001300001007387 */ /* 0x0001e80000100800 */
[----:B------:R-:W4:Y:S04]  /*9c750*/  LDL.LU R14, [R1+0x164] ;  /* 0x00016400010e7983 */ /* 0x000f280000300800 */
[----:B------:R-:W4:Y:S04]  /*9c760*/  LDL.LU R57, [R1+0x144] ;  /* 0x0001440001397983 */ /* 0x000f280000300800 */
[----:B------:R-:W4:Y:S01]  /*9c770*/  LDL.LU R12, [R1+0x12c] ;  /* 0x00012c00010c7983 */ /* 0x000f220000300800 */
[----:B------:R-:W-:-:S02]  /*9c780*/  LOP3.LUT R8, R59, 0xffff, RZ, 0xc0, !PT ;  /* 0x0000ffff3b087812 */ /* 0x000fc400078ec0ff */
[----:B------:R-:W-:Y:S02]  /*9c790*/  LOP3.LUT R9, R30, 0xffff, RZ, 0xc0, !PT ;  /* 0x0000ffff1e097812 */ /* 0x000fe400078ec0ff */
[----:B------:R-:W-:Y:S01]  /*9c7a0*/  LOP3.LUT R18, R31, 0xffff, RZ, 0xc0, !PT ;  /* 0x0000ffff1f127812 */ /* 0x000fe200078ec0ff */
[----:B------:R1:W-:Y:S01]  /*9c7b0*/  STL [R1+0xf4], R8 ;  /* 0x0000f40801007387 */ /* 0x0003e20000100800 */
[----:B0-----:R-:W-:Y:S02]  /*9c7c0*/  PRMT R0, R0, 0x3340, R1 ;  /* 0x0000334000007816 */ /* 0x001fe40000000001 */
[----:B------:R-:W-:Y:S01]  /*9c7d0*/  PRMT R10, R10, 0x3340, R17 ;  /* 0x000033400a0a7816 */ /* 0x000fe20000000011 */
[----:B------:R0:W-:Y:S01]  /*9c7e0*/  STL [R1+0x16c], R9 ;  /* 0x00016c0901007387 */ /* 0x0001e20000100800 */
[----:B------:R-:W-:Y:S02]  /*9c7f0*/  PRMT R11, R11, 0x3340, R16 ;  /* 0x000033400b0b7816 */ /* 0x000fe40000000010 */
[----:B------:R-:W-:-:S02]  /*9c800*/  PRMT R16, R6, 0x3340, R13 ;  /* 0x0000334006107816 */ /* 0x000fc4000000000d */
[----:B------:R-:W-:Y:S02]  /*9c810*/  PRMT R17, R2, 0x3340, R3 ;  /* 0x0000334002117816 */ /* 0x000fe40000000003 */
[--C-:B-1----:R-:W-:Y:S02]  /*9c820*/  PRMT R8, R8, 0x3340, R1.reuse ;  /* 0x0000334008087816 */ /* 0x102fe40000000001 */
[----:B0-----:R-:W-:Y:S01]  /*9c830*/  PRMT R9, R9, 0x3340, R1 ;  /* 0x0000334009097816 */ /* 0x001fe20000000001 */
[----:B------:R-:W-:Y:S01]  /*9c840*/  STL [R1+0x138], R18 ;  /* 0x0001381201007387 */ /* 0x000fe20000100800 */
[----:B------:R-:W-:Y:S02]  /*9c850*/  PRMT R3, R10, 0x5410, R0 ;  /* 0x000054100a037816 */ /* 0x000fe40000000000 */
[----:B------:R-:W-:Y:S01]  /*9c860*/  PRMT R2, R16, 0x5410, R9 ;  /* 0x0000541010027816 */ /* 0x000fe20000000009 */
[----:B------:R-:W4:Y:S01]  /*9c870*/  LDL.LU R58, [R1+0x128] ;  /* 0x00012800013a7983 */ /* 0x000f220000300800 */
[----:B------:R-:W-:-:S03]  /*9c880*/  PRMT R0, R11, 0x5410, R8 ;  /* 0x000054100b007816 */ /* 0x000fc60000000008 */
[----:B------:R-:W4:Y:S01]  /*9c890*/  LDL.LU R59, [R1+0xd0] ;  /* 0x0000d000013b7983 */ /* 0x000f220000300800 */
[----:B------:R-:W-:-:S03]  /*9c8a0*/  LOP3.LUT R13, R7, 0xffff, RZ, 0xc0, !PT ;  /* 0x0000ffff070d7812 */ /* 0x000fc600078ec0ff */
[----:B------:R0:W-:Y:S01]  /*9c8b0*/  STL [R1+0x198], R3 ;  /* 0x0001980301007387 */ /* 0x0001e20000100800 */
[----:B------:R-:W-:-:S03]  /*9c8c0*/  LOP3.LUT R11, R48, 0xffff, RZ, 0xc0, !PT ;  /* 0x0000ffff300b7812 */ /* 0x000fc600078ec0ff */
[----:B------:R1:W-:Y:S04]  /*9c8d0*/  STL [R1+0x3900], R2 ;  /* 0x0039000201007387 */ /* 0x0003e80000100800 */
[----:B------:R1:W-:Y:S01]  /*9c8e0*/  STL [R1+0x190], R0 ;  /* 0x0001900001007387 */ /* 0x0003e20000100800 */
[----:B--2---:R-:W-:-:S04]  /*9c8f0*/  PRMT R60, R18, 0x3340, R60 ;  /* 0x00003340123c7816 */ /* 0x004fc8000000003c */
[----:B------:R-:W-:Y:S02]  /*9c900*/  PRMT R60, R17, 0x5410, R60 ;  /* 0x00005410113c7816 */ /* 0x000fe4000000003c */
[----:B---3--:R-:W-:-:S03]  /*9c910*/  LOP3.LUT R16, R5, 0xffff, RZ, 0xc0, !PT ;  /* 0x0000ffff05107812 */ /* 0x008fc600078ec0ff */
[----:B------:R-:W-:Y:S04]  /*9c920*/  STL [R1+0x3908], R60 ;  /* 0x0039083c01007387 */ /* 0x000fe80000100800 */
[----:B0-----:R-:W2:Y:S04]  /*9c930*/  LDL.LU R3, [R1+0x1d4] ;  /* 0x0001d40001037983 */ /* 0x001ea80000300800 */
[----:B------:R-:W3:Y:S01]  /*9c940*/  LDL.LU R6, [R1+0x1a8] ;  /* 0x0001a80001067983 */ /* 0x000ee20000300800 */
[----:B----4-:R-:W-:-:S03]  /*9c950*/  LOP3.LUT R17, R14, 0xffff, RZ, 0xc0, !PT ;  /* 0x0000ffff0e117812 */ /* 0x010fc600078ec0ff */
[----:B------:R-:W-:Y:S04]  /*9c960*/  STL [R1+0x13c], R13 ;  /* 0x00013c0d01007387 */ /* 0x000fe80000100800 */
[----:B------:R0:W-:Y:S01]  /*9c970*/  STL [R1+0xb4], R11 ;  /* 0x0000b40b01007387 */ /* 0x0001e20000100800 */
[----:B-1----:R-:W-:Y:S02]  /*9c980*/  LOP3.LUT R2, R57, 0xffff, RZ, 0xc0, !PT ;  /* 0x0000ffff39027812 */ /* 0x002fe400078ec0ff */
[----:B------:R-:W-:Y:S01]  /*9c990*/  LOP3.LUT R18, R12, 0xffff, RZ, 0xc0, !PT ;  /* 0x0000ffff0c127812 */ /* 0x000fe200078ec0ff */
[----:B------:R-:W4:Y:S04]  /*9c9a0*/  LDL.LU R7, [R1+0x188] ;  /* 0x0001880001077983 */ /* 0x000f280000300800 */
[----:B------:R-:W3:Y:S04]  /*9c9b0*/  LDL.LU R48, [R1+0x174] ;  /* 0x0001740001307983 */ /* 0x000ee80000300800 */
[----:B------:R1:W-:Y:S04]  /*9c9c0*/  STL [R1+0xa8], R16 ;  /* 0x0000a81001007387 */ /* 0x0003e80000100800 */
[----:B------:R-:W3:Y:S04]  /*9c9d0*/  LDL.LU R5, [R1+0x168] ;  /* 0x0001680001057983 */ /* 0x000ee80000300800 */
[----:B------:R1:W-:Y:S04]  /*9c9e0*/  STL [R1+0x70], R17 ;  /* 0x0000701101007387 */ /* 0x0003e80000100800 */
[----:B------:R1:W-:Y:S04]  /*9c9f0*/  STL [R1+0x68], R18 ;  /* 0x0000681201007387 */ /* 0x0003e80000100800 */
[----:B------:R-:W3:Y:S04]  /*9ca00*/  LDL.LU R14, [R1+0x160] ;  /* 0x00016000010e7983 */ /* 0x000ee80000300800 */
[----:B------:R-:W-:Y:S04]  /*9ca10*/  STL [R1+0x144], R2 ;  /* 0x0001440201007387 */ /* 0x000fe80000100800 */
[----:B------:R-:W3:Y:S04]  /*9ca20*/  LDL.LU R57, [R1+0x120] ;  /* 0x0001200001397983 */ /* 0x000ee80000300800 */
[----:B------:R-:W3:Y:S01]  /*9ca30*/  LDL.LU R12, [R1+0x11c] ;  /* 0x00011c00010c7983 */ /* 0x000ee20000300800 */
[----:B------:R-:W-:-:S02]  /*9ca40*/  LOP3.LUT R32, R47, 0xffff, RZ, 0xc0, !PT ;  /* 0x0000ffff2f207812 */ /* 0x000fc400078ec0ff */
[----:B------:R-:W-:Y:S02]  /*9ca50*/  LOP3.LUT R30, R58, 0xffff, RZ, 0xc0, !PT ;  /* 0x0000ffff3a1e7812 */ /* 0x000fe400078ec0ff */
[----:B------:R-:W-:Y:S02]  /*9ca60*/  LOP3.LUT R31, R46, 0xffff, RZ, 0xc0, !PT ;  /* 0x0000ffff2e1f7812 */ /* 0x000fe400078ec0ff */
[----:B------:R-:W-:Y:S02]  /*9ca70*/  LOP3.LUT R10, R56, 0xffff, RZ, 0xc0, !PT ;  /* 0x0000ffff380a7812 */ /* 0x000fe400078ec0ff */
[----:B------:R-:W-:Y:S02]  /*9ca80*/  PRMT R0, R32, 0x3340, R1 ;  /* 0x0000334020007816 */ /* 0x000fe40000000001 */
[----:B0-----:R-:W-:Y:S02]  /*9ca90*/  PRMT R11, R11, 0x3340, R18 ;  /* 0x000033400b0b7816 */ /* 0x001fe40000000012 */
[----:B------:R-:W-:-:S02]  /*9caa0*/  LOP3.LUT R28, R59, 0xffff, RZ, 0xc0, !PT ;  /* 0x0000ffff3b1c7812 */ /* 0x000fc400078ec0ff */
[----:B------:R-:W-:Y:S02]  /*9cab0*/  LOP3.LUT R29, R29, 0xffff, RZ, 0xc0, !PT ;  /* 0x0000ffff1d1d7812 */ /* 0x000fe400078ec0ff */
[--C-:B------:R-:W-:Y:S02]  /*9cac0*/  PRMT R8, R31, 0x3340, R1.reuse ;  /* 0x000033401f087816 */ /* 0x100fe40000000001 */
[----:B-1----:R-:W-:Y:S01]  /*9cad0*/  PRMT R16, R16, 0x3340, R30 ;  /* 0x0000334010107816 */ /* 0x002fe2000000001e */
[----:B------:R0:W-:Y:S01]  /*9cae0*/  STL [R1+0x12c], R10 ;  /* 0x00012c0a01007387 */ /* 0x0001e20000100800 */
[----:B------:R-:W-:Y:S02]  /*9caf0*/  PRMT R0, R11, 0x5410, R0 ;  /* 0x000054100b007816 */ /* 0x000fe40000000000 */
[----:B------:R-:W-:Y:S02]  /*9cb00*/  PRMT R9, R29, 0x3340, R1 ;  /* 0x000033401d097816 */ /* 0x000fe40000000001 */
[----:B------:R-:W-:-:S02]  /*9cb10*/  PRMT R17, R17, 0x3340, R28 ;  /* 0x0000334011117816 */ /* 0x000fc4000000001c */
[----:B------:R-:W-:Y:S02]  /*9cb20*/  PRMT R18, R13, 0x3340, R2 ;  /* 0x000033400d127816 */ /* 0x000fe40000000002 */
[----:B------:R-:W-:Y:S02]  /*9cb30*/  PRMT R8, R16, 0x5410, R8 ;  /* 0x0000541010087816 */ /* 0x000fe40000000008 */
[----:B0-----:R-:W-:Y:S01]  /*9cb40*/  PRMT R10, R10, 0x3340, R1 ;  /* 0x000033400a0a7816 */ /* 0x001fe20000000001 */
[----:B------:R0:W-:Y:S01]  /*9cb50*/  STL [R1+0x1438], R0 ;  /* 0x0014380001007387 */ /* 0x0001e20000100800 */
[----:B------:R-:W-:-:S03]  /*9cb60*/  PRMT R2, R17, 0x5410, R9 ;  /* 0x0000541011027816 */ /* 0x000fc60000000009 */
[----:B------:R-:W-:Y:S04]  /*9cb70*/  STL [R1+0x1434], R8 ;  /* 0x0014340801007387 */ /* 0x000fe80000100800 */
[----:B------:R-:W3:Y:S01]  /*9cb80*/  LDL.LU R56, [R1+0x1e4] ;  /* 0x0001e40001387983 */ /* 0x000ee20000300800 */
[----:B0-----:R-:W-:-:S03]  /*9cb90*/  PRMT R0, R18, 0x5410, R10 ;  /* 0x0000541012007816 */ /* 0x001fc6000000000a */
[----:B------:R-:W-:Y:S04]  /*9cba0*/  STL [R1+0x1430], R2 ;  /* 0x0014300201007387 */ /* 0x000fe80000100800 */
[----:B------:R0:W-:Y:S01]  /*9cbb0*/  STL [R1+0x1b0], R0 ;  /* 0x0001b00001007387 */ /* 0x0001e20000100800 */
[----:B------:R-:W-:Y:S02]  /*9cbc0*/  LOP3.LUT R60, R54, 0xffff, RZ, 0xc0, !PT ;  /* 0x0000ffff363c7812 */ /* 0x000fe400078ec0ff */
[----:B--2---:R-:W-:-:S05]  /*9cbd0*/  LOP3.LUT R11, R3, 0xffff, RZ, 0xc0, !PT ;  /* 0x0000ffff030b7812 */ /* 0x004fca00078ec0ff */
[----:B------:R1:W-:Y:S01]  /*9cbe0*/  STL [R1+0x164], R11 ;  /* 0x0001640b01007387 */ /* 0x0003e20000100800 */
[----:B----4-:R-:W-:-:S03]  /*9cbf0*/  LOP3.LUT R3, R7, 0xffff, RZ, 0xc0, !PT ;  /* 0x0000ffff07037812 */ /* 0x010fc600078ec0ff */
[----:B------:R-:W2:Y:S04]  /*9cc00*/  LDL.LU R7, [R1+0x1e0] ;  /* 0x0001e00001077983 */ /* 0x000ea80000300800 */
[----:B------:R-:W4:Y:S01]  /*9cc10*/  LDL.LU R45, [R1+0x1d0] ;  /* 0x0001d000012d7983 */ /* 0x000f220000300800 */
[----:B---3--:R-:W-:-:S03]  /*9cc20*/  LOP3.LUT R17, R5, 0xffff, RZ, 0xc0, !PT ;  /* 0x0000ffff05117812 */ /* 0x008fc600078ec0ff */
[----:B------:R-:W-:Y:S04]  /*9cc30*/  STL [R1+0x128], R3 ;  /* 0x0001280301007387 */ /* 0x000fe80000100800 */
[----:B------:R-:W-:Y:S04]  /*9cc40*/  STL [R1+0x168], R17 ;  /* 0x0001681101007387 */ /* 0x000fe80000100800 */
[----:B------:R-:W3:Y:S01]  /*9cc50*/  LDL.LU R58, [R1+0x1a0] ;  /* 0x0001a000013a7983 */ /* 0x000ee20000300800 */
[----:B------:R-:W-:Y:S02]  /*9cc60*/  LOP3.LUT R24, R14, 0xffff, RZ, 0xc0, !PT ;  /* 0x0000ffff0e187812 */ /* 0x000fe400078ec0ff */
[----:B------:R-:W-:-:S02]  /*9cc70*/  LOP3.LUT R16, R57, 0xffff, RZ, 0xc0, !PT ;  /* 0x0000ffff39107812 */ /* 0x000fc400078ec0ff */
[----:B------:R-:W-:Y:S02]  /*9cc80*/  LOP3.LUT R13, R12, 0xffff, RZ, 0xc0, !PT ;  /* 0x0000ffff0c0d7812 */ /* 0x000fe400078ec0ff */
[----:B------:R-:W3:Y:S04]  /*9cc90*/  LDL.LU R12, [R1+0x184] ;  /* 0x00018400010c7983 */ /* 0x000ee80000300800 */
[----:B------:R-:W-:Y:S04]  /*9cca0*/  STL [R1+0xd0], R16 ;  /* 0x0000d01001007387 */ /* 0x000fe80000100800 */
[----:B------:R-:W3:Y:S04]  /*9ccb0*/  LDL.LU R14, [R1+0x180] ;  /* 0x00018000010e7983 */ /* 0x000ee80000300800 */
[----:B------:R-:W2:Y:S04]  /*9ccc0*/  LDL.LU R59, [R1+0x170] ;  /* 0x00017000013b7983 */ /* 0x000ea80000300800 */
[----:B------:R-:W3:Y:S01]  /*9ccd0*/  LDL.LU R54, [R1+0x3928] ;  /* 0x0039280001367983 */ /* 0x000ee20000300800 */
[----:B0-----:R-:W-:-:S02]  /*9cce0*/  PRMT R0, R60, 0x3340, R1 ;  /* 0x000033403c007816 */ /* 0x001fc40000000001 */
[----:B-1----:R-:W-:Y:S02]  /*9ccf0*/  PRMT R11, R11, 0x3340, R17 ;  /* 0x000033400b0b7816 */ /* 0x002fe40000000011 */
[----:B------:R-:W-:Y:S02]  /*9cd00*/  LOP3.LUT R18, R6, 0xffff, RZ, 0xc0, !PT ;  /* 0x0000ffff06127812 */ /* 0x000fe400078ec0ff */
[----:B------:R-:W-:Y:S02]  /*9cd10*/  LOP3.LUT R25, R51, 0xffff, RZ, 0xc0, !PT ;  /* 0x0000ffff33197812 */ /* 0x000fe400078ec0ff */
[----:B------:R-:W-:Y:S02]  /*9cd20*/  PRMT R0, R11, 0x5410, R0 ;  /* 0x000054100b007816 */ /* 0x000fe40000000000 */
[----:B------:R-:W-:Y:S02]  /*9cd30*/  PRMT R10, R25, 0x3340, R1 ;  /* 0x00003340190a7816 */ /* 0x000fe40000000001 */
[----:B------:R-:W-:Y:S01]  /*9cd40*/  PRMT R19, R18, 0x3340, R24 ;  /* 0x0000334012137816 */ /* 0x000fe20000000018 */
[----:B------:R0:W-:Y:S04]  /*9cd50*/  STL [R1+0x1a8], R0 ;  /* 0x0001a80001007387 */ /* 0x0001e80000100800 */
[----:B------:R-:W2:Y:S01]  /*9cd60*/  LDL.LU R46, [R1+0x1ec] ;  /* 0x0001ec00012e7983 */ /* 0x000ea20000300800 */
[----:B0-----:R-:W-:-:S02]  /*9cd70*/  PRMT R0, R19, 0x5410, R10 ;  /* 0x0000541013007816 */ /* 0x001fc4000000000a */
[----:B------:R-:W-:-:S03]  /*9cd80*/  LOP3.LUT R57, R56, 0xffff, RZ, 0xc0, !PT ;  /* 0x0000ffff38397812 */ /* 0x000fc600078ec0ff */
[----:B------:R0:W-:Y:S04]  /*9cd90*/  STL [R1+0x1418], R0 ;  /* 0x0014180001007387 */ /* 0x0001e80000100800 */
[----:B------:R-:W2:Y:S04]  /*9cda0*/  LDL.LU R56, [R1+0x1e8] ;  /* 0x0001e80001387983 */ /* 0x000ea80000300800 */
[----:B------:R-:W2:Y:S04]  /*9cdb0*/  LDL.LU R51, [R1+0x1c8] ;  /* 0x0001c80001337983 */ /* 0x000ea80000300800 */
[----:B------:R-:W2:Y:S04]  /*9cdc0*/  LDL.LU R47, [R1+0x1c0] ;  /* 0x0001c000012f7983 */ /* 0x000ea80000300800 */
[----:B------:R-:W2:Y:S04]  /*9cdd0*/  LDL.LU R61, [R1+0x14c] ;  /* 0x00014c00013d7983 */ /* 0x000ea80000300800 */
[----:B------:R-:W2:Y:S01]  /*9cde0*/  LDL.LU R41, [R1+0x148] ;  /* 0x0001480001297983 */ /* 0x000ea20000300800 */
[----:B------:R-:W-:-:S03]  /*9cdf0*/  LOP3.LUT R23, R40, 0xffff, RZ, 0xc0, !PT ;  /* 0x0000ffff28177812 */ /* 0x000fc600078ec0ff */
[----:B------:R-:W2:Y:S01]  /*9ce00*/  LDL.LU R42, [R1+0x48] ;  /* 0x00004800012a7983 */ /* 0x000ea20000300800 */
[----:B----4-:R-:W-:-:S03]  /*9ce10*/  LOP3.LUT R20, R45, 0xffff, RZ, 0xc0, !PT ;  /* 0x0000ffff2d147812 */ /* 0x010fc600078ec0ff */
[----:B------:R-:W4:Y:S01]  /*9ce20*/  LDL.LU R45, [R1+0x44] ;  /* 0x00004400012d7983 */ /* 0x000f220000300800 */
[----:B---3--:R-:W-:-:S03]  /*9ce30*/  LOP3.LUT R21, R54, 0xffff, RZ, 0xc0, !PT ;  /* 0x0000ffff36157812 */ /* 0x008fc600078ec0ff */
[----:B------:R-:W3:Y:S04]  /*9ce40*/  LDL.LU R54, [R1+0x3924] ;  /* 0x0039240001367983 */ /* 0x000ee80000300800 */
[----:B------:R-:W3:Y:S01]  /*9ce50*/  LDL.LU R40, [R1+0x3920] ;  /* 0x0039200001287983 */ /* 0x000ee20000300800 */
[----:B------:R-:W-:Y:S02]  /*9ce60*/  LOP3.LUT R2, R48, 0xffff, RZ, 0xc0, !PT ;  /* 0x0000ffff30027812 */ /* 0x000fe400078ec0ff */
[----:B------:R-:W-:Y:S02]  /*9ce70*/  LOP3.LUT R6, R43, 0xffff, RZ, 0xc0, !PT ;  /* 0x0000ffff2b067812 */ /* 0x000fe400078ec0ff */
[----:B------:R-:W-:Y:S02]  /*9ce80*/  LOP3.LUT R5, R44, 0xffff, RZ, 0xc0, !PT ;  /* 0x0000ffff2c057812 */ /* 0x000fe400078ec0ff */
[----:B------:R-:W-:-:S02]  /*9ce90*/  PRMT R9, R6, 0x3340, R1 ;  /* 0x0000334006097816 */ /* 0x000fc40000000001 */
[----:B------:R-:W-:Y:S02]  /*9cea0*/  PRMT R17, R2, 0x3340, R13 ;  /* 0x0000334002117816 */ /* 0x000fe4000000000d */
[----:B------:R-:W-:Y:S02]  /*9ceb0*/  PRMT R8, R5, 0x3340, R1 ;  /* 0x0000334005087816 */ /* 0x000fe40000000001 */
[----:B------:R-:W-:Y:S02]  /*9cec0*/  PRMT R16, R3, 0x3340, R16 ;  /* 0x0000334003107816 */ /* 0x000fe40000000010 */
[----:B------:R-:W-:Y:S02]  /*9ced0*/  PRMT R48, R17, 0x5410, R9 ;  /* 0x0000541011307816 */ /* 0x000fe40000000009 */
[----:B--2---:R-:W-:Y:S02]  /*9cee0*/  LOP3.LUT R22, R59, 0xffff, RZ, 0xc0, !PT ;  /* 0x0000ffff3b167812 */ /* 0x004fe400078ec0ff */
[----:B------:R-:W-:-:S02]  /*9cef0*/  LOP3.LUT R7, R7, 0xffff, RZ, 0xc0, !PT ;  /* 0x0000ffff07077812 */ /* 0x000fc400078ec0ff */
[----:B------:R-:W-:Y:S02]  /*9cf00*/  LOP3.LUT R17, R58, 0xffff, RZ, 0xc0, !PT ;  /* 0x0000ffff3a117812 */ /* 0x000fe400078ec0ff */
[----:B------:R-:W-:Y:S02]  /*9cf10*/  LOP3.LUT R14, R14, 0xffff, RZ, 0xc0, !PT ;  /* 0x0000ffff0e0e7812 */ /* 0x000fe400078ec0ff */
[----:B------:R-:W-:Y:S02]  /*9cf20*/  LOP3.LUT R19, R39, 0xffff, RZ, 0xc0, !PT ;  /* 0x0000ffff27137812 */ /* 0x000fe400078ec0ff */
[----:B------:R-:W-:Y:S02]  /*9cf30*/  LOP3.LUT R15, R15, 0xffff, RZ, 0xc0, !PT ;  /* 0x0000ffff0f0f7812 */ /* 0x000fe400078ec0ff */
[----:B------:R-:W-:Y:S02]  /*9cf40*/  PRMT R3, R16, 0x5410, R8 ;  /* 0x0000541010037816 */ /* 0x000fe40000000008 */
[----:B------:R-:W-:-:S02]  /*9cf50*/  LOP3.LUT R12, R12, 0xffff, RZ, 0xc0, !PT ;  /* 0x0000ffff0c0c7812 */ /* 0x000fc400078ec0ff */
[----:B------:R-:W-:Y:S02]  /*9cf60*/  LOP3.LUT R50, R50, 0xffff, RZ, 0xc0, !PT ;  /* 0x0000ffff32327812 */ /* 0x000fe400078ec0ff */
[--C-:B0-----:R-:W-:Y:S02]  /*9cf70*/  PRMT R0, R23, 0x3340, R1.reuse ;  /* 0x0000334017007816 */ /* 0x101fe40000000001 */
[----:B------:R-:W-:Y:S02]  /*9cf80*/  PRMT R11, R20, 0x3340, R22 ;  /* 0x00003340140b7816 */ /* 0x000fe40000000016 */
[--C-:B------:R-:W-:Y:S02]  /*9cf90*/  PRMT R8, R19, 0x3340, R1.reuse ;  /* 0x0000334013087816 */ /* 0x100fe40000000001 */
[----:B------:R-:W-:Y:S02]  /*9cfa0*/  PRMT R10, R15, 0x3340, R1 ;  /* 0x000033400f0a7816 */ /* 0x000fe40000000001 */
[----:B------:R-:W-:-:S02]  /*9cfb0*/  PRMT R16, R17, 0x3340, R21 ;  /* 0x0000334011107816 */ /* 0x000fc40000000015 */
[----:B------:R-:W-:Y:S02]  /*9cfc0*/  PRMT R39, R7, 0x3340, R14 ;  /* 0x0000334007277816 */ /* 0x000fe4000000000e */
[----:B------:R-:W-:Y:S02]  /*9cfd0*/  PRMT R9, R50, 0x3340, R1 ;  /* 0x0000334032097816 */ /* 0x000fe40000000001 */
[----:B------:R-:W-:Y:S02]  /*9cfe0*/  PRMT R38, R57, 0x3340, R12 ;  /* 0x0000334039267816 */ /* 0x000fe4000000000c */
[----:B------:R-:W-:Y:S02]  /*9cff0*/  PRMT R11, R11, 0x5410, R0 ;  /* 0x000054100b0b7816 */ /* 0x000fe40000000000 */
[----:B------:R-:W-:Y:S02]  /*9d000*/  PRMT R0, R16, 0x5410, R8 ;  /* 0x0000541010007816 */ /* 0x000fe40000000008 */
[----:B------:R-:W-:-:S02]  /*9d010*/  PRMT R58, R39, 0x5410, R10 ;  /* 0x00005410273a7816 */ /* 0x000fc4000000000a */
[----:B------:R-:W-:Y:S02]  /*9d020*/  LOP3.LUT R10, R46, 0xffff, RZ, 0xc0, !PT ;  /* 0x0000ffff2e0a7812 */ /* 0x000fe400078ec0ff */
[----:B------:R-:W-:Y:S01]  /*9d030*/  LOP3.LUT R46, R42, 0xffff, RZ, 0xc0, !PT ;  /* 0x0000ffff2a2e7812 */ /* 0x000fe200078ec0ff */
[----:B------:R-:W-:Y:S01]  /*9d040*/  STL [R1+0x1428], R11 ;  /* 0x0014280b01007387 */ /* 0x000fe20000100800 */
[----:B------:R-:W-:Y:S02]  /*9d050*/  PRMT R59, R38, 0x5410, R9 ;  /* 0x00005410263b7816 */ /* 0x000fe40000000009 */
[----:B------:R-:W-:Y:S02]  /*9d060*/  LOP3.LUT R51, R51, 0xffff, RZ, 0xc0, !PT ;  /* 0x0000ffff33337812 */ /* 0x000fe400078ec0ff */
[----:B------:R-:W-:Y:S01]  /*9d070*/  LOP3.LUT R61, R61, 0xffff, RZ, 0xc0, !PT ;  /* 0x0000ffff3d3d7812 */ /* 0x000fe200078ec0ff */
[----:B------:R0:W-:Y:S01]  /*9d080*/  STL [R1+0x1424], R0 ;  /* 0x0014240001007387 */ /* 0x0001e20000100800 */
[----:B------:R-:W-:-:S02]  /*9d090*/  LOP3.LUT R8, R47, 0xffff, RZ, 0xc0, !PT ;  /* 0x0000ffff2f087812 */ /* 0x000fc400078ec0ff */
[----:B------:R-:W-:Y:S02]  /*9d0a0*/  LOP3.LUT R9, R41, 0xffff, RZ, 0xc0, !PT ;  /* 0x0000ffff29097812 */ /* 0x000fe400078ec0ff */
[----:B------:R-:W-:Y:S02]  /*9d0b0*/  PRMT R41, R51, 0x3340, R61 ;  /* 0x0000334033297816 */ /* 0x000fe4000000003d */
[----:B------:R-:W-:Y:S02]  /*9d0c0*/  PRMT R42, R8, 0x3340, R9 ;  /* 0x00003340082a7816 */ /* 0x000fe40000000009 */
[----:B0-----:R-:W-:Y:S02]  /*9d0d0*/  PRMT R0, R46, 0x3340, R1 ;  /* 0x000033402e007816 */ /* 0x001fe40000000001 */
[----:B------:R-:W-:Y:S02]  /*9d0e0*/  LOP3.LUT R16, R55, 0xffff, RZ, 0xc0, !PT ;  /* 0x0000ffff37107812 */ /* 0x000fe400078ec0ff */
[----:B------:R-:W-:-:S02]  /*9d0f0*/  PRMT R55, R41, 0x5410, R0 ;  /* 0x0000541029377816 */ /* 0x000fc40000000000 */
[----:B------:R-:W-:Y:S02]  /*9d100*/  LOP3.LUT R47, R52, 0xffff, RZ, 0xc0, !PT ;  /* 0x0000ffff342f7812 */ /* 0x000fe400078ec0ff */
[----:B----4-:R-:W-:-:S04]  /*9d110*/  LOP3.LUT R45, R45, 0xffff, RZ, 0xc0, !PT ;  /* 0x0000ffff2d2d7812 */ /* 0x010fc800078ec0ff */
[----:B------:R-:W-:-:S04]  /*9d120*/  PRMT R38, R45, 0x3340, R1 ;  /* 0x000033402d267816 */ /* 0x000fc80000000001 */
[----:B------:R-:W-:Y:S02]  /*9d130*/  PRMT R52, R42, 0x5410, R38 ;  /* 0x000054102a347816 */ /* 0x000fe40000000026 */
[----:B---3--:R-:W-:Y:S02]  /*9d140*/  LOP3.LUT R11, R40, 0xffff, RZ, 0xc0, !PT ;  /* 0x0000ffff280b7812 */ /* 0x008fe400078ec0ff */
[----:B------:R-:W2:Y:S04]  /*9d150*/  LDL.LU R40, [R1+0x391c] ;  /* 0x00391c0001287983 */ /* 0x000ea80000300800 */
[----:B------:R-:W3:Y:S04]  /*9d160*/  LDL.LU R0, [R1+0x34] ;  /* 0x0000340001007983 */ /* 0x000ee80000300800 */
[----:B------:R-:W4:Y:S04]  /*9d170*/  LDL.LU R41, [R1+0xc] ;  /* 0x00000c0001297983 */ /* 0x000f280000300800 */
[----:B------:R-:W4:Y:S04]  /*9d180*/  LDL.LU R42, [R1+0x1c4] ;  /* 0x0001c400012a7983 */ /* 0x000f280000300800 */
[----:B------:R-:W4:Y:S01]  /*9d190*/  LDL.LU R38, [R1+0x134] ;  /* 0x0001340001267983 */ /* 0x000f220000300800 */
[----:B------:R-:W-:-:S02]  /*9d1a0*/  LOP3.LUT R56, R56, 0xffff, RZ, 0xc0, !PT ;  /* 0x0000ffff38387812 */ /* 0x000fc400078ec0ff */
[----:B------:R-:W-:Y:S02]  /*9d1b0*/  LOP3.LUT R54, R54, 0xffff, RZ, 0xc0, !PT ;  /* 0x0000ffff36367812 */ /* 0x000fe400078ec0ff */
[----:B------:R-:W-:Y:S02]  /*9d1c0*/  PRMT R39, R16, 0x3340, R1 ;  /* 0x0000334010277816 */ /* 0x000fe40000000001 */
[----:B------:R-:W-:Y:S02]  /*9d1d0*/  PRMT R43, R10, 0x3340, R11 ;  /* 0x000033400a2b7816 */ /* 0x000fe4000000000b */
[----:B------:R-:W-:Y:S02]  /*9d1e0*/  PRMT R44, R56, 0x3340, R54 ;  /* 0x00003340382c7816 */ /* 0x000fe40000000036 */
[----:B------:R-:W-:Y:S02]  /*9d1f0*/  PRMT R43, R43, 0x5410, R39 ;  /* 0x000054102b2b7816 */ /* 0x000fe40000000027 */
[----:B------:R-:W-:-:S04]  /*9d200*/  SHF.R.U32.HI R34, RZ, 0x8, R34 ;  /* 0x00000008ff227819 */ /* 0x000fc80000011622 */
[----:B------:R-:W-:Y:S02]  /*9d210*/  LOP3.LUT R34, R34, 0xffff, RZ, 0xc0, !PT ;  /* 0x0000ffff22227812 */ /* 0x000fe400078ec0ff */
[----:B--2---:R-:W-:-:S04]  /*9d220*/  PRMT R40, R47, 0x3340, R40 ;  /* 0x000033402f287816 */ /* 0x004fc80000000028 */
[----:B------:R-:W-:Y:S02]  /*9d230*/  PRMT R39, R44, 0x5410, R40 ;  /* 0x000054102c277816 */ /* 0x000fe40000000028 */
[----:B------:R-:W2:Y:S01]  /*9d240*/  LDL.LU R40, [R1+0x10] ;  /* 0x0000100001287983 */ /* 0x000ea20000300800 */
[----:B---3--:R-:W-:-:S03]  /*9d250*/  LOP3.LUT R0, R0, 0xffff, RZ, 0xc0, !PT ;  /* 0x0000ffff00007812 */ /* 0x008fc600078ec0ff */
[----:B------:R0:W-:Y:S01]  /*9d260*/  STL [R1+0x1410], R43 ;  /* 0x0014102b01007387 */ /* 0x0001e20000100800 */
[----:B----4-:R-:W-:-:S03]  /*9d270*/  LOP3.LUT R44, R42, 0xffff, RZ, 0xc0, !PT ;  /* 0x0000ffff2a2c7812 */ /* 0x010fc600078ec0ff */
[----:B------:R1:W-:Y:S01]  /*9d280*/  STL [R1+0x140c], R39 ;  /* 0x00140c2701007387 */ /* 0x0003e20000100800 */
[----:B0-----:R-:W-:Y:S02]  /*9d290*/  LOP3.LUT R43, R38, 0xffff, RZ, 0xc0, !PT ;  /* 0x0000ffff262b7812 */ /* 0x001fe400078ec0ff */
[----:B-1----:R-:W-:Y:S02]  /*9d2a0*/  SHF.R.U32.HI R39, RZ, 0x8, R36 ;  /* 0x00000008ff277819 */ /* 0x002fe40000011624 */
[----:B------:R-:W-:Y:S02]  /*9d2b0*/  PRMT R36, R0, 0x3340, R1 ;  /* 0x0000334000247816 */ /* 0x000fe40000000001 */
[----:B------:R-:W-:-:S04]  /*9d2c0*/  PRMT R38, R44, 0x3340, R43 ;  /* 0x000033402c267816 */ /* 0x000fc8000000002b */
[----:B------:R-:W-:Y:S02]  /*9d2d0*/  PRMT R36, R38, 0x5410, R36 ;  /* 0x0000541026247816 */ /* 0x000fe40000000024 */
[----:B------:R-:W3:Y:S01]  /*9d2e0*/  LDL.LU R38, [R1+0x1c] ;  /* 0x00001c0001267983 */ /* 0x000ee20000300800 */
[----:B------:R-:W-:-:S03]  /*9d2f0*/  PRMT R42, R34, 0x3340, R1 ;  /* 0x00003340222a7816 */ /* 0x000fc60000000001 */
[----:B------:R0:W-:Y:S04]  /*9d300*/  STL [R1+0x1408], R36 ;  /* 0x0014082401007387 */ /* 0x0001e80000100800 */
[----:B------:R-:W4:Y:S01]  /*9d310*/  LDL.LU R34, [R1+0x4] ;  /* 0x0000040001227983 */ /* 0x000f220000300800 */
[----:B------:R-:W-:Y:S02]  /*9d320*/  SHF.R.U32.HI R35, RZ, 0x8, R35 ;  /* 0x00000008ff237819 */ /* 0x000fe40000011623 */
[----:B------:R-:W-:Y:S02]  /*9d330*/  SHF.R.U32.HI R37, RZ, 0x8, R37 ;  /* 0x00000008ff257819 */ /* 0x000fe40000011625 */
[----:B------:R-:W-:Y:S02]  /*9d340*/  LOP3.LUT R35, R35, 0xffff, RZ, 0xc0, !PT ;  /* 0x0000ffff23237812 */ /* 0x000fe400078ec0ff */
[----:B------:R-:W-:-:S02]  /*9d350*/  LOP3.LUT R37, R37, 0xffff, RZ, 0xc0, !PT ;  /* 0x0000ffff25257812 */ /* 0x000fc400078ec0ff */
[----:B------:R-:W-:Y:S02]  /*9d360*/  LOP3.LUT R39, R39, 0xffff, RZ, 0xc0, !PT ;  /* 0x0000ffff27277812 */ /* 0x000fe400078ec0ff */
[----:B0-----:R-:W-:Y:S02]  /*9d370*/  PRMT R36, R35, 0x3340, R37 ;  /* 0x0000334023247816 */ /* 0x001fe40000000025 */
[----:B------:R-:W-:Y:S02]  /*9d380*/  SHF.R.U32.HI R26, RZ, 0x8, R26 ;  /* 0x00000008ff1a7819 */ /* 0x000fe4000001161a */
[----:B------:R-:W-:Y:S02]  /*9d390*/  SHF.R.U32.HI R37, RZ, 0x8, R27 ;  /* 0x00000008ff257819 */ /* 0x000fe4000001161b */
[----:B------:R-:W-:Y:S02]  /*9d3a0*/  PRMT R35, R39, 0x3340, R1 ;  /* 0x0000334027237816 */ /* 0x000fe40000000001 */
[----:B------:R-:W-:Y:S01]  /*9d3b0*/  LOP3.LUT R26, R26, 0xffff, RZ, 0xc0, !PT ;  /* 0x0000ffff1a1a7812 */ /* 0x000fe200078ec0ff */
[----:B------:R-:W3:Y:S01]  /*9d3c0*/  LDL.LU R39, [R1+0x8] ;  /* 0x0000080001277983 */ /* 0x000ee20000300800 */
[----:B------:R-:W-:-:S03]  /*9d3d0*/  LOP3.LUT R37, R37, 0xffff, RZ, 0xc0, !PT ;  /* 0x0000ffff25257812 */ /* 0x000fc600078ec0ff */
[----:B------:R2:W-:Y:S01]  /*9d3e0*/  STL [R1+0x1104], R35 ;  /* 0x0011042301007387 */ /* 0x0005e20000100800 */
[----:B------:R-:W-:Y:S02]  /*9d3f0*/  PRMT R37, R26, 0x3340, R37 ;  /* 0x000033401a257816 */ /* 0x000fe40000000025 */
[----:B--2---:R-:W-:Y:S02]  /*9d400*/  SHF.R.U32.HI R35, RZ, 0x8, R40 ;  /* 0x00000008ff237819 */ /* 0x004fe40000011628 */
[----:B------:R-:W2:Y:S01]  /*9d410*/  LDL.LU R40, [R1+0x58] ;  /* 0x0000580001287983 */ /* 0x000ea20000300800 */
[----:B----4-:R-:W-:Y:S02]  /*9d420*/  SHF.R.U32.HI R27, RZ, 0x8, R34 ;  /* 0x00000008ff1b7819 */ /* 0x010fe40000011622 */
[----:B------:R-:W-:Y:S02]  /*9d430*/  SHF.R.U32.HI R34, RZ, 0x8, R41 ;  /* 0x00000008ff227819 */ /* 0x000fe40000011629 */
[----:B------:R-:W4:Y:S04]  /*9d440*/  LDL.LU R41, [R1+0x54] ;  /* 0x0000540001297983 */ /* 0x000f280000300800 */
[----:B------:R-:W2:Y:S04]  /*9d450*/  LDL.LU R26, [R1+0x18] ;  /* 0x00001800011a7983 */ /* 0x000ea80000300800 */
[----:B------:R0:W-:Y:S04]  /*9d460*/  STL [R1+0x127c], R37 ;  /* 0x00127c2501007387 */ /* 0x0001e80000100800 */
[----:B0-----:R-:W4:Y:S01]  /*9d470*/  LDL.LU R37, [R1+0x14] ;  /* 0x0000140001257983 */ /* 0x001f220000300800 */
[----:B------:R-:W-:-:S02]  /*9d480*/  LOP3.LUT R27, R27, 0xffff, RZ, 0xc0, !PT ;  /* 0x0000ffff1b1b7812 */ /* 0x000fc400078ec0ff */
[----:B------:R-:W-:Y:S02]  /*9d490*/  LOP3.LUT R35, R35, 0xffff, RZ, 0xc0, !PT ;  /* 0x0000ffff23237812 */ /* 0x000fe400078ec0ff */
[----:B------:R-:W-:Y:S02]  /*9d4a0*/  PRMT R27, R27, 0x3340, R1 ;  /* 0x000033401b1b7816 */ /* 0x000fe40000000001 */
[----:B------:R-:W-:Y:S02]  /*9d4b0*/  LOP3.LUT R34, R34, 0xffff, RZ, 0xc0, !PT ;  /* 0x0000ffff22227812 */ /* 0x000fe400078ec0ff */
[----:B------:R-:W-:Y:S01]  /*9d4c0*/  SHF.R.U32.HI R33, RZ, 0x8, R33 ;  /* 0x00000008ff217819 */ /* 0x000fe20000011621 */
[----:B------:R0:W-:Y:S03]  /*9d4d0*/  STL [R1+0x10ec], R27 ;  /* 0x0010ec1b01007387 */ /* 0x0001e60000100800 */
[----:B------:R-:W-:-:S02]  /*9d4e0*/  LOP3.LUT R33, R33, 0xffff, RZ, 0xc0, !PT ;  /* 0x0000ffff21217812 */ /* 0x000fc400078ec0ff */
[----:B0-----:R-:W-:Y:S02]  /*9d4f0*/  PRMT R27, R35, 0x3340, R34 ;  /* 0x00003340231b7816 */ /* 0x001fe40000000022 */
[----:B------:R-:W-:-:S03]  /*9d500*/  PRMT R33, R33, 0x3340, R1 ;  /* 0x0000334021217816 */ /* 0x000fc60000000001 */
[----:B------:R-:W-:Y:S01]  /*9d510*/  STL [R1+0x1274], R27 ;  /* 0x0012741b01007387 */ /* 0x000fe20000100800 */
[----:B------:R-:W-:-:S03]  /*9d520*/  SHF.R.U32.HI R34, RZ, 0x8, R49 ;  /* 0x00000008ff227819 */ /* 0x000fc60000011631 */
[----:B------:R0:W-:Y:S01]  /*9d530*/  STL [R1+0x10d0], R33 ;  /* 0x0010d02101007387 */ /* 0x0001e20000100800 */
[----:B---3--:R-:W-:-:S03]  /*9d540*/  SHF.R.U32.HI R35, RZ, 0x8, R38 ;  /* 0x00000008ff237819 */ /* 0x008fc60000011626 */
[----:B------:R-:W3:Y:S01]  /*9d550*/  LDL.LU R49, [R1+0x3918] ;  /* 0x0039180001317983 */ /* 0x000ee20000300800 */
[----:B0-----:R-:W-:Y:S02]  /*9d560*/  SHF.R.U32.HI R33, RZ, 0x8, R39 ;  /* 0x00000008ff217819 */ /* 0x001fe40000011627 */
[----:B--2---:R-:W-:-:S04]  /*9d570*/  SHF.R.U32.HI R26, RZ, 0x8, R26 ;  /* 0x00000008ff1a7819 */ /* 0x004fc8000001161a */
[----:B------:R-:W-:Y:S02]  /*9d580*/  LOP3.LUT R26, R26, 0xffff, RZ, 0xc0, !PT ;  /* 0x0000ffff1a1a7812 */ /* 0x000fe400078ec0ff */
[----:B----4-:R-:W-:Y:S02]  /*9d590*/  SHF.R.U32.HI R27, RZ, 0x8, R37 ;  /* 0x00000008ff1b7819 */ /* 0x010fe40000011625 */
[----:B------:R-:W2:Y:S02]  /*9d5a0*/  LDL.LU R37, [R1+0x20] ;  /* 0x0000200001257983 */ /* 0x000ea40000300800 */
[----:B------:R-:W-:Y:S02]  /*9d5b0*/  LOP3.LUT R27, R27, 0xffff, RZ, 0xc0, !PT ;  /* 0x0000ffff1b1b7812 */ /* 0x000fe400078ec0ff */
[----:B------:R-:W4:Y:S02]  /*9d5c0*/  LDL.LU R39, [R1+0x3c] ;  /* 0x00003c0001277983 */ /* 0x000f240000300800 */
[----:B------:R-:W-:-:S02]  /*9d5d0*/  PRMT R26, R26, 0x3340, R27 ;  /* 0x000033401a1a7816 */ /* 0x000fc4000000001b */
[----:B------:R-:W2:Y:S04]  /*9d5e0*/  LDL.LU R38, [R1+0x30] ;  /* 0x0000300001267983 */ /* 0x000ea80000300800 */
[----:B------:R-:W3:Y:S01]  /*9d5f0*/  LDL.LU R27, [R1+0x28] ;  /* 0x00002800011b7983 */ /* 0x000ee20000300800 */
[----:B------:R-:W-:Y:S02]  /*9d600*/  LOP3.LUT R33, R33, 0xffff, RZ, 0xc0, !PT ;  /* 0x0000ffff21217812 */ /* 0x000fe400078ec0ff */
[----:B------:R-:W-:Y:S01]  /*9d610*/  LOP3.LUT R35, R35, 0xffff, RZ, 0xc0, !PT ;  /* 0x0000ffff23237812 */ /* 0x000fe200078ec0ff */
[----:B------:R3:W-:Y:S01]  /*9d620*/  STL [R1+0x1254], R26 ;  /* 0x0012541a01007387 */ /* 0x0007e20000100800 */
[----:B------:R-:W-:Y:S02]  /*9d630*/  LOP3.LUT R34, R34, 0xffff, RZ, 0xc0, !PT ;  /* 0x0000ffff22227812 */ /* 0x000fe400078ec0ff */
[----:B------:R-:W-:-:S02]  /*9d640*/  PRMT R33, R33, 0x3340, R1 ;  /* 0x0000334021217816 */ /* 0x000fc40000000001 */
[----:B---3--:R-:W-:Y:S02]  /*9d650*/  SHF.R.U32.HI R26, RZ, 0x8, R27 ;  /* 0x00000008ff1a7819 */ /* 0x008fe4000001161b */
[----:B------:R-:W-:Y:S02]  /*9d660*/  PRMT R27, R35, 0x3340, R34 ;  /* 0x00003340231b7816 */ /* 0x000fe40000000022 */
[----:B------:R-:W-:Y:S01]  /*9d670*/  LOP3.LUT R26, R26, 0xffff, RZ, 0xc0, !PT ;  /* 0x0000ffff1a1a7812 */ /* 0x000fe200078ec0ff */
[----:B------:R-:W3:Y:S04]  /*9d680*/  LDL.LU R35, [R1+0x15c] ;  /* 0x00015c0001237983 */ /* 0x000ee80000300800 */
[----:B------:R0:W-:Y:S04]  /*9d690*/  STL [R1+0x10e0], R33 ;  /* 0x0010e02101007387 */ /* 0x0001e80000100800 */
[----:B------:R1:W-:Y:S01]  /*9d6a0*/  STL [R1+0x1268], R27 ;  /* 0x0012681b01007387 */ /* 0x0003e20000100800 */
[----:B0-----:R-:W-:-:S02]  /*9d6b0*/  SHF.R.U32.HI R33, RZ, 0x8, R41 ;  /* 0x00000008ff217819 */ /* 0x001fc40000011629 */
[----:B------:R-:W-:Y:S02]  /*9d6c0*/  PRMT R41, R26, 0x3340, R1 ;  /* 0x000033401a297816 */ /* 0x000fe40000000001 */
[----:B------:R-:W2:Y:S01]  /*9d6d0*/  LDL.LU R26, [R1+0x1cc] ;  /* 0x0001cc00011a7983 */ /* 0x000ea20000300800 */
[----:B-1----:R-:W-:Y:S02]  /*9d6e0*/  SHF.R.U32.HI R27, RZ, 0x8, R40 ;  /* 0x00000008ff1b7819 */ /* 0x002fe40000011628 */
[----:B------:R-:W-:Y:S01]  /*9d6f0*/  LOP3.LUT R33, R33, 0xffff, RZ, 0xc0, !PT ;  /* 0x0000ffff21217812 */ /* 0x000fe200078ec0ff */
[----:B------:R-:W2:Y:S01]  /*9d700*/  LDL.LU R40, [R1+0x7c] ;  /* 0x00007c0001287983 */ /* 0x000ea20000300800 */
[----:B------:R-:W-:-:S03]  /*9d710*/  LOP3.LUT R27, R27, 0xffff, RZ, 0xc0, !PT ;  /* 0x0000ffff1b1b7812 */ /* 0x000fc600078ec0ff */
[----:B------:R0:W-:Y:S01]  /*9d720*/  STL [R1+0x11f0], R41 ;  /* 0x0011f02901007387 */ /* 0x0001e20000100800 */
[----:B------:R-:W-:-:S03]  /*9d730*/  PRMT R27, R27, 0x3340, R33 ;  /* 0x000033401b1b7816 */ /* 0x000fc60000000021 */
[----:B0-----:R-:W2:Y:S04]  /*9d740*/  LDL.LU R41, [R1+0x80] ;  /* 0x0000800001297983 */ /* 0x001ea80000300800 */
[----:B------:R-:W2:Y:S01]  /*9d750*/  LDL.LU R33, [R1+0x38] ;  /* 0x0000380001217983 */ /* 0x000ea20000300800 */
[----:B------:R-:W-:-:S04]  /*9d760*/  LOP3.LUT R49, R49, 0xffff, RZ, 0xc0, !PT ;  /* 0x0000ffff31317812 */ /* 0x000fc800078ec0ff */
[----:B------:R-:W-:Y:S01]  /*9d770*/  SHF.R.U32.HI R34, RZ, 0x8, R49 ;  /* 0x00000008ff227819 */ /* 0x000fe20000011631 */
[----:B------:R0:W-:Y:S03]  /*9d780*/  STL [R1+0x12bc], R27 ;  /* 0x0012bc1b01007387 */ /* 0x0001e60000100800 */
[----:B------:R-:W-:-:S04]  /*9d790*/  LOP3.LUT R34, R34, 0xffff, RZ, 0xc0, !PT ;  /* 0x0000ffff22227812 */ /* 0x000fc800078ec0ff */
[----:B0-----:R-:W-:-:S05]  /*9d7a0*/  PRMT R27, R34, 0x3340, R1 ;  /* 0x00003340221b7816 */ /* 0x001fca0000000001 */
[----:B------:R4:W-:Y:S02]  /*9d7b0*/  STL [R1+0x1188], R27 ;  /* 0x0011881b01007387 */ /* 0x0009e40000100800 */
[----:B----4-:R-:W-:Y:S02]  /*9d7c0*/  SHF.R.U32.HI R27, RZ, 0x8, R39 ;  /* 0x00000008ff1b7819 */ /* 0x010fe40000011627 */
[----:B---3--:R-:W-:Y:S02]  /*9d7d0*/  LOP3.LUT R35, R35, 0xffff, RZ, 0xc0, !PT ;  /* 0x0000ffff23237812 */ /* 0x008fe400078ec0ff */
[----:B--2---:R-:W-:-:S04]  /*9d7e0*/  LOP3.LUT R26, R26, 0xffff, RZ, 0xc0, !PT ;  /* 0x0000ffff1a1a7812 */ /* 0x004fc800078ec0ff */
[----:B------:R-:W-:Y:S02]  /*9d7f0*/  SHF.R.U32.HI R34, RZ, 0x8, R26 ;  /* 0x00000008ff227819 */ /* 0x000fe4000001161a */
[--C-:B------:R-:W-:Y:S02]  /*9d800*/  PRMT R26, R26, 0x3340, R35.reuse ;  /* 0x000033401a1a7816 */ /* 0x100fe40000000023 */
[----:B------:R-:W-:Y:S02]  /*9d810*/  SHF.R.U32.HI R35, RZ, 0x8, R35 ;  /* 0x00000008ff237819 */ /* 0x000fe40000011623 */
[----:B------:R-:W-:Y:S02]  /*9d820*/  LOP3.LUT R34, R34, 0xffff, RZ, 0xc0, !PT ;  /* 0x0000ffff22227812 */ /* 0x000fe400078ec0ff */
[----:B------:R-:W-:Y:S01]  /*9d830*/  LOP3.LUT R35, R35, 0xffff, RZ, 0xc0, !PT ;  /* 0x0000ffff23237812 */ /* 0x000fe200078ec0ff */
[----:B------:R0:W-:Y:S03]  /*9d840*/  STL [R1+0x1420], R26 ;  /* 0x0014201a01007387 */ /* 0x0001e60000100800 */
[----:B------:R-:W-:Y:S01]  /*9d850*/  PRMT R35, R34, 0x3340, R35 ;  /* 0x0000334022237816 */ /* 0x000fe20000000023 */
[----:B------:R-:W2:Y:S01]  /*9d860*/  LDL.LU R39, [R1+0x94] ;  /* 0x0000940001277983 */ /* 0x000ea20000300800 */
[----:B0-----:R-:W-:-:S02]  /*9d870*/  SHF.R.U32.HI R26, RZ, 0x8, R33 ;  /* 0x00000008ff1a7819 */ /* 0x001fc40000011621 */
[----:B------:R-:W-:Y:S02]  /*9d880*/  SHF.R.U32.HI R33, RZ, 0x8, R38 ;  /* 0x00000008ff217819 */ /* 0x000fe40000011626 */
[----:B------:R-:W3:Y:S04]  /*9d890*/  LDL.LU R38, [R1+0xbc] ;  /* 0x0000bc0001267983 */ /* 0x000ee80000300800 */
[----:B------:R-:W4:Y:S04]  /*9d8a0*/  LDL.LU R34, [R1+0x6c] ;  /* 0x00006c0001227983 */ /* 0x000f280000300800 */
[----:B------:R0:W-:Y:S04]  /*9d8b0*/  STL [R1+0x12a8], R35 ;  /* 0x0012a82301007387 */ /* 0x0001e80000100800 */
[----:B0-----:R-:W2:Y:S01]  /*9d8c0*/  LDL.LU R35, [R1+0x64] ;  /* 0x0000640001237983 */ /* 0x001ea20000300800 */
[----:B------:R-:W-:-:S04]  /*9d8d0*/  SHF.R.U32.HI R37, RZ, 0x8, R37 ;  /* 0x00000008ff257819 */ /* 0x000fc80000011625 */
[----:B------:R-:W-:-:S04]  /*9d8e0*/  LOP3.LUT R37, R37, 0xffff, RZ, 0xc0, !PT ;  /* 0x0000ffff25257812 */ /* 0x000fc800078ec0ff */
[----:B------:R-:W-:Y:S02]  /*9d8f0*/  PRMT R37, R37, 0x3340, R1 ;  /* 0x0000334025257816 */ /* 0x000fe40000000001 */
[----:B------:R-:W-:Y:S02]  /*9d900*/  LOP3.LUT R26, R26, 0xffff, RZ, 0xc0, !PT ;  /* 0x0000ffff1a1a7812 */ /* 0x000fe400078ec0ff */
[----:B------:R-:W-:Y:S01]  /*9d910*/  LOP3.LUT R27, R27, 0xffff, RZ, 0xc0, !PT ;  /* 0x0000ffff1b1b7812 */ /* 0x000fe200078ec0ff */
[----:B------:R0:W-:Y:S01]  /*9d920*/  STL [R1+0x11ec], R37 ;  /* 0x0011ec2501007387 */ /* 0x0001e20000100800 */
[----:B------:R-:W-:Y:S02]  /*9d930*/  LOP3.LUT R33, R33, 0xffff, RZ, 0xc0, !PT ;  /* 0x0000ffff21217812 */ /* 0x000fe400078ec0ff */
[----:B------:R-:W-:Y:S02]  /*9d940*/  PRMT R27, R26, 0x3340, R27 ;  /* 0x000033401a1b7816 */ /* 0x000fe4000000001b */
[----:B------:R-:W-:Y:S01]  /*9d950*/  PRMT R26, R33, 0x3340, R1 ;  /* 0x00003340211a7816 */ /* 0x000fe20000000001 */
[----:B0-----:R-:W3:Y:S01]  /*9d960*/  LDL.LU R37, [R1+0x60] ;  /* 0x0000600001257983 */ /* 0x001ee20000300800 */
[----:B------:R-:W-:-:S03]  /*9d970*/  SHF.R.U32.HI R33, RZ, 0x8, R4 ;  /* 0x00000008ff217819 */ /* 0x000fc60000011604 */
[----:B------:R0:W-:Y:S04]  /*9d980*/  STL [R1+0x12b8], R27 ;  /* 0x0012b81b01007387 */ /* 0x0001e80000100800 */
[----:B------:R1:W-:Y:S04]  /*9d990*/  STL [R1+0x11e8], R26 ;  /* 0x0011e81a01007387 */ /* 0x0003e80000100800 */
[----:B------:R-:W3:Y:S01]  /*9d9a0*/  LDL.LU R4, [R1+0x3914] ;  /* 0x0039140001047983 */ /* 0x000ee20000300800 */
[----:B0-----:R-:W-:Y:S02]  /*9d9b0*/  SHF.R.U32.HI R27, RZ, 0x8, R41 ;  /* 0x00000008ff1b7819 */ /* 0x001fe40000011629 */
[----:B-1----:R-:W-:-:S02]  /*9d9c0*/  SHF.R.U32.HI R26, RZ, 0x8, R40 ;  /* 0x00000008ff1a7819 */ /* 0x002fc40000011628 */
[----:B------:R-:W3:Y:S04]  /*9d9d0*/  LDL.LU R40, [R1+0x90] ;  /* 0x0000900001287983 */ /* 0x000ee80000300800 */
[----:B------:R-:W3:Y:S01]  /*9d9e0*/  LDL.LU R41, [R1+0x84] ;  /* 0x0000840001297983 */ /* 0x000ee20000300800 */
[----:B----4-:R-:W-:-:S04]  /*9d9f0*/  SHF.R.U32.HI R34, RZ, 0x8, R34 ;  /* 0x00000008ff227819 */ /* 0x010fc80000011622 */
[----:B------:R-:W-:Y:S02]  /*9da00*/  LOP3.LUT R34, R34, 0xffff, RZ, 0xc0, !PT ;  /* 0x0000ffff22227812 */ /* 0x000fe400078ec0ff */
[----:B--2---:R-:W-:-:S04]  /*9da10*/  SHF.R.U32.HI R35, RZ, 0x8, R35 ;  /* 0x00000008ff237819 */ /* 0x004fc80000011623 */
[----:B------:R-:W-:-:S04]  /*9da20*/  LOP3.LUT R35, R35, 0xffff, RZ, 0xc0, !PT ;  /* 0x0000ffff23237812 */ /* 0x000fc800078ec0ff */
[----:B------:R-:W-:Y:S02]  /*9da30*/  PRMT R35, R34, 0x3340, R35 ;  /* 0x0000334022237816 */ /* 0x000fe40000000023 */
[----:B------:R-:W2:Y:S04]  /*9da40*/  LDL.LU R34, [R1+0x50] ;  /* 0x0000500001227983 */ /* 0x000ea80000300800 */
[----:B------:R0:W-:Y:S04]  /*9da50*/  STL [R1+0x12a4], R35 ;  /* 0x0012a42301007387 */ /* 0x0001e80000100800 */
[----:B0-----:R-:W4:Y:S01]  /*9da60*/  LDL.LU R35, [R1+0x4c] ;  /* 0x00004c0001237983 */ /* 0x001f220000300800 */
[----:B---3--:R-:W-:-:S04]  /*9da70*/  SHF.R.U32.HI R37, RZ, 0x8, R37 ;  /* 0x00000008ff257819 */ /* 0x008fc80000011625 */
[----:B------:R-:W-:Y:S02]  /*9da80*/  LOP3.LUT R37, R37, 0xffff, RZ, 0xc0, !PT ;  /* 0x0000ffff25257812 */ /* 0x000fe400078ec0ff */
[----:B------:R-:W-:Y:S02]  /*9da90*/  LOP3.LUT R26, R26, 0xffff, RZ, 0xc0, !PT ;  /* 0x0000ffff1a1a7812 */ /* 0x000fe400078ec0ff */
[----:B------:R-:W-:Y:S02]  /*9daa0*/  PRMT R37, R37, 0x3340, R1 ;  /* 0x0000334025257816 */ /* 0x000fe40000000001 */
[----:B------:R-:W-:Y:S02]  /*9dab0*/  LOP3.LUT R27, R27, 0xffff, RZ, 0xc0, !PT ;  /* 0x0000ffff1b1b7812 */ /* 0x000fe400078ec0ff */
[----:B------:R-:W-:Y:S01]  /*9dac0*/  LOP3.LUT R33, R33, 0xffff, RZ, 0xc0, !PT ;  /* 0x0000ffff21217812 */ /* 0x000fe200078ec0ff */
[----:B------:R0:W-:Y:S02]  /*9dad0*/  STL [R1+0x11e0], R37 ;  /* 0x0011e02501007387 */ /* 0x0001e40000100800 */
[----:B0-----:R-:W-:-:S02]  /*9dae0*/  PRMT R37, R26, 0x3340, R27 ;  /* 0x000033401a257816 */ /* 0x001fc4000000001b */
[----:B------:R-:W-:Y:S02]  /*9daf0*/  PRMT R27, R33, 0x3340, R1 ;  /* 0x00003340211b7816 */ /* 0x000fe40000000001 */
[----:B------:R-:W-:Y:S01]  /*9db00*/  SHF.R.U32.HI R33, RZ, 0x8, R4 ;  /* 0x00000008ff217819 */ /* 0x000fe20000011604 */
[----:B------:R0:W-:Y:S04]  /*9db10*/  STL [R1+0x1290], R37 ;  /* 0x0012902501007387 */ /* 0x0001e80000100800 */
[----:B------:R1:W-:Y:S04]  /*9db20*/  STL [R1+0x11e4], R27 ;  /* 0x0011e41b01007387 */ /* 0x0003e80000100800 */
[----:B------:R-:W3:Y:S04]  /*9db30*/  LDL.LU R4, [R1+0x3910] ;  /* 0x0039100001047983 */ /* 0x000ee80000300800 */
[----:B0-----:R-:W3:Y:S01]  /*9db40*/  LDL.LU R37, [R1+0xcc] ;  /* 0x0000cc0001257983 */ /* 0x001ee20000300800 */
[----:B-1----:R-:W-:-:S03]  /*9db50*/  SHF.R.U32.HI R27, RZ, 0x8, R39 ;  /* 0x00000008ff1b7819 */ /* 0x002fc60000011627 */
[----:B------:R-:W3:Y:S01]  /*9db60*/  LDL.LU R39, [R1+0xd4] ;  /* 0x0000d40001277983 */ /* 0x000ee20000300800 */
[----:B--2---:R-:W-:-:S04]  /*9db70*/  SHF.R.U32.HI R26, RZ, 0x8, R34 ;  /* 0x00000008ff1a7819 */ /* 0x004fc80000011622 */
[----:B------:R-:W-:Y:S02]  /*9db80*/  LOP3.LUT R26, R26, 0xffff, RZ, 0xc0, !PT ;  /* 0x0000ffff1a1a7812 */ /* 0x000fe400078ec0ff */
[----:B------:R-:W-:Y:S02]  /*9db90*/  SHF.R.U32.HI R34, RZ, 0x8, R38 ;  /* 0x00000008ff227819 */ /* 0x000fe40000011626 */
[----:B------:R-:W2:Y:S01]  /*9dba0*/  LDL.LU R38, [R1] ;  /* 0x0000000001267983 */ /* 0x000ea20000300800 */
[----:B----4-:R-:W-:-:S04]  /*9dbb0*/  SHF.R.U32.HI R35, RZ, 0x8, R35 ;  /* 0x00000008ff237819 */ /* 0x010fc80000011623 */
[----:B------:R-:W-:-:S04]  /*9dbc0*/  LOP3.LUT R35, R35, 0xffff, RZ, 0xc0, !PT ;  /* 0x0000ffff23237812 */ /* 0x000fc800078ec0ff */
[----:B------:R-:W-:Y:S02]  /*9dbd0*/  PRMT R26, R26, 0x3340, R35 ;  /* 0x000033401a1a7816 */ /* 0x000fe40000000023 */
[----:B------:R-:W4:Y:S01]  /*9dbe0*/  LDL.LU R35, [R1+0x74] ;  /* 0x0000740001237983 */ /* 0x000f220000300800 */
[----:B------:R-:W-:Y:S02]  /*9dbf0*/  LOP3.LUT R27, R27, 0xffff, RZ, 0xc0, !PT ;  /* 0x0000ffff1b1b7812 */ /* 0x000fe400078ec0ff */
[----:B------:R-:W-:Y:S01]  /*9dc00*/  LOP3.LUT R34, R34, 0xffff, RZ, 0xc0, !PT ;  /* 0x0000ffff22227812 */ /* 0x000fe200078ec0ff */
[----:B------:R4:W-:Y:S01]  /*9dc10*/  STL [R1+0x1294], R26 ;  /* 0x0012941a01007387 */ /* 0x0009e20000100800 */
[----:B------:R-:W-:Y:S02]  /*9dc20*/  LOP3.LUT R33, R33, 0xffff, RZ, 0xc0, !PT ;  /* 0x0000ffff21217812 */ /* 0x000fe400078ec0ff */
[----:B----4-:R-:W-:Y:S02]  /*9dc30*/  SHF.R.U32.HI R26, RZ, 0x8, R35 ;  /* 0x00000008ff1a7819 */ /* 0x010fe40000011623 */
[----:B------:R-:W-:-:S02]  /*9dc40*/  PRMT R35, R27, 0x3340, R1 ;  /* 0x000033401b237816 */ /* 0x000fc40000000001 */
[----:B------:R-:W-:Y:S02]  /*9dc50*/  PRMT R27, R34, 0x3340, R33 ;  /* 0x00003340221b7816 */ /* 0x000fe40000000021 */
[----:B------:R-:W-:Y:S01]  /*9dc60*/  LOP3.LUT R26, R26, 0xffff, RZ, 0xc0, !PT ;  /* 0x0000ffff1a1a7812 */ /* 0x000fe200078ec0ff */
[----:B------:R-:W4:Y:S01]  /*9dc70*/  LDL.LU R34, [R1+0x18c] ;  /* 0x00018c0001227983 */ /* 0x000f220000300800 */
[----:B------:R-:W-:Y:S02]  /*9dc80*/  SHF.R.U32.HI R33, RZ, 0x8, R41 ;  /* 0x00000008ff217819 */ /* 0x000fe40000011629 */
[----:B------:R-:W-:Y:S01]  /*9dc90*/  PRMT R41, R26, 0x3340, R1 ;  /* 0x000033401a297816 */ /* 0x000fe20000000001 */
[----:B------:R-:W-:Y:S04]  /*9dca0*/  STL [R1+0x11d8], R35 ;  /* 0x0011d82301007387 */ /* 0x000fe80000100800 */
[----:B------:R0:W-:Y:S04]  /*9dcb0*/  STL [R1+0x128c], R27 ;  /* 0x00128c1b01007387 */ /* 0x0001e80000100800 */
[----:B------:R-:W2:Y:S01]  /*9dcc0*/  LDL.LU R26, [R1+0x200] ;  /* 0x00020000011a7983 */ /* 0x000ea20000300800 */
[----:B------:R-:W-:-:S02]  /*9dcd0*/  LOP3.LUT R33, R33, 0xffff, RZ, 0xc0, !PT ;  /* 0x0000ffff21217812 */ /* 0x000fc400078ec0ff */
[----:B0-----:R-:W-:Y:S02]  /*9dce0*/  SHF.R.U32.HI R27, RZ, 0x8, R40 ;  /* 0x00000008ff1b7819 */ /* 0x001fe40000011628 */
[----:B------:R-:W2:Y:S02]  /*9dcf0*/  LDL.LU R40, [R1+0xf8] ;  /* 0x0000f80001287983 */ /* 0x000ea40000300800 */
[----:B------:R-:W-:Y:S02]  /*9dd00*/  LOP3.LUT R27, R27, 0xffff, RZ, 0xc0, !PT ;  /* 0x0000ffff1b1b7812 */ /* 0x000fe400078ec0ff */
[----:B------:R0:W-:Y:S02]  /*9dd10*/  STL [R1+0x11d0], R41 ;  /* 0x0011d02901007387 */ /* 0x0001e40000100800 */
[----:B------:R-:W-:Y:S02]  /*9dd20*/  PRMT R27, R27, 0x3340, R33 ;  /* 0x000033401b1b7816 */ /* 0x000fe40000000021 */
[----:B0-----:R-:W2:Y:S04]  /*9dd30*/  LDL.LU R41, [R1+0x98] ;  /* 0x0000980001297983 */ /* 0x001ea80000300800 */
[----:B------:R-:W2:Y:S01]  /*9dd40*/  LDL.LU R33, [R1+0xa4] ;  /* 0x0000a40001217983 */ /* 0x000ea20000300800 */
[----:B---3--:R-:W-:-:S04]  /*9dd50*/  LOP3.LUT R4, R4, 0xffff, RZ, 0xc0, !PT ;  /* 0x0000ffff04047812 */ /* 0x008fc800078ec0ff */
[----:B------:R-:W-:Y:S01]  /*9dd60*/  SHF.R.U32.HI R35, RZ, 0x8, R4 ;  /* 0x00000008ff237819 */ /* 0x000fe20000011604 */
[----:B------:R0:W-:Y:S03]  /*9dd70*/  STL [R1+0x1280], R27 ;  /* 0x0012801b01007387 */ /* 0x0001e60000100800 */
[----:B------:R-:W-:-:S04]  /*9dd80*/  LOP3.LUT R35, R35, 0xffff, RZ, 0xc0, !PT ;  /* 0x0000ffff23237812 */ /* 0x000fc800078ec0ff */
[----:B0-----:R-:W-:-:S05]  /*9dd90*/  PRMT R27, R35, 0x3340, R1 ;  /* 0x00003340231b7816 */ /* 0x001fca0000000001 */
[----:B------:R0:W-:Y:S01]  /*9dda0*/  STL [R1+0x11d4], R27 ;  /* 0x0011d41b01007387 */ /* 0x0001e20000100800 */
[----:B----4-:R-:W-:Y:S02]  /*9ddb0*/  LOP3.LUT R34, R34, 0xffff, RZ, 0xc0, !PT ;  /* 0x0000ffff22227812 */ /* 0x010fe400078ec0ff */
[----:B--2---:R-:W-:-:S04]  /*9ddc0*/  LOP3.LUT R26, R26, 0xffff, RZ, 0xc0, !PT ;  /* 0x0000ffff1a1a7812 */ /* 0x004fc800078ec0ff */
[----:B0-----:R-:W-:Y:S02]  /*9ddd0*/  PRMT R27, R26, 0x3340, R34 ;  /* 0x000033401a1b7816 */ /* 0x001fe40000000022 */
[----:B------:R-:W-:Y:S02]  /*9dde0*/  SHF.R.U32.HI R35, RZ, 0x8, R26 ;  /* 0x00000008ff237819 */ /* 0x000fe4000001161a */
[----:B------:R-:W-:Y:S02]  /*9ddf0*/  SHF.R.U32.HI R34, RZ, 0x8, R34 ;  /* 0x00000008ff227819 */ /* 0x000fe40000011622 */
[----:B------:R-:W-:Y:S02]  /*9de00*/  LOP3.LUT R35, R35, 0xffff, RZ, 0xc0, !PT ;  /* 0x0000ffff23237812 */ /* 0x000fe400078ec0ff */
[----:B------:R-:W-:Y:S01]  /*9de10*/  LOP3.LUT R34, R34, 0xffff, RZ, 0xc0, !PT ;  /* 0x0000ffff22227812 */ /* 0x000fe200078ec0ff */
[----:B------:R0:W-:Y:S03]  /*9de20*/  STL [R1+0x1414], R27 ;  /* 0x0014141b01007387 */ /* 0x0001e60000100800 */
[----:B------:R-:W-:-:S02]  /*9de30*/  PRMT R35, R35, 0x3340, R34 ;  /* 0x0000334023237816 */ /* 0x000fc40000000022 */
[----:B0-----:R-:W-:Y:S02]  /*9de40*/  SHF.R.U32.HI R27, RZ, 0x8, R39 ;  /* 0x00000008ff1b7819 */ /* 0x001fe40000011627 */
[----:B------:R-:W2:Y:S01]  /*9de50*/  LDL.LU R39, [R1+0xec] ;  /* 0x0000ec0001277983 */ /* 0x000ea20000300800 */
[----:B------:R-:W-:Y:S02]  /*9de60*/  SHF.R.U32.HI R26, RZ, 0x8, R33 ;  /* 0x00000008ff1a7819 */ /* 0x000fe40000011621 */
[----:B------:R-:W-:Y:S02]  /*9de70*/  SHF.R.U32.HI R33, RZ, 0x8, R37 ;  /* 0x00000008ff217819 */ /* 0x000fe40000011625 */
[----:B------:R-:W-:Y:S02]  /*9de80*/  SHF.R.U32.HI R37, RZ, 0x8, R38 ;  /* 0x00000008ff257819 */ /* 0x000fe40000011626 */
[----:B------:R-:W3:Y:S01]  /*9de90*/  LDL.LU R38, [R1+0xf0] ;  /* 0x0000f00001267983 */ /* 0x000ee20000300800 */
[----:B------:R-:W-:-:S03]  /*9dea0*/  LOP3.LUT R26, R26, 0xffff, RZ, 0xc0, !PT ;  /* 0x0000ffff1a1a7812 */ /* 0x000fc600078ec0ff */
[----:B------:R-:W4:Y:S01]  /*9deb0*/  LDL.LU R34, [R1+0x9c] ;  /* 0x00009c0001227983 */ /* 0x000f220000300800 */
[----:B------:R-:W-:-:S03]  /*9dec0*/  PRMT R26, R26, 0x3340, R1 ;  /* 0x000033401a1a7816 */ /* 0x000fc60000000001 */
[----:B------:R0:W-:Y:S01]  /*9ded0*/  STL [R1+0x1278], R35 ;  /* 0x0012782301007387 */ /* 0x0001e20000100800 */
[----:B------:R-:W-:Y:S02]  /*9dee0*/  LOP3.LUT R27, R27, 0xffff, RZ, 0xc0, !PT ;  /* 0x0000ffff1b1b7812 */ /* 0x000fe400078ec0ff */
[----:B------:R-:W-:Y:S01]  /*9def0*/  LOP3.LUT R33, R33, 0xffff, RZ, 0xc0, !PT ;  /* 0x0000ffff21217812 */ /* 0x000fe200078ec0ff */
[----:B0-----:R-:W2:Y:S03]  /*9df00*/  LDL.LU R35, [R1+0x8c] ;  /* 0x00008c0001237983 */ /* 0x001ea60000300800 */
[----:B------:R-:W-:Y:S01]  /*9df10*/  PRMT R33, R33, 0x3340, R27 ;  /* 0x0000334021217816 */ /* 0x000fe2000000001b */
[----:B------:R0:W-:Y:S04]  /*9df20*/  STL [R1+0x11cc], R26 ;  /* 0x0011cc1a01007387 */ /* 0x0001e80000100800 */
[----:B0-----:R-:W3:Y:S04]  /*9df30*/  LDL.LU R26, [R1+0xfc] ;  /* 0x0000fc00011a7983 */ /* 0x001ee80000300800 */
[----:B------:R-:W3:Y:S01]  /*9df40*/  LDL.LU R27, [R1+0xe8] ;  /* 0x0000e800011b7983 */ /* 0x000ee20000300800 */
[----:B------:R-:W-:-:S03]  /*9df50*/  LOP3.LUT R37, R37, 0xffff, RZ, 0xc0, !PT ;  /* 0x0000ffff25257812 */ /* 0x000fc600078ec0ff */
[----:B------:R0:W-:Y:S02]  /*9df60*/  STL [R1+0x1270], R33 ;  /* 0x0012702101007387 */ /* 0x0001e40000100800 */
[----:B0-----:R-:W-:-:S05]  /*9df70*/  PRMT R33, R37, 0x3340, R1 ;  /* 0x0000334025217816 */ /* 0x001fca0000000001 */
[----:B------:R0:W-:Y:S02]  /*9df80*/  STL [R1+0x15c], R33 ;  /* 0x00015c2101007387 */ /* 0x0001e40000100800 */
[----:B0-----:R-:W-:Y:S02]  /*9df90*/  SHF.R.U32.HI R33, RZ, 0x8, R41 ;  /* 0x00000008ff217819 */ /* 0x001fe40000011629 */
[----:B----4-:R-:W-:-:S04]  /*9dfa0*/  SHF.R.U32.HI R34, RZ, 0x8, R34 ;  /* 0x00000008ff227819 */ /* 0x010fc80000011622 */
[----:B------:R-:W-:Y:S02]  /*9dfb0*/  LOP3.LUT R34, R34, 0xffff, RZ, 0xc0, !PT ;  /* 0x0000ffff22227812 */ /* 0x000fe400078ec0ff */
[----:B--2---:R-:W-:-:S04]  /*9dfc0*/  SHF.R.U32.HI R35, RZ, 0x8, R35 ;  /* 0x00000008ff237819 */ /* 0x004fc80000011623 */
[----:B------:R-:W-:-:S04]  /*9dfd0*/  LOP3.LUT R35, R35, 0xffff, RZ, 0xc0, !PT ;  /* 0x0000ffff23237812 */ /* 0x000fc800078ec0ff */
[----:B------:R-:W-:Y:S02]  /*9dfe0*/  PRMT R35, R34, 0x3340, R35 ;  /* 0x0000334022237816 */ /* 0x000fe40000000023 */
[----:B---3--:R-:W-:Y:S02]  /*9dff0*/  SHF.R.U32.HI R37, RZ, 0x8, R27 ;  /* 0x00000008ff257819 */ /* 0x008fe4000001161b */
[----:B------:R-:W-:Y:S02]  /*9e000*/  SHF.R.U32.HI R27, RZ, 0x8, R40 ;  /* 0x00000008ff1b7819 */ /* 0x000fe40000011628 */
[----:B------:R-:W2:Y:S04]  /*9e010*/  LDL.LU R40, [R1+0x104] ;  /* 0x0001040001287983 */ /* 0x000ea80000300800 */
[----:B------:R-:W3:Y:S04]  /*9e020*/  LDL.LU R41, [R1+0x100] ;  /* 0x0001000001297983 */ /* 0x000ee80000300800 */
[----:B------:R-:W4:Y:S04]  /*9e030*/  LDL.LU R34, [R1+0xe0] ;  /* 0x0000e00001227983 */ /* 0x000f280000300800 */
[----:B------:R0:W-:Y:S04]  /*9e040*/  STL [R1+0x1250], R35 ;  /* 0x0012502301007387 */ /* 0x0001e80000100800 */
[----:B0-----:R-:W2:Y:S01]  /*9e050*/  LDL.LU R35, [R1+0xe4] ;  /* 0x0000e40001237983 */ /* 0x001ea20000300800 */
[----:B------:R-:W-:-:S04]  /*9e060*/  LOP3.LUT R37, R37, 0xffff, RZ, 0xc0, !PT ;  /* 0x0000ffff25257812 */ /* 0x000fc800078ec0ff */
[----:B------:R-:W-:-:S05]  /*9e070*/  PRMT R37, R37, 0x3340, R1 ;  /* 0x0000334025257816 */ /* 0x000fca0000000001 */
[----:B------:R0:W-:Y:S04]  /*9e080*/  STL [R1+0x11c8], R37 ;  /* 0x0011c82501007387 */ /* 0x0001e80000100800 */
[----:B0-----:R-:W3:Y:S01]  /*9e090*/  LDL.LU R37, [R1+0xd8] ;  /* 0x0000d80001257983 */ /* 0x001ee20000300800 */
[----:B------:R-:W-:Y:S02]  /*9e0a0*/  SHF.R.U32.HI R26, RZ, 0x8, R26 ;  /* 0x00000008ff1a7819 */ /* 0x000fe4000001161a */
[----:B------:R-:W-:Y:S02]  /*9e0b0*/  LOP3.LUT R27, R27, 0xffff, RZ, 0xc0, !PT ;  /* 0x0000ffff1b1b7812 */ /* 0x000fe400078ec0ff */
[----:B------:R-:W-:Y:S02]  /*9e0c0*/  LOP3.LUT R26, R26, 0xffff, RZ, 0xc0, !PT ;  /* 0x0000ffff1a1a7812 */ /* 0x000fe400078ec0ff */
[----:B------:R-:W-:-:S02]  /*9e0d0*/  LOP3.LUT R33, R33, 0xffff, RZ, 0xc0, !PT ;  /* 0x0000ffff21217812 */ /* 0x000fc400078ec0ff */
[----:B------:R-:W-:Y:S02]  /*9e0e0*/  PRMT R27, R26, 0x3340, R27 ;  /* 0x000033401a1b7816 */ /* 0x000fe4000000001b */
[----:B------:R-:W-:Y:S02]  /*9e0f0*/  PRMT R26, R33, 0x3340, R1 ;  /* 0x00003340211a7816 */ /* 0x000fe40000000001 */
[----:B------:R-:W-:Y:S01]  /*9e100*/  SHF.R.U32.HI R33, RZ, 0x8, R53 ;  /* 0x00000008ff217819 */ /* 0x000fe20000011635 */
[----:B------:R0:W-:Y:S04]  /*9e110*/  STL [R1+0x1260], R27 ;  /* 0x0012601b01007387 */ /* 0x0001e80000100800 */
[----:B------:R1:W-:Y:S04]  /*9e120*/  STL [R1+0x11c4], R26 ;  /* 0x0011c41a01007387 */ /* 0x0003e80000100800 */
[----:B------:R-:W3:Y:S01]  /*9e130*/  LDL.LU R53, [R1+0x390c] ;  /* 0x00390c0001357983 */ /* 0x000ee20000300800 */
[----:B0-----:R-:W-:-:S02]  /*9e140*/  SHF.R.U32.HI R27, RZ, 0x8, R38 ;  /* 0x00000008ff1b7819 */ /* 0x001fc40000011626 */
[----:B-1----:R-:W-:Y:S02]  /*9e150*/  SHF.R.U32.HI R26, RZ, 0x8, R39 ;  /* 0x00000008ff1a7819 */ /* 0x002fe40000011627 */
[----:B------:R-:W3:Y:S01]  /*9e160*/  LDL.LU R39, [R1+0x68] ;  /* 0x0000680001277983 */ /* 0x000ee20000300800 */
[----:B----4-:R-:W-:-:S04]  /*9e170*/  SHF.R.U32.HI R34, RZ, 0x8, R34 ;  /* 0x00000008ff227819 */ /* 0x010fc80000011622 */
[----:B------:R-:W-:Y:S02]  /*9e180*/  LOP3.LUT R34, R34, 0xffff, RZ, 0xc0, !PT ;  /* 0x0000ffff22227812 */ /* 0x000fe400078ec0ff */
[----:B--2---:R-:W-:-:S04]  /*9e190*/  SHF.R.U32.HI R35, RZ, 0x8, R35 ;  /* 0x00000008ff237819 */ /* 0x004fc80000011623 */
[----:B------:R-:W-:-:S04]  /*9e1a0*/  LOP3.LUT R35, R35, 0xffff, RZ, 0xc0, !PT ;  /* 0x0000ffff23237812 */ /* 0x000fc800078ec0ff */
[----:B------:R-:W-:Y:S02]  /*9e1b0*/  PRMT R38, R34, 0x3340, R35 ;  /* 0x0000334022267816 */ /* 0x000fe40000000023 */
[----:B------:R-:W2:Y:S04]  /*9e1c0*/  LDL.LU R34, [R1+0x214] ;  /* 0x0002140001227983 */ /* 0x000ea80000300800 */
[----:B------:R-:W4:Y:S01]  /*9e1d0*/  LDL.LU R35, [R1+0x1bc] ;  /* 0x0001bc0001237983 */ /* 0x000f220000300800 */
[----:B---3--:R-:W-:-:S04]  /*9e1e0*/  SHF.R.U32.HI R37, RZ, 0x8, R37 ;  /* 0x00000008ff257819 */ /* 0x008fc80000011625 */
[----:B------:R-:W-:Y:S01]  /*9e1f0*/  LOP3.LUT R37, R37, 0xffff, RZ, 0xc0, !PT ;  /* 0x0000ffff25257812 */ /* 0x000fe200078ec0ff */
[----:B------:R0:W-:Y:S03]  /*9e200*/  STL [R1+0x124c], R38 ;  /* 0x00124c2601007387 */ /* 0x0001e60000100800 */
[----:B------:R-:W-:Y:S01]  /*9e210*/  PRMT R37, R37, 0x3340, R1 ;  /* 0x0000334025257816 */ /* 0x000fe20000000001 */
[----:B0-----:R-:W3:Y:S04]  /*9e220*/  LDL.LU R38, [R1+0xa8] ;  /* 0x0000a80001267983 */ /* 0x001ee80000300800 */
[----:B------:R0:W-:Y:S04]  /*9e230*/  STL [R1+0x14c], R37 ;  /* 0x00014c2501007387 */ /* 0x0001e80000100800 */
[----:B0-----:R-:W3:Y:S01]  /*9e240*/  LDL.LU R37, [R1+0xb4] ;  /* 0x0000b40001257983 */ /* 0x001ee20000300800 */
[----:B------:R-:W-:-:S02]  /*9e250*/  LOP3.LUT R26, R26, 0xffff, RZ, 0xc0, !PT ;  /* 0x0000ffff1a1a7812 */ /* 0x000fc400078ec0ff */
[----:B------:R-:W-:Y:S02]  /*9e260*/  LOP3.LUT R27, R27, 0xffff, RZ, 0xc0, !PT ;  /* 0x0000ffff1b1b7812 */ /* 0x000fe400078ec0ff */
[----:B------:R-:W-:Y:S02]  /*9e270*/  LOP3.LUT R33, R33, 0xffff, RZ, 0xc0, !PT ;  /* 0x0000ffff21217812 */ /* 0x000fe400078ec0ff */
[----:B------:R-:W-:Y:S02]  /*9e280*/  PRMT R27, R26, 0x3340, R27 ;  /* 0x000033401a1b7816 */ /* 0x000fe4000000001b */
[----:B------:R-:W-:-:S03]  /*9e290*/  PRMT R33, R33, 0x3340, R1 ;  /* 0x0000334021217816 */ /* 0x000fc60000000001 */
[----:B------:R4:W-:Y:S04]  /*9e2a0*/  STL [R1+0x1244], R27 ;  /* 0x0012441b01007387 */ /* 0x0009e80000100800 */
[----:B------:R0:W-:Y:S01]  /*9e2b0*/  STL [R1+0x148], R33 ;  /* 0x0001482101007387 */ /* 0x0001e20000100800 */
[----:B------:R-:W-:Y:S02]  /*9e2c0*/  LOP3.LUT R53, R53, 0xffff, RZ, 0xc0, !PT ;  /* 0x0000ffff35357812 */ /* 0x000fe400078ec0ff */
[----:B------:R-:W-:-:S04]  /*9e2d0*/  SHF.R.U32.HI R32, RZ, 0x8, R32 ;  /* 0x00000008ff207819 */ /* 0x000fc80000011620 */
[----:B------:R-:W-:-:S04]  /*9e2e0*/  LOP3.LUT R32, R32, 0xffff, RZ, 0xc0, !PT ;  /* 0x0000ffff20207812 */ /* 0x000fc800078ec0ff */
[----:B------:R-:W-:Y:S02]  /*9e2f0*/  PRMT R32, R32, 0x3340, R1 ;  /* 0x0000334020207816 */ /* 0x000fe40000000001 */
[----:B--2---:R-:W-:Y:S02]  /*9e300*/  LOP3.LUT R26, R34, 0xffff, RZ, 0xc0, !PT ;  /* 0x0000ffff221a7812 */ /* 0x004fe400078ec0ff */
[----:B----4-:R-:W-:Y:S02]  /*9e310*/  LOP3.LUT R27, R35, 0xffff, RZ, 0xc0, !PT ;  /* 0x0000ffff231b7812 */ /* 0x010fe400078ec0ff */
[----:B0-----:R-:W-:Y:S02]  /*9e320*/  SHF.R.U32.HI R33, RZ, 0x8, R26 ;  /* 0x00000008ff217819 */ /* 0x001fe4000001161a */
[----:B------:R-:W-:Y:S02]  /*9e330*/  PRMT R26, R26, 0x3340, R27 ;  /* 0x000033401a1a7816 */ /* 0x000fe4000000001b */
[----:B------:R-:W-:-:S02]  /*9e340*/  SHF.R.U32.HI R35, RZ, 0x8, R40 ;  /* 0x00000008ff237819 */ /* 0x000fc40000011628 */
[----:B------:R-:W-:Y:S01]  /*9e350*/  SHF.R.U32.HI R34, RZ, 0x8, R41 ;  /* 0x00000008ff227819 */ /* 0x000fe20000011629 */
[----:B------:R-:W2:Y:S01]  /*9e360*/  LDL.LU R40, [R1+0x110] ;  /* 0x0001100001287983 */ /* 0x000ea20000300800 */
[----:B------:R-:W-:-:S03]  /*9e370*/  SHF.R.U32.HI R27, RZ, 0x8, R27 ;  /* 0x00000008ff1b7819 */ /* 0x000fc6000001161b */
[----:B------:R-:W4:Y:S01]  /*9e380*/  LDL.LU R41, [R1+0xf4] ;  /* 0x0000f40001297983 */ /* 0x000f220000300800 */
[----:B------:R-:W-:-:S03]  /*9e390*/  LOP3.LUT R35, R35, 0xffff, RZ, 0xc0, !PT ;  /* 0x0000ffff23237812 */ /* 0x000fc600078ec0ff */
[----:B------:R0:W-:Y:S01]  /*9e3a0*/  STL [R1+0x13f4], R26 ;  /* 0x0013f41a01007387 */ /* 0x0001e20000100800 */
[----:B------:R-:W-:Y:S02]  /*9e3b0*/  LOP3.LUT R34, R34, 0xffff, RZ, 0xc0, !PT ;  /* 0x0000ffff22227812 */ /* 0x000fe400078ec0ff */
[----:B------:R-:W-:Y:S02]  /*9e3c0*/  LOP3.LUT R33, R33, 0xffff, RZ, 0xc0, !PT ;  /* 0x0000ffff21217812 */ /* 0x000fe400078ec0ff */
[----:B------:R-:W-:Y:S02]  /*9e3d0*/  LOP3.LUT R27, R27, 0xffff, RZ, 0xc0, !PT ;  /* 0x0000ffff1b1b7812 */ /* 0x000fe400078ec0ff */
[----:B0-----:R-:W-:Y:S02]  /*9e3e0*/  SHF.R.U32.HI R26, RZ, 0x8, R53 ;  /* 0x00000008ff1a7819 */ /* 0x001fe40000011635 */
[----:B------:R-:W-:Y:S02]  /*9e3f0*/  PRMT R34, R35, 0x3340, R34 ;  /* 0x0000334023227816 */ /* 0x000fe40000000022 */
[----:B------:R-:W-:Y:S01]  /*9e400*/  LOP3.LUT R26, R26, 0xffff, RZ, 0xc0, !PT ;  /* 0x0000ffff1a1a7812 */ /* 0x000fe200078ec0ff */
[----:B------:R-:W2:Y:S01]  /*9e410*/  LDL.LU R35, [R1+0x118] ;  /* 0x0001180001237983 */ /* 0x000ea20000300800 */
[----:B------:R-:W-:-:S02]  /*9e420*/  PRMT R27, R33, 0x3340, R27 ;  /* 0x00003340211b7816 */ /* 0x000fc4000000001b */
[----:B------:R-:W-:Y:S01]  /*9e430*/  PRMT R26, R26, 0x3340, R1 ;  /* 0x000033401a1a7816 */ /* 0x000fe20000000001 */
[----:B------:R0:W-:Y:S04]  /*9e440*/  STL [R1+0x1230], R34 ;  /* 0x0012302201007387 */ /* 0x0001e80000100800 */
[----:B0-----:R-:W4:Y:S04]  /*9e450*/  LDL.LU R34, [R1+0x70] ;  /* 0x0000700001227983 */ /* 0x001f280000300800 */
[----:B------:R3:W-:Y:S04]  /*9e460*/  STL [R1+0x11c0], R26 ;  /* 0x0011c01a01007387 */ /* 0x0007e80000100800 */
[----:B------:R0:W-:Y:S01]  /*9e470*/  STL [R1+0x1248], R27 ;  /* 0x0012481b01007387 */ /* 0x0001e20000100800 */
[----:B---3--:R-:W-:-:S02]  /*9e480*/  SHF.R.U32.HI R26, RZ, 0x8, R37 ;  /* 0x00000008ff1a7819 */ /* 0x008fc40000011625 */
[----:B0-----:R-:W-:Y:S02]  /*9e490*/  SHF.R.U32.HI R27, RZ, 0x8, R39 ;  /* 0x00000008ff1b7819 */ /* 0x001fe40000011627 */
[----:B------:R-:W-:Y:S02]  /*9e4a0*/  LOP3.LUT R26, R26, 0xffff, RZ, 0xc0, !PT ;  /* 0x0000ffff1a1a7812 */ /* 0x000fe400078ec0ff */
[----:B------:R-:W-:Y:S01]  /*9e4b0*/  LOP3.LUT R27, R27, 0xffff, RZ, 0xc0, !PT ;  /* 0x0000ffff1b1b7812 */ /* 0x000fe200078ec0ff */
[----:B------:R0:W-:Y:S03]  /*9e4c0*/  STL [R1+0x11bc], R32 ;  /* 0x0011bc2001007387 */ /* 0x0001e60000100800 */
[----:B------:R-:W-:Y:S01]  /*9e4d0*/  PRMT R27, R26, 0x3340, R27 ;  /* 0x000033401a1b7816 */ /* 0x000fe2000000001b */
[----:B------:R-:W3:Y:S04]  /*9e4e0*/  LDL.LU R39, [R1+0x130] ;  /* 0x0001300001277983 */ /* 0x000ee80000300800 */
[----:B------:R-:W3:Y:S01]  /*9e4f0*/  LDL.LU R33, [R1+0x150] ;  /* 0x0001500001217983 */ /* 0x000ee20000300800 */
[----:B0-----:R-:W-:-:S03]  /*9e500*/  SHF.R.U32.HI R32, RZ, 0x8, R38 ;  /* 0x00000008ff207819 */ /* 0x001fc60000011626 */
[----:B------:R-:W3:Y:S04]  /*9e510*/  LDL.LU R37, [R1+0x158] ;  /* 0x0001580001257983 */ /* 0x000ee80000300800 */
[----:B------:R-:W3:Y:S04]  /*9e520*/  LDL.LU R38, [R1+0x138] ;  /* 0x0001380001267983 */ /* 0x000ee80000300800 */
[----:B------:R-:W3:Y:S04]  /*9e530*/  LDL.LU R26, [R1+0x114] ;  /* 0x00011400011a7983 */ /* 0x000ee80000300800 */
[----:B------:R0:W-:Y:S04]  /*9e540*/  STL [R1+0x1234], R27 ;  /* 0x0012341b01007387 */ /* 0x0001e80000100800 */
[----:B0-----:R-:W3:Y:S01]  /*9e550*/  LDL.LU R27, [R1+0x10c] ;  /* 0x00010c00011b7983 */ /* 0x001ee20000300800 */
[----:B------:R-:W-:-:S02]  /*9e560*/  SHF.R.U32.HI R31, RZ, 0x8, R31 ;  /* 0x00000008ff1f7819 */ /* 0x000fc4000001161f */
[----:B------:R-:W-:Y:S02]  /*9e570*/  SHF.R.U32.HI R30, RZ, 0x8, R30 ;  /* 0x00000008ff1e7819 */ /* 0x000fe4000001161e */
[----:B------:R-:W-:Y:S02]  /*9e580*/  LOP3.LUT R31, R31, 0xffff, RZ, 0xc0, !PT ;  /* 0x0000ffff1f1f7812 */ /* 0x000fe400078ec0ff */
[----:B------:R-:W-:Y:S02]  /*9e590*/  LOP3.LUT R32, R32, 0xffff, RZ, 0xc0, !PT ;  /* 0x0000ffff20207812 */ /* 0x000fe400078ec0ff */
[----:B------:R-:W-:Y:S02]  /*9e5a0*/  LOP3.LUT R30, R30, 0xffff, RZ, 0xc0, !PT ;  /* 0x0000ffff1e1e7812 */ /* 0x000fe400078ec0ff */
[----:B------:R-:W-:Y:S02]  /*9e5b0*/  SHF.R.U32.HI R29, RZ, 0x8, R29 ;  /* 0x00000008ff1d7819 */ /* 0x000fe4000001161d */
[----:B------:R-:W-:-:S02]  /*9e5c0*/  PRMT R31, R31, 0x3340, R1 ;  /* 0x000033401f1f7816 */ /* 0x000fc40000000001 */
[----:B------:R-:W-:Y:S02]  /*9e5d0*/  PRMT R30, R32, 0x3340, R30 ;  /* 0x00003340201e7816 */ /* 0x000fe4000000001e */
[----:B------:R-:W-:Y:S01]  /*9e5e0*/  LOP3.LUT R29, R29, 0xffff, RZ, 0xc0, !PT ;  /* 0x0000ffff1d1d7812 */ /* 0x000fe200078ec0ff */
[----:B------:R-:W-:Y:S01]  /*9e5f0*/  STL [R1+0x11b8], R31 ;  /* 0x0011b81f01007387 */ /* 0x000fe20000100800 */
[----:B------:R-:W-:-:S03]  /*9e600*/  SHF.R.U32.HI R28, RZ, 0x8, R28 ;  /* 0x00000008ff1c7819 */ /* 0x000fc6000001161c */
[----:B------:R-:W-:Y:S01]  /*9e610*/  STL [R1+0x1240], R30 ;  /* 0x0012401e01007387 */ /* 0x000fe20000100800 */
[----:B------:R-:W-:Y:S02]  /*9e620*/  PRMT R29, R29, 0x3340, R1 ;  /* 0x000033401d1d7816 */ /* 0x000fe40000000001 */
[----:B------:R-:W-:-:S03]  /*9e630*/  LOP3.LUT R28, R28, 0xffff, RZ, 0xc0, !PT ;  /* 0x0000ffff1c1c7812 */ /* 0x000fc600078ec0ff */
[----:B------:R2:W-:Y:S02]  /*9e640*/  STL [R1+0xdd0], R29 ;  /* 0x000dd01d01007387 */ /* 0x0005e40000100800 */
[----:B--2---:R-:W-:Y:S02]  /*9e650*/  SHF.R.U32.HI R29, RZ, 0x8, R35 ;  /* 0x00000008ff1d7819 */ /* 0x004fe40000011623 */
[----:B----4-:R-:W-:Y:S02]  /*9e660*/  SHF.R.U32.HI R30, RZ, 0x8, R34 ;  /* 0x00000008ff1e7819 */ /* 0x010fe40000011622 */
[----:B------:R-:W2:Y:S02]  /*9e670*/  LDL.LU R34, [R1+0x144] ;  /* 0x0001440001227983 */ /* 0x000ea40000300800 */
[----:B------:R-:W-:-:S04]  /*9e680*/  LOP3.LUT R30, R30, 0xffff, RZ, 0xc0, !PT ;  /* 0x0000ffff1e1e7812 */ /* 0x000fc800078ec0ff */
[----:B------:R-:W-:Y:S02]  /*9e690*/  PRMT R35, R30, 0x3340, R28 ;  /* 0x000033401e237816 */ /* 0x000fe4000000001c */
[----:B------:R-:W4:Y:S04]  /*9e6a0*/  LDL.LU R30, [R1+0x16c] ;  /* 0x00016c00011e7983 */ /* 0x000f280000300800 */
[----:B------:R-:W2:Y:S04]  /*9e6b0*/  LDL.LU R28, [R1+0x13c] ;  /* 0x00013c00011c7983 */ /* 0x000ea80000300800 */
[----:B------:R0:W-:Y:S01]  /*9e6c0*/  STL [R1+0x1224], R35 ;  /* 0x0012242301007387 */ /* 0x0001e20000100800 */
[----:B---3--:R-:W-:-:S04]  /*9e6d0*/  SHF.R.U32.HI R26, RZ, 0x8, R26 ;  /* 0x00000008ff1a7819 */ /* 0x008fc8000001161a */
[----:B------:R-:W-:Y:S02]  /*9e6e0*/  LOP3.LUT R26, R26, 0xffff, RZ, 0xc0, !PT ;  /* 0x0000ffff1a1a7812 */ /* 0x000fe400078ec0ff */
[----:B------:R-:W-:-:S04]  /*9e6f0*/  SHF.R.U32.HI R27, RZ, 0x8, R27 ;  /* 0x00000008ff1b7819 */ /* 0x000fc8000001161b */
[----:B------:R-:W-:-:S04]  /*9e700*/  LOP3.LUT R27, R27, 0xffff, RZ, 0xc0, !PT ;  /* 0x0000ffff1b1b7812 */ /* 0x000fc800078ec0ff */
[----:B0-----:R-:W-:Y:S02]  /*9e710*/  PRMT R35, R26, 0x3340, R27 ;  /* 0x000033401a237816 */ /* 0x001fe4000000001b */
[----:B------:R-:W3:Y:S04]  /*9e720*/  LDL.LU R27, [R1+0x140] ;  /* 0x00014000011b7983 */ /* 0x000ee80000300800 */
[----:B------:R-:W4:Y:S01]  /*9e730*/  LDL.LU R26, [R1+0x154] ;  /* 0x00015400011a7983 */ /* 0x000f220000300800 */
[----:B------:R-:W-:Y:S02]  /*9e740*/  SHF.R.U32.HI R33, RZ, 0x8, R33 ;  /* 0x00000008ff217819 */ /* 0x000fe40000011621 */
[----:B------:R-:W-:Y:S02]  /*9e750*/  SHF.R.U32.HI R32, RZ, 0x8, R41 ;  /* 0x00000008ff207819 */ /* 0x000fe40000011629 */
[----:B------:R-:W-:-:S02]  /*9e760*/  LOP3.LUT R33, R33, 0xffff, RZ, 0xc0, !PT ;  /* 0x0000ffff21217812 */ /* 0x000fc400078ec0ff */
[----:B------:R-:W-:Y:S02]  /*9e770*/  SHF.R.U32.HI R31, RZ, 0x8, R40 ;  /* 0x00000008ff1f7819 */ /* 0x000fe40000011628 */
[----:B------:R-:W-:Y:S02]  /*9e780*/  SHF.R.U32.HI R37, RZ, 0x8, R37 ;  /* 0x00000008ff257819 */ /* 0x000fe40000011625 */
[----:B------:R-:W-:Y:S02]  /*9e790*/  LOP3.LUT R32, R32, 0xffff, RZ, 0xc0, !PT ;  /* 0x0000ffff20207812 */ /* 0x000fe400078ec0ff */
[----:B------:R-:W-:Y:S02]  /*9e7a0*/  LOP3.LUT R29, R29, 0xffff, RZ, 0xc0, !PT ;  /* 0x0000ffff1d1d7812 */ /* 0x000fe400078ec0ff */
[----:B------:R-:W-:Y:S02]  /*9e7b0*/  LOP3.LUT R31, R31, 0xffff, RZ, 0xc0, !PT ;  /* 0x0000ffff1f1f7812 */ /* 0x000fe400078ec0ff */
[----:B------:R-:W-:-:S02]  /*9e7c0*/  LOP3.LUT R37, R37, 0xffff, RZ, 0xc0, !PT ;  /* 0x0000ffff25257812 */ /* 0x000fc400078ec0ff */
[----:B------:R-:W-:Y:S02]  /*9e7d0*/  PRMT R41, R32, 0x3340, R1 ;  /* 0x0000334020297816 */ /* 0x000fe40000000001 */
[----:B------:R-:W-:Y:S01]  /*9e7e0*/  PRMT R40, R29, 0x3340, R31 ;  /* 0x000033401d287816 */ /* 0x000fe2000000001f */
[----:B------:R-:W2:Y:S04]  /*9e7f0*/  LDL.LU R32, [R1+0x128] ;  /* 0x0001280001207983 */ /* 0x000ea80000300800 */
[----:B------:R-:W2:Y:S04]  /*9e800*/  LDL.LU R29, [R1+0xd0] ;  /* 0x0000d000011d7983 */ /* 0x000ea80000300800 */
[----:B------:R-:W2:Y:S01]  /*9e810*/  LDL.LU R31, [R1+0x164] ;  /* 0x00016400011f7983 */ /* 0x000ea20000300800 */
[----:B---3--:R-:W-:-:S04]  /*9e820*/  SHF.R.U32.HI R27, RZ, 0x8, R27 ;  /* 0x00000008ff1b7819 */ /* 0x008fc8000001161b */
[----:B------:R-:W-:Y:S02]  /*9e830*/  LOP3.LUT R27, R27, 0xffff, RZ, 0xc0, !PT ;  /* 0x0000ffff1b1b7812 */ /* 0x000fe400078ec0ff */
[----:B----4-:R-:W-:Y:S02]  /*9e840*/  SHF.R.U32.HI R26, RZ, 0x8, R26 ;  /* 0x00000008ff1a7819 */ /* 0x010fe4000001161a */
[----:B------:R-:W-:Y:S02]  /*9e850*/  PRMT R33, R33, 0x3340, R27 ;  /* 0x0000334021217816 */ /* 0x000fe4000000001b */
[----:B------:R-:W-:Y:S02]  /*9e860*/  SHF.R.U32.HI R27, RZ, 0x8, R30 ;  /* 0x00000008ff1b7819 */ /* 0x000fe4000001161e */
[----:B------:R-:W-:Y:S01]  /*9e870*/  LOP3.LUT R26, R26, 0xffff, RZ, 0xc0, !PT ;  /* 0x0000ffff1a1a7812 */ /* 0x000fe200078ec0ff */
[----:B------:R-:W3:Y:S01]  /*9e880*/  LDL.LU R30, [R1+0x168] ;  /* 0x00016800011e7983 */ /* 0x000ee20000300800 */
[----:B------:R-:W-:-:S02]  /*9e890*/  LOP3.LUT R27, R27, 0xffff, RZ, 0xc0, !PT ;  /* 0x0000ffff1b1b7812 */ /* 0x000fc400078ec0ff */
[----:B------:R-:W-:Y:S02]  /*9e8a0*/  PRMT R37, R37, 0x3340, R26 ;  /* 0x0000334025257816 */ /* 0x000fe4000000001a */
[----:B--2---:R-:W-:Y:S02]  /*9e8b0*/  SHF.R.U32.HI R26, RZ, 0x8, R34 ;  /* 0x00000008ff1a7819 */ /* 0x004fe40000011622 */
[----:B------:R-:W-:Y:S02]  /*9e8c0*/  PRMT R34, R27, 0x3340, R1 ;  /* 0x000033401b227816 */ /* 0x000fe40000000001 */
[----:B------:R-:W2:Y:S01]  /*9e8d0*/  LDL.LU R27, [R1+0x12c] ;  /* 0x00012c00011b7983 */ /* 0x000ea20000300800 */
[----:B------:R-:W-:Y:S02]  /*9e8e0*/  SHF.R.U32.HI R25, RZ, 0x8, R25 ;  /* 0x00000008ff197819 */ /* 0x000fe40000011619 */
[----:B------:R-:W-:Y:S02]  /*9e8f0*/  SHF.R.U32.HI R18, RZ, 0x8, R18 ;  /* 0x00000008ff127819 */ /* 0x000fe40000011612 */
[----:B------:R-:W-:-:S02]  /*9e900*/  LOP3.LUT R25, R25, 0xffff, RZ, 0xc0, !PT ;  /* 0x0000ffff19197812 */ /* 0x000fc400078ec0ff */
[----:B------:R-:W-:Y:S02]  /*9e910*/  SHF.R.U32.HI R24, RZ, 0x8, R24 ;  /* 0x00000008ff187819 */ /* 0x000fe40000011618 */
[----:B------:R-:W-:Y:S02]  /*9e920*/  PRMT R25, R25, 0x3340, R1 ;  /* 0x0000334019197816 */ /* 0x000fe40000000001 */
[----:B------:R-:W-:Y:S02]  /*9e930*/  SHF.R.U32.HI R23, RZ, 0x8, R23 ;  /* 0x00000008ff177819 */ /* 0x000fe40000011617 */
[----:B------:R-:W-:Y:S02]  /*9e940*/  LOP3.LUT R18, R18, 0xffff, RZ, 0xc0, !PT ;  /* 0x0000ffff12127812 */ /* 0x000fe400078ec0ff */
[----:B------:R-:W-:Y:S02]  /*9e950*/  LOP3.LUT R24, R24, 0xffff, RZ, 0xc0, !PT ;  /* 0x0000ffff18187812 */ /* 0x000fe400078ec0ff */
[----:B------:R-:W-:-:S02]  /*9e960*/  SHF.R.U32.HI R20, RZ, 0x8, R20 ;  /* 0x00000008ff147819 */ /* 0x000fc40000011614 */
[----:B------:R-:W-:Y:S01]  /*9e970*/  SHF.R.U32.HI R22, RZ, 0x8, R22 ;  /* 0x00000008ff167819 */ /* 0x000fe20000011616 */
[----:B------:R0:W-:Y:S01]  /*9e980*/  STL [R1+0x134], R25 ;  /* 0x0001341901007387 */ /* 0x0001e20000100800 */
[----:B------:R-:W-:Y:S02]  /*9e990*/  LOP3.LUT R23, R23, 0xffff, RZ, 0xc0, !PT ;  /* 0x0000ffff17177812 */ /* 0x000fe400078ec0ff */
[----:B------:R-:W-:Y:S02]  /*9e9a0*/  LOP3.LUT R20, R20, 0xffff, RZ, 0xc0, !PT ;  /* 0x0000ffff14147812 */ /* 0x000fe400078ec0ff */
[----:B------:R-:W-:Y:S02]  /*9e9b0*/  LOP3.LUT R22, R22, 0xffff, RZ, 0xc0, !PT ;  /* 0x0000ffff16167812 */ /* 0x000fe400078ec0ff */
[----:B------:R-:W-:Y:S02]  /*9e9c0*/  SHF.R.U32.HI R28, RZ, 0x8, R28 ;  /* 0x00000008ff1c7819 */ /* 0x000fe4000001161c */
[----:B0-----:R-:W-:-:S02]  /*9e9d0*/  PRMT R25, R18, 0x3340, R24 ;  /* 0x0000334012197816 */ /* 0x001fc40000000018 */
[----:B------:R-:W-:Y:S02]  /*9e9e0*/  PRMT R23, R23, 0x3340, R1 ;  /* 0x0000334017177816 */ /* 0x000fe40000000001 */
[----:B------:R-:W-:Y:S02]  /*9e9f0*/  PRMT R22, R20, 0x3340, R22 ;  /* 0x0000334014167816 */ /* 0x000fe40000000016 */
[----:B------:R-:W-:Y:S02]  /*9ea00*/  LOP3.LUT R28, R28, 0xffff, RZ, 0xc0, !PT ;  /* 0x0000ffff1c1c7812 */ /* 0x000fe400078ec0ff */
[----:B------:R-:W-:Y:S01]  /*9ea10*/  LOP3.LUT R26, R26, 0xffff, RZ, 0xc0, !PT ;  /* 0x0000ffff1a1a7812 */ /* 0x000fe200078ec0ff */
[----:B------:R0:W-:Y:S03]  /*9ea20*/  STL [R1+0x121c], R25 ;  /* 0x00121c1901007387 */ /* 0x0001e60000100800 */
[----:B------:R-:W-:Y:S01]  /*9ea30*/  PRMT R18, R28, 0x3340, R26 ;  /* 0x000033401c127816 */ /* 0x000fe2000000001a */
[----:B------:R3:W-:Y:S01]  /*9ea40*/  STL [R1+0x130], R23 ;  /* 0x0001301701007387 */ /* 0x0007e20000100800 */
[----:B------:R-:W-:-:S03]  /*9ea50*/  SHF.R.U32.HI R26, RZ, 0x8, R29 ;  /* 0x00000008ff1a7819 */ /* 0x000fc6000001161d */
[----:B------:R1:W-:Y:S01]  /*9ea60*/  STL [R1+0x1218], R22 ;  /* 0x0012181601007387 */ /* 0x0003e20000100800 */
[----:B0-----:R-:W-:Y:S02]  /*9ea70*/  SHF.R.U32.HI R25, RZ, 0x8, R32 ;  /* 0x00000008ff197819 */ /* 0x001fe40000011620 */
[----:B--2---:R-:W-:Y:S02]  /*9ea80*/  SHF.R.U32.HI R24, RZ, 0x8, R27 ;  /* 0x00000008ff187819 */ /* 0x004fe4000001161b */
[----:B------:R-:W2:Y:S02]  /*9ea90*/  LDL.LU R27, [R1+0x23c] ;  /* 0x00023c00011b7983 */ /* 0x000ea40000300800 */
[----:B------:R-:W-:Y:S02]  /*9eaa0*/  LOP3.LUT R24, R24, 0xffff, RZ, 0xc0, !PT ;  /* 0x0000ffff18187812 */ /* 0x000fe400078ec0ff */
[----:B------:R-:W4:Y:S02]  /*9eab0*/  LDL.LU R29, [R1+0x210] ;  /* 0x00021000011d7983 */ /* 0x000f240000300800 */
[----:B------:R-:W-:-:S02]  /*9eac0*/  PRMT R32, R24, 0x3340, R1 ;  /* 0x0000334018207816 */ /* 0x000fc40000000001 */
[----:B------:R-:W-:Y:S02]  /*9ead0*/  SHF.R.U32.HI R24, RZ, 0x8, R31 ;  /* 0x00000008ff187819 */ /* 0x000fe4000001161f */
[----:B---3--:R-:W-:Y:S02]  /*9eae0*/  SHF.R.U32.HI R23, RZ, 0x8, R30 ;  /* 0x00000008ff177819 */ /* 0x008fe4000001161e */
[----:B------:R-:W-:Y:S02]  /*9eaf0*/  SHF.R.U32.HI R31, RZ, 0x8, R60 ;  /* 0x00000008ff1f7819 */ /* 0x000fe4000001163c */
[----:B------:R-:W3:Y:S01]  /*9eb00*/  LDL.LU R60, [R1+0x3908] ;  /* 0x00390800013c7983 */ /* 0x000ee20000300800 */
[----:B------:R-:W-:-:S03]  /*9eb10*/  SHF.R.U32.HI R30, RZ, 0x8, R5 ;  /* 0x00000008ff1e7819 */ /* 0x000fc60000011605 */
[----:B------:R-:W2:Y:S01]  /*9eb20*/  LDL.LU R5, [R1+0x3904] ;  /* 0x0039040001057983 */ /* 0x000ea20000300800 */
[----:B-1----:R-:W-:Y:S02]  /*9eb30*/  SHF.R.U32.HI R22, RZ, 0x8, R19 ;  /* 0x00000008ff167819 */ /* 0x002fe40000011613 */
[----:B------:R-:W-:Y:S02]  /*9eb40*/  LOP3.LUT R19, R24, 0xffff, RZ, 0xc0, !PT ;  /* 0x0000ffff18137812 */ /* 0x000fe400078ec0ff */
[----:B------:R-:W-:Y:S02]  /*9eb50*/  LOP3.LUT R22, R22, 0xffff, RZ, 0xc0, !PT ;  /* 0x0000ffff16167812 */ /* 0x000fe400078ec0ff */
[----:B------:R-:W-:Y:S02]  /*9eb60*/  LOP3.LUT R23, R23, 0xffff, RZ, 0xc0, !PT ;  /* 0x0000ffff17177812 */ /* 0x000fe400078ec0ff */
[----:B------:R-:W-:Y:S02]  /*9eb70*/  LOP3.LUT R25, R25, 0xffff, RZ, 0xc0, !PT ;  /* 0x0000ffff19197812 */ /* 0x000fe400078ec0ff */
[----:B------:R-:W-:-:S02]  /*9eb80*/  LOP3.LUT R26, R26, 0xffff, RZ, 0xc0, !PT ;  /* 0x0000ffff1a1a7812 */ /* 0x000fc400078ec0ff */
[----:B------:R-:W-:Y:S02]  /*9eb90*/  PRMT R22, R22, 0x3340, R1 ;  /* 0x0000334016167816 */ /* 0x000fe40000000001 */
[----:B------:R-:W-:Y:S02]  /*9eba0*/  PRMT R19, R19, 0x3340, R23 ;  /* 0x0000334013137816 */ /* 0x000fe40000000017 */
[----:B------:R-:W-:Y:S02]  /*9ebb0*/  PRMT R20, R25, 0x3340, R26 ;  /* 0x0000334019147816 */ /* 0x000fe4000000001a */
[----:B------:R-:W-:Y:S02]  /*9ebc0*/  SHF.R.U32.HI R17, RZ, 0x8, R17 ;  /* 0x00000008ff117819 */ /* 0x000fe40000011611 */
[----:B------:R-:W-:Y:S02]  /*9ebd0*/  SHF.R.U32.HI R23, RZ, 0x8, R21 ;  /* 0x00000008ff177819 */ /* 0x000fe40000011615 */
[----:B------:R-:W-:-:S02]  /*9ebe0*/  SHF.R.U32.HI R24, RZ, 0x8, R2 ;  /* 0x00000008ff187819 */ /* 0x000fc40000011602 */
[----:B------:R-:W-:Y:S01]  /*9ebf0*/  SHF.R.U32.HI R25, RZ, 0x8, R13 ;  /* 0x00000008ff197819 */ /* 0x000fe2000001160d */
[----:B------:R0:W-:Y:S01]  /*9ec00*/  STL [R1+0x12c], R22 ;  /* 0x00012c1601007387 */ /* 0x0001e20000100800 */
[----:B------:R-:W-:Y:S02]  /*9ec10*/  LOP3.LUT R21, R17, 0xffff, RZ, 0xc0, !PT ;  /* 0x0000ffff11157812 */ /* 0x000fe400078ec0ff */
[----:B------:R-:W-:Y:S01]  /*9ec20*/  LOP3.LUT R23, R23, 0xffff, RZ, 0xc0, !PT ;  /* 0x0000ffff17177812 */ /* 0x000fe200078ec0ff */
[----:B------:R-:W3:Y:S01]  /*9ec30*/  LDL.LU R2, [R1+0x3900] ;  /* 0x0039000001027983 */ /* 0x000ee20000300800 */
[----:B------:R-:W-:Y:S02]  /*9ec40*/  LOP3.LUT R24, R24, 0xffff, RZ, 0xc0, !PT ;  /* 0x0000ffff18187812 */ /* 0x000fe400078ec0ff */
[----:B------:R-:W-:Y:S01]  /*9ec50*/  LOP3.LUT R25, R25, 0xffff, RZ, 0xc0, !PT ;  /* 0x0000ffff19197812 */ /* 0x000fe200078ec0ff */
[----:B------:R-:W3:Y:S01]  /*9ec60*/  LDL.LU R13, [R1+0x38fc] ;  /* 0x0038fc00010d7983 */ /* 0x000ee20000300800 */
[----:B------:R-:W-:-:S03]  /*9ec70*/  SHF.R.U32.HI R17, RZ, 0x8, R6 ;  /* 0x00000008ff117819 */ /* 0x000fc60000011606 */
[----:B------:R-:W3:Y:S01]  /*9ec80*/  LDL.LU R6, [R1+0x38f8] ;  /* 0x0038f80001067983 */ /* 0x000ee20000300800 */
[----:B------:R-:W-:Y:S02]  /*9ec90*/  LOP3.LUT R17, R17, 0xffff, RZ, 0xc0, !PT ;  /* 0x0000ffff11117812 */ /* 0x000fe400078ec0ff */
[----:B------:R-:W-:Y:S02]  /*9eca0*/  SHF.R.U32.HI R16, RZ, 0x8, R16 ;  /* 0x00000008ff107819 */ /* 0x000fe40000011610 */
[----:B------:R-:W-:Y:S02]  /*9ecb0*/  SHF.R.U32.HI R10, RZ, 0x8, R10 ;  /* 0x00000008ff0a7819 */ /* 0x000fe4000001160a */
[----:B------:R-:W-:Y:S02]  /*9ecc0*/  SHF.R.U32.HI R11, RZ, 0x8, R11 ;  /* 0x00000008ff0b7819 */ /* 0x000fe4000001160b */
[----:B------:R-:W-:Y:S02]  /*9ecd0*/  LOP3.LUT R16, R16, 0xffff, RZ, 0xc0, !PT ;  /* 0x0000ffff10107812 */ /* 0x000fe400078ec0ff */
[----:B------:R-:W-:-:S02]  /*9ece0*/  LOP3.LUT R10, R10, 0xffff, RZ, 0xc0, !PT ;  /* 0x0000ffff0a0a7812 */ /* 0x000fc400078ec0ff */
[----:B------:R-:W-:Y:S02]  /*9ecf0*/  LOP3.LUT R11, R11, 0xffff, RZ, 0xc0, !PT ;  /* 0x0000ffff0b0b7812 */ /* 0x000fe400078ec0ff */
[----:B------:R-:W-:Y:S02]  /*9ed00*/  SHF.R.U32.HI R28, RZ, 0x8, R50 ;  /* 0x00000008ff1c7819 */ /* 0x000fe40000011632 */
[----:B--2---:R-:W-:-:S05]  /*9ed10*/  LOP3.LUT R5, R5, 0xffff, RZ, 0xc0, !PT ;  /* 0x0000ffff05057812 */ /* 0x004fca00078ec0ff */
[----:B------:R1:W-:Y:S01]  /*9ed20*/  STL.64 [R1+0x37e8], R4 ;  /* 0x0037e80401007387 */ /* 0x0003e20000100a00 */
[----:B0-----:R-:W-:-:S04]  /*9ed30*/  SHF.R.U32.HI R22, RZ, 0x8, R5 ;  /* 0x00000008ff167819 */ /* 0x001fc80000011605 */
[----:B------:R-:W-:Y:S02]  /*9ed40*/  LOP3.LUT R22, R22, 0xffff, RZ, 0xc0, !PT ;  /* 0x0000ffff16167812 */ /* 0x000fe400078ec0ff */
[----:B-1----:R-:W-:Y:S02]  /*9ed50*/  PRMT R4, R21, 0x3340, R23 ;  /* 0x0000334015047816 */ /* 0x002fe40000000017 */
[----:B------:R-:W-:Y:S02]  /*9ed60*/  PRMT R21, R24, 0x3340, R25 ;  /* 0x0000334018157816 */ /* 0x000fe40000000019 */
[----:B------:R-:W-:Y:S02]  /*9ed70*/  LOP3.LUT R23, R27, 0xffff, RZ, 0xc0, !PT ;  /* 0x0000ffff1b177812 */ /* 0x000fe400078ec0ff */
[----:B----4-:R-:W-:Y:S01]  /*9ed80*/  LOP3.LUT R24, R29, 0xffff, RZ, 0xc0, !PT ;  /* 0x0000ffff1d187812 */ /* 0x010fe200078ec0ff */
[----:B------:R0:W-:Y:S01]  /*9ed90*/  STL [R1+0x1214], R4 ;  /* 0x0012140401007387 */ /* 0x0001e20000100800 */
[----:B------:R-:W-:-:S02]  /*9eda0*/  PRMT R29, R17, 0x3340, R1 ;  /* 0x00003340111d7816 */ /* 0x000fc40000000001 */
[----:B------:R-:W-:Y:S02]  /*9edb0*/  SHF.R.U32.HI R17, RZ, 0x8, R23 ;  /* 0x00000008ff117819 */ /* 0x000fe40000011617 */
[----:B------:R-:W-:Y:S02]  /*9edc0*/  PRMT R5, R22, 0x3340, R1 ;  /* 0x0000334016057816 */ /* 0x000fe40000000001 */
[--C-:B0-----:R-:W-:Y:S02]  /*9edd0*/  PRMT R4, R23, 0x3340, R24.reuse ;  /* 0x0000334017047816 */ /* 0x101fe40000000018 */
[----:B------:R-:W-:Y:S02]  /*9ede0*/  SHF.R.U32.HI R24, RZ, 0x8, R24 ;  /* 0x00000008ff187819 */ /* 0x000fe40000011618 */
[----:B------:R-:W-:Y:S02]  /*9edf0*/  LOP3.LUT R17, R17, 0xffff, RZ, 0xc0, !PT ;  /* 0x0000ffff11117812 */ /* 0x000fe400078ec0ff */
[----:B------:R-:W-:-:S02]  /*9ee00*/  LOP3.LUT R24, R24, 0xffff, RZ, 0xc0, !PT ;  /* 0x0000ffff18187812 */ /* 0x000fc400078ec0ff */
[----:B------:R-:W-:Y:S02]  /*9ee10*/  SHF.R.U32.HI R22, RZ, 0x8, R7 ;  /* 0x00000008ff167819 */ /* 0x000fe40000011607 */
[----:B------:R-:W-:Y:S01]  /*9ee20*/  SHF.R.U32.HI R23, RZ, 0x8, R14 ;  /* 0x00000008ff177819 */ /* 0x000fe2000001160e */
[----:B------:R0:W-:Y:S01]  /*9ee30*/  STL [R1+0x128], R5 ;  /* 0x0001280501007387 */ /* 0x0001e20000100800 */
[----:B------:R-:W-:Y:S02]  /*9ee40*/  PRMT R17, R17, 0x3340, R24 ;  /* 0x0000334011117816 */ /* 0x000fe40000000018 */
[----:B------:R-:W-:Y:S01]  /*9ee50*/  LOP3.LUT R22, R22, 0xffff, RZ, 0xc0, !PT ;  /* 0x0000ffff16167812 */ /* 0x000fe200078ec0ff */
[----:B------:R1:W-:Y:S01]  /*9ee60*/  STL [R1+0x12a0], R4 ;  /* 0x0012a00401007387 */ /* 0x0003e20000100800 */
[----:B------:R-:W-:-:S03]  /*9ee70*/  LOP3.LUT R23, R23, 0xffff, RZ, 0xc0, !PT ;  /* 0x0000ffff17177812 */ /* 0x000fc600078ec0ff */
[----:B------:R-:W2:Y:S01]  /*9ee80*/  LDL.LU R7, [R1+0x38f4] ;  /* 0x0038f40001077983 */ /* 0x000ea20000300800 */
[----:B0-----:R-:W-:-:S03]  /*9ee90*/  PRMT R5, R16, 0x3340, R1 ;  /* 0x0000334010057816 */ /* 0x001fc60000000001 */
[----:B------:R-:W4:Y:S01]  /*9eea0*/  LDL.LU R14, [R1+0x38f0] ;  /* 0x0038f000010e7983 */ /* 0x000f220000300800 */
[----:B-1----:R-:W-:-:S03]  /*9eeb0*/  PRMT R4, R10, 0x3340, R11 ;  /* 0x000033400a047816 */ /* 0x002fc6000000000b */
[----:B------:R-:W-:Y:S01]  /*9eec0*/  STL [R1+0x120c], R17 ;  /* 0x00120c1101007387 */ /* 0x000fe20000100800 */
[----:B------:R-:W-:Y:S02]  /*9eed0*/  PRMT R23, R22, 0x3340, R23 ;  /* 0x0000334016177816 */ /* 0x000fe40000000017 */
[----:B------:R-:W-:Y:S01]  /*9eee0*/  SHF.R.U32.HI R22, RZ, 0x8, R57 ;  /* 0x00000008ff167819 */ /* 0x000fe20000011639 */
[----:B------:R0:W-:Y:S01]  /*9eef0*/  STL [R1+0x124], R5 ;  /* 0x0001240501007387 */ /* 0x0001e20000100800 */
[----:B------:R-:W-:-:S03]  /*9ef00*/  SHF.R.U32.HI R10, RZ, 0x8, R12 ;  /* 0x00000008ff0a7819 */ /* 0x000fc6000001160c */
[----:B------:R1:W-:Y:S04]  /*9ef10*/  STL [R1+0x1210], R4 ;  /* 0x0012100401007387 */ /* 0x0003e80000100800 */
[----:B------:R-:W3:Y:S04]  /*9ef20*/  LDL.LU R57, [R1+0x38ec] ;  /* 0x0038ec0001397983 */ /* 0x000ee80000300800 */
[----:B------:R-:W2:Y:S04]  /*9ef30*/  LDL.LU R12, [R1+0x38e8] ;  /* 0x0038e800010c7983 */ /* 0x000ea80000300800 */
[----:B------:R-:W4:Y:S04]  /*9ef40*/  LDL.LU R50, [R1+0x38e4] ;  /* 0x0038e40001327983 */ /* 0x000f280000300800 */
[----:B0-----:R-:W3:Y:S01]  /*9ef50*/  LDL.LU R5, [R1+0x240] ;  /* 0x0002400001057983 */ /* 0x001ee20000300800 */
[----:B------:R-:W-:-:S02]  /*9ef60*/  SHF.R.U32.HI R25, RZ, 0x8, R8 ;  /* 0x00000008ff197819 */ /* 0x000fc40000011608 */
[----:B------:R-:W-:Y:S02]  /*9ef70*/  SHF.R.U32.HI R8, RZ, 0x8, R9 ;  /* 0x00000008ff087819 */ /* 0x000fe40000011609 */
[----:B------:R-:W-:Y:S02]  /*9ef80*/  LOP3.LUT R25, R25, 0xffff, RZ, 0xc0, !PT ;  /* 0x0000ffff19197812 */ /* 0x000fe400078ec0ff */
[----:B------:R-:W-:Y:S02]  /*9ef90*/  LOP3.LUT R8, R8, 0xffff, RZ, 0xc0, !PT ;  /* 0x0000ffff08087812 */ /* 0x000fe400078ec0ff */
[----:B------:R-:W-:Y:S02]  /*9efa0*/  SHF.R.U32.HI R47, RZ, 0x8, R47 ;  /* 0x00000008ff2f7819 */ /* 0x000fe4000001162f */
[----:B------:R-:W-:Y:S02]  /*9efb0*/  LOP3.LUT R22, R22, 0xffff, RZ, 0xc0, !PT ;  /* 0x0000ffff16167812 */ /* 0x000fe400078ec0ff */
[----:B------:R-:W-:-:S02]  /*9efc0*/  LOP3.LUT R9, R10, 0xffff, RZ, 0xc0, !PT ;  /* 0x0000ffff0a097812 */ /* 0x000fc400078ec0ff */
[----:B------:R-:W-:Y:S02]  /*9efd0*/  PRMT R25, R25, 0x3340, R8 ;  /* 0x0000334019197816 */ /* 0x000fe40000000008 */
[----:B------:R-:W-:Y:S02]  /*9efe0*/  SHF.R.U32.HI R8, RZ, 0x8, R51 ;  /* 0x00000008ff087819 */ /* 0x000fe40000011633 */
[----:B------:R-:W-:Y:S02]  /*9eff0*/  SHF.R.U32.HI R61, RZ, 0x8, R61 ;  /* 0x00000008ff3d7819 */ /* 0x000fe4000001163d */
[----:B------:R-:W-:Y:S02]  /*9f000*/  LOP3.LUT R47, R47, 0xffff, RZ, 0xc0, !PT ;  /* 0x0000ffff2f2f7812 */ /* 0x000fe400078ec0ff */
[----:B------:R-:W-:Y:S02]  /*9f010*/  SHF.R.U32.HI R46, RZ, 0x8, R46 ;  /* 0x00000008ff2e7819 */ /* 0x000fe4000001162e */
[----:B------:R-:W-:-:S02]  /*9f020*/  SHF.R.U32.HI R27, RZ, 0x8, R15 ;  /* 0x00000008ff1b7819 */ /* 0x000fc4000001160f */
[----:B------:R-:W-:Y:S01]  /*9f030*/  PRMT R22, R22, 0x3340, R9 ;  /* 0x0000334016167816 */ /* 0x000fe20000000009 */
[----:B------:R-:W2:Y:S01]  /*9f040*/  LDL.LU R15, [R1+0x38e0] ;  /* 0x0038e000010f7983 */ /* 0x000ea20000300800 */
[----:B------:R-:W-:Y:S02]  /*9f050*/  LOP3.LUT R8, R8, 0xffff, RZ, 0xc0, !PT ;  /* 0x0000ffff08087812 */ /* 0x000fe400078ec0ff */
[----:B------:R-:W-:Y:S01]  /*9f060*/  LOP3.LUT R24, R61, 0xffff, RZ, 0xc0, !PT ;  /* 0x0000ffff3d187812 */ /* 0x000fe200078ec0ff */
[----:B------:R-:W2:Y:S01]  /*9f070*/  LDL.LU R51, [R1+0x38dc] ;  /* 0x0038dc0001337983 */ /* 0x000ea20000300800 */
[----:B------:R-:W-:Y:S02]  /*9f080*/  PRMT R9, R47, 0x3340, R1 ;  /* 0x000033402f097816 */ /* 0x000fe40000000001 */
[----:B------:R-:W-:Y:S01]  /*9f090*/  LOP3.LUT R26, R46, 0xffff, RZ, 0xc0, !PT ;  /* 0x0000ffff2e1a7812 */ /* 0x000fe200078ec0ff */
[----:B-1----:R-:W2:Y:S01]  /*9f0a0*/  LDL.LU R4, [R1+0x24c] ;  /* 0x00024c0001047983 */ /* 0x002ea20000300800 */
[----:B------:R-:W-:-:S03]  /*9f0b0*/  PRMT R24, R8, 0x3340, R24 ;  /* 0x0000334008187816 */ /* 0x000fc60000000018 */
[----:B------:R-:W2:Y:S04]  /*9f0c0*/  LDL.LU R61, [R1+0x250] ;  /* 0x00025000013d7983 */ /* 0x000ea80000300800 */
[----:B------:R-:W2:Y:S04]  /*9f0d0*/  LDL.LU R46, [R1+0x254] ;  /* 0x00025400012e7983 */ /* 0x000ea80000300800 */
[----:B------:R0:W-:Y:S01]  /*9f0e0*/  STL [R1+0x120], R9 ;  /* 0x0001200901007387 */ /* 0x0001e20000100800 */
[----:B------:R-:W-:Y:S02]  /*9f0f0*/  SHF.R.U32.HI R10, RZ, 0x8, R54 ;  /* 0x00000008ff0a7819 */ /* 0x000fe40000011636 */
[----:B------:R-:W-:-:S02]  /*9f100*/  SHF.R.U32.HI R0, RZ, 0x8, R0 ;  /* 0x00000008ff007819 */ /* 0x000fc40000011600 */
[----:B------:R-:W-:Y:S02]  /*9f110*/  LOP3.LUT R10, R10, 0xffff, RZ, 0xc0, !PT ;  /* 0x0000ffff0a0a7812 */ /* 0x000fe400078ec0ff */
[----:B0-----:R-:W-:Y:S02]  /*9f120*/  SHF.R.U32.HI R9, RZ, 0x8, R56 ;  /* 0x00000008ff097819 */ /* 0x001fe40000011638 */
[----:B------:R-:W-:Y:S02]  /*9f130*/  LOP3.LUT R0, R0, 0xffff, RZ, 0xc0, !PT ;  /* 0x0000ffff00007812 */ /* 0x000fe400078ec0ff */
[----:B------:R-:W-:-:S04]  /*9f140*/  LOP3.LUT R9, R9, 0xffff, RZ, 0xc0, !PT ;  /* 0x0000ffff09097812 */ /* 0x000fc800078ec0ff */
[----:B------:R-:W-:Y:S02]  /*9f150*/  PRMT R10, R9, 0x3340, R10 ;  /* 0x00003340090a7816 */ /* 0x000fe4000000000a */
[----:B----4-:R-:W-:Y:S02]  /*9f160*/  LOP3.LUT R8, R50, 0xffff, RZ, 0xc0, !PT ;  /* 0x0000ffff32087812 */ /* 0x010fe400078ec0ff */
[----:B------:R-:W4:Y:S01]  /*9f170*/  LDL.LU R50, [R1+0x38d8] ;  /* 0x0038d80001327983 */ /* 0x000f220000300800 */
[----:B---3--:R-:W-:-:S03]  /*9f180*/  LOP3.LUT R11, R5, 0xffff, RZ, 0xc0, !PT ;  /* 0x0000ffff050b7812 */ /* 0x008fc600078ec0ff */
[----:B------:R-:W3:Y:S01]  /*9f190*/  LDL.LU R56, [R1+0x38d4] ;  /* 0x0038d40001387983 */ /* 0x000ee20000300800 */
[----:B------:R-:W-:-:S03]  /*9f1a0*/  PRMT R5, R11, 0x3340, R8 ;  /* 0x000033400b057816 */ /* 0x000fc60000000008 */
[----:B------:R-:W3:Y:S04]  /*9f1b0*/  LDL.LU R54, [R1+0x38d0] ;  /* 0x0038d00001367983 */ /* 0x000ee80000300800 */
[----:B------:R0:W-:Y:S04]  /*9f1c0*/  STL [R1+0x123c], R5 ;  /* 0x00123c0501007387 */ /* 0x0001e80000100800 */
[----:B------:R-:W-:Y:S01]  /*9f1d0*/  STL [R1+0x11f4], R10 ;  /* 0x0011f40a01007387 */ /* 0x000fe20000100800 */
[----:B0-----:R-:W-:-:S05]  /*9f1e0*/  PRMT R5, R0, 0x3340, R1 ;  /* 0x0000334000057816 */ /* 0x001fca0000000001 */
[----:B------:R0:W-:Y:S04]  /*9f1f0*/  STL [R1+0x11c], R5 ;  /* 0x00011c0501007387 */ /* 0x0001e80000100800 */
[----:B0-----:R-:W3:Y:S01]  /*9f200*/  LDL.LU R5, [R1+0x260] ;  /* 0x0002600001057983 */ /* 0x001ee20000300800 */
[----:B------:R-:W-:Y:S02]  /*9f210*/  SHF.R.U32.HI R16, RZ, 0x8, R44 ;  /* 0x00000008ff107819 */ /* 0x000fe4000001162c */
[----:B------:R-:W-:Y:S02]  /*9f220*/  SHF.R.U32.HI R43, RZ, 0x8, R43 ;  /* 0x00000008ff2b7819 */ /* 0x000fe4000001162b */
[----:B------:R-:W-:Y:S02]  /*9f230*/  SHF.R.U32.HI R44, RZ, 0x8, R11 ;  /* 0x00000008ff2c7819 */ /* 0x000fe4000001160b */
[----:B------:R-:W-:-:S02]  /*9f240*/  SHF.R.U32.HI R8, RZ, 0x8, R8 ;  /* 0x00000008ff087819 */ /* 0x000fc40000011608 */
[----:B------:R-:W-:Y:S02]  /*9f250*/  LOP3.LUT R16, R16, 0xffff, RZ, 0xc0, !PT ;  /* 0x0000ffff10107812 */ /* 0x000fe400078ec0ff */
[----:B------:R-:W-:Y:S02]  /*9f260*/  LOP3.LUT R43, R43, 0xffff, RZ, 0xc0, !PT ;  /* 0x0000ffff2b2b7812 */ /* 0x000fe400078ec0ff */
[----:B------:R-:W-:Y:S02]  /*9f270*/  LOP3.LUT R44, R44, 0xffff, RZ, 0xc0, !PT ;  /* 0x0000ffff2c2c7812 */ /* 0x000fe400078ec0ff */
[----:B------:R-:W-:Y:S02]  /*9f280*/  LOP3.LUT R8, R8, 0xffff, RZ, 0xc0, !PT ;  /* 0x0000ffff08087812 */ /* 0x000fe400078ec0ff */
[----:B------:R-:W-:Y:S02]  /*9f290*/  PRMT R9, R16, 0x3340, R43 ;  /* 0x0000334010097816 */ /* 0x000fe4000000002b */
[----:B------:R-:W-:-:S03]  /*9f2a0*/  PRMT R0, R44, 0x3340, R8 ;  /* 0x000033402c007816 */ /* 0x000fc60000000008 */
[----:B------:R0:W-:Y:S01]  /*9f2b0*/  STL [R1+0x11f8], R9 ;  /* 0x0011f80901007387 */ /* 0x0001e20000100800 */
[----:B--2---:R-:W-:-:S03]  /*9f2c0*/  LOP3.LUT R43, R15, 0xffff, RZ, 0xc0, !PT ;  /* 0x0000ffff0f2b7812 */ /* 0x004fc600078ec0ff */
[----:B------:R1:W-:Y:S01]  /*9f2d0*/  STL [R1+0x1208], R0 ;  /* 0x0012080001007387 */ /* 0x0003e20000100800 */
[----:B0-----:R-:W-:Y:S02]  /*9f2e0*/  LOP3.LUT R9, R51, 0xffff, RZ, 0xc0, !PT ;  /* 0x0000ffff33097812 */ /* 0x001fe400078ec0ff */
[----:B-1----:R-:W-:Y:S02]  /*9f2f0*/  LOP3.LUT R0, R4, 0xffff, RZ, 0xc0, !PT ;  /* 0x0000ffff04007812 */ /* 0x002fe400078ec0ff */
[----:B------:R-:W-:Y:S02]  /*9f300*/  LOP3.LUT R8, R61, 0xffff, RZ, 0xc0, !PT ;  /* 0x0000ffff3d087812 */ /* 0x000fe400078ec0ff */
[----:B------:R-:W-:Y:S02]  /*9f310*/  PRMT R4, R0, 0x3340, R43 ;  /* 0x0000334000047816 */ /* 0x000fe4000000002b */
[----:B------:R-:W-:Y:S02]  /*9f320*/  LOP3.LUT R10, R46, 0xffff, RZ, 0xc0, !PT ;  /* 0x0000ffff2e0a7812 */ /* 0x000fe400078ec0ff */
[----:B------:R-:W-:-:S02]  /*9f330*/  SHF.R.U32.HI R16, RZ, 0x8, R0 ;  /* 0x00000008ff107819 */ /* 0x000fc40000011600 */
[----:B------:R-:W-:Y:S02]  /*9f340*/  LOP3.LUT R12, R12, 0xffff, RZ, 0xc0, !PT ;  /* 0x0000ffff0c0c7812 */ /* 0x000fe400078ec0ff */
[----:B------:R-:W-:Y:S02]  /*9f350*/  SHF.R.U32.HI R0, RZ, 0x8, R8 ;  /* 0x00000008ff007819 */ /* 0x000fe40000011608 */
[----:B------:R-:W-:Y:S02]  /*9f360*/  SHF.R.U32.HI R43, RZ, 0x8, R43 ;  /* 0x00000008ff2b7819 */ /* 0x000fe4000001162b */
[----:B------:R-:W-:Y:S02]  /*9f370*/  LOP3.LUT R16, R16, 0xffff, RZ, 0xc0, !PT ;  /* 0x0000ffff10107812 */ /* 0x000fe400078ec0ff */
[----:B------:R-:W-:Y:S02]  /*9f380*/  LOP3.LUT R43, R43, 0xffff, RZ, 0xc0, !PT ;  /* 0x0000ffff2b2b7812 */ /* 0x000fe400078ec0ff */
[----:B------:R-:W-:-:S02]  /*9f390*/  LOP3.LUT R0, R0, 0xffff, RZ, 0xc0, !PT ;  /* 0x0000ffff00007812 */ /* 0x000fc400078ec0ff */
[----:B------:R-:W-:Y:S02]  /*9f3a0*/  PRMT R16, R16, 0x3340, R43 ;  /* 0x0000334010107816 */ /* 0x000fe4000000002b */
[----:B------:R-:W-:-:S04]  /*9f3b0*/  SHF.R.U32.HI R45, RZ, 0x8, R45 ;  /* 0x00000008ff2d7819 */ /* 0x000fc8000001162d */
[----:B------:R-:W-:Y:S02]  /*9f3c0*/  LOP3.LUT R17, R45, 0xffff, RZ, 0xc0, !PT ;  /* 0x0000ffff2d117812 */ /* 0x000fe400078ec0ff */
[----:B----4-:R-:W-:Y:S02]  /*9f3d0*/  LOP3.LUT R11, R50, 0xffff, RZ, 0xc0, !PT ;  /* 0x0000ffff320b7812 */ /* 0x010fe400078ec0ff */
[----:B------:R-:W2:Y:S04]  /*9f3e0*/  LDL.LU R50, [R1+0x38cc] ;  /* 0x0038cc0001327983 */ /* 0x000ea80000300800 */
[----:B------:R-:W4:Y:S04]  /*9f3f0*/  LDL.LU R15, [R1+0x38c8] ;  /* 0x0038c800010f7983 */ /* 0x000f280000300800 */
[----:B------:R-:W4:Y:S04]  /*9f400*/  LDL.LU R51, [R1+0x38c4] ;  /* 0x0038c40001337983 */ /* 0x000f280000300800 */
[----:B------:R0:W-:Y:S02]  /*9f410*/  STL [R1+0x154], R4 ;  /* 0x0001540401007387 */ /* 0x0001e40000100800 */
[----:B0-----:R-:W-:-:S02]  /*9f420*/  PRMT R4, R8, 0x3340, R9 ;  /* 0x0000334008047816 */ /* 0x001fc40000000009 */
[----:B------:R-:W-:Y:S02]  /*9f430*/  SHF.R.U32.HI R8, RZ, 0x8, R9 ;  /* 0x00000008ff087819 */ /* 0x000fe40000011609 */
[----:B------:R-:W-:Y:S01]  /*9f440*/  SHF.R.U32.HI R9, RZ, 0x8, R10 ;  /* 0x00000008ff097819 */ /* 0x000fe2000001160a */
[----:B------:R0:W-:Y:S01]  /*9f450*/  STL [R1+0x150], R4 ;  /* 0x0001500401007387 */ /* 0x0001e20000100800 */
[----:B------:R-:W-:Y:S02]  /*9f460*/  LOP3.LUT R8, R8, 0xffff, RZ, 0xc0, !PT ;  /* 0x0000ffff08087812 */ /* 0x000fe400078ec0ff */
[----:B------:R-:W-:Y:S02]  /*9f470*/  LOP3.LUT R9, R9, 0xffff, RZ, 0xc0, !PT ;  /* 0x0000ffff09097812 */ /* 0x000fe400078ec0ff */
[--C-:B0-----:R-:W-:Y:S02]  /*9f480*/  PRMT R4, R10, 0x3340, R11.reuse ;  /* 0x000033400a047816 */ /* 0x101fe4000000000b */
[----:B------:R-:W-:-:S02]  /*9f490*/  SHF.R.U32.HI R10, RZ, 0x8, R11 ;  /* 0x00000008ff0a7819 */ /* 0x000fc4000001160b */
[----:B------:R-:W-:Y:S02]  /*9f4a0*/  SHF.R.U32.HI R11, RZ, 0x8, R12 ;  /* 0x00000008ff0b7819 */ /* 0x000fe4000001160c */
[----:B------:R-:W-:Y:S02]  /*9f4b0*/  LOP3.LUT R10, R10, 0xffff, RZ, 0xc0, !PT ;  /* 0x0000ffff0a0a7812 */ /* 0x000fe400078ec0ff */
[----:B------:R-:W-:Y:S01]  /*9f4c0*/  LOP3.LUT R11, R11, 0xffff, RZ, 0xc0, !PT ;  /* 0x0000ffff0b0b7812 */ /* 0x000fe200078ec0ff */
[----:B------:R0:W-:Y:S01]  /*9f4d0*/  STL [R1+0x144], R4 ;  /* 0x0001440401007387 */ /* 0x0001e20000100800 */
[----:B------:R-:W-:Y:S02]  /*9f4e0*/  PRMT R8, R0, 0x3340, R8 ;  /* 0x0000334000087816 */ /* 0x000fe40000000008 */
[----:B------:R-:W-:Y:S01]  /*9f4f0*/  PRMT R0, R11, 0x3340, R1 ;  /* 0x000033400b007816 */ /* 0x000fe20000000001 */
[----:B------:R-:W-:Y:S01]  /*9f500*/  STL [R1+0x1204], R16 ;  /* 0x0012041001007387 */ /* 0x000fe20000100800 */
[----:B0-----:R-:W-:-:S03]  /*9f510*/  PRMT R4, R9, 0x3340, R10 ;  /* 0x0000334009047816 */ /* 0x001fc6000000000a */
[----:B------:R-:W-:Y:S04]  /*9f520*/  STL [R1+0x1200], R8 ;  /* 0x0012000801007387 */ /* 0x000fe80000100800 */
[----:B------:R3:W-:Y:S04]  /*9f530*/  STL [R1+0x11fc], R4 ;  /* 0x0011fc0401007387 */ /* 0x0007e80000100800 */
[----:B------:R0:W-:Y:S04]  /*9f540*/  STL [R1+0x118], R0 ;  /* 0x0001180001007387 */ /* 0x0001e80000100800 */
[----:B------:R-:W4:Y:S04]  /*9f550*/  LDL.LU R45, [R1+0x1f4] ;  /* 0x0001f400012d7983 */ /* 0x000f280000300800 */
[----:B------:R-:W4:Y:S01]  /*9f560*/  LDL.LU R46, [R1+0x1f0] ;  /* 0x0001f000012e7983 */ /* 0x000f220000300800 */
[----:B---3--:R-:W-:-:S03]  /*9f570*/  LOP3.LUT R4, R5, 0xffff, RZ, 0xc0, !PT ;  /* 0x0000ffff05047812 */ /* 0x008fc600078ec0ff */
[----:B------:R-:W3:Y:S04]  /*9f580*/  LDL.LU R61, [R1+0x190] ;  /* 0x00019000013d7983 */ /* 0x000ee80000300800 */
[----:B------:R-:W3:Y:S01]  /*9f590*/  LDL.LU R5, [R1+0x198] ;  /* 0x0001980001057983 */ /* 0x000ee20000300800 */
[----:B------:R-:W1:Y:S01]  /*9f5a0*/  S2R R43, SR_TID.X ;  /* 0x00000000002b7919 */ /* 0x000e620000002100 */
[----:B------:R-:W-:Y:S02]  /*9f5b0*/  LOP3.LUT R57, R57, 0xffff, RZ, 0xc0, !PT ;  /* 0x0000ffff39397812 */ /* 0x000fe400078ec0ff */
[----:B------:R-:W-:Y:S02]  /*9f5c0*/  LOP3.LUT R54, R54, 0xffff, RZ, 0xc0, !PT ;  /* 0x0000ffff36367812 */ /* 0x000fe400078ec0ff */
[----:B------:R-:W-:-:S02]  /*9f5d0*/  LOP3.LUT R14, R14, 0xffff, RZ, 0xc0, !PT ;  /* 0x0000ffff0e0e7812 */ /* 0x000fc400078ec0ff */
[----:B------:R-:W-:Y:S02]  /*9f5e0*/  SHF.R.U32.HI R10, RZ, 0x8, R4 ;  /* 0x00000008ff0a7819 */ /* 0x000fe40000011604 */
[----:B------:R-:W-:Y:S02]  /*9f5f0*/  SHF.R.U32.HI R16, RZ, 0x8, R57 ;  /* 0x00000008ff107819 */ /* 0x000fe40000011639 */
[----:B------:R-:W-:Y:S02]  /*9f600*/  SHF.R.U32.HI R8, RZ, 0x8, R54 ;  /* 0x00000008ff087819 */ /* 0x000fe40000011636 */
[----:B------:R-:W-:Y:S02]  /*9f610*/  SHF.R.U32.HI R9, RZ, 0x8, R14 ;  /* 0x00000008ff097819 */ /* 0x000fe4000001160e */
[----:B------:R-:W-:Y:S02]  /*9f620*/  LOP3.LUT R10, R10, 0xffff, RZ, 0xc0, !PT ;  /* 0x0000ffff0a0a7812 */ /* 0x000fe400078ec0ff */
[----:B------:R-:W-:-:S02]  /*9f630*/  LOP3.LUT R16, R16, 0xffff, RZ, 0xc0, !PT ;  /* 0x0000ffff10107812 */ /* 0x000fc400078ec0ff */
[----:B------:R-:W-:Y:S02]  /*9f640*/  LOP3.LUT R8, R8, 0xffff, RZ, 0xc0, !PT ;  /* 0x0000ffff08087812 */ /* 0x000fe400078ec0ff */
[----:B------:R-:W-:Y:S02]  /*9f650*/  LOP3.LUT R9, R9, 0xffff, RZ, 0xc0, !PT ;  /* 0x0000ffff09097812 */ /* 0x000fe400078ec0ff */
[----:B------:R-:W-:Y:S02]  /*9f660*/  LOP3.LUT R56, R56, 0xffff, RZ, 0xc0, !PT ;  /* 0x0000ffff38387812 */ /* 0x000fe400078ec0ff */
[----:B------:R-:W-:Y:S02]  /*9f670*/  LOP3.LUT R47, R6, 0xffff, RZ, 0xc0, !PT ;  /* 0x0000ffff062f7812 */ /* 0x000fe400078ec0ff */
[----:B------:R-:W-:-:S04]  /*9f680*/  SHF.R.U32.HI R44, RZ, 0x8, R56 ;  /* 0x00000008ff2c7819 */ /* 0x000fc80000011638 */
[----:B------:R-:W-:Y:S02]  /*9f690*/  LOP3.LUT R44, R44, 0xffff, RZ, 0xc0, !PT ;  /* 0x0000ffff2c2c7812 */ /* 0x000fe400078ec0ff */
[----:B--2---:R-:W-:-:S04]  /*9f6a0*/  LOP3.LUT R50, R50, 0xffff, RZ, 0xc0, !PT ;  /* 0x0000ffff32327812 */ /* 0x004fc800078ec0ff */
[----:B------:R-:W-:Y:S02]  /*9f6b0*/  SHF.R.U32.HI R11, RZ, 0x8, R50 ;  /* 0x00000008ff0b7819 */ /* 0x000fe40000011632 */
[----:B----4-:R-:W-:Y:S02]  /*9f6c0*/  LOP3.LUT R51, R51, 0xffff, RZ, 0xc0, !PT ;  /* 0x0000ffff33337812 */ /* 0x010fe400078ec0ff */
[----:B------:R-:W-:Y:S02]  /*9f6d0*/  LOP3.LUT R11, R11, 0xffff, RZ, 0xc0, !PT ;  /* 0x0000ffff0b0b7812 */ /* 0x000fe400078ec0ff */
[----:B0-----:R-:W-:Y:S02]  /*9f6e0*/  SHF.R.U32.HI R0, RZ, 0x8, R51 ;  /* 0x00000008ff007819 */ /* 0x001fe40000011633 */
[----:B------:R-:W-:Y:S02]  /*9f6f0*/  PRMT R11, R10, 0x3340, R11 ;  /* 0x000033400a0b7816 */ /* 0x000fe4000000000b */
[----:B------:R-:W-:-:S02]  /*9f700*/  LOP3.LUT R0, R0, 0xffff, RZ, 0xc0, !PT ;  /* 0x0000ffff00007812 */ /* 0x000fc400078ec0ff */
[--C-:B------:R-:W-:Y:S02]  /*9f710*/  PRMT R10, R16, 0x3340, R1.reuse ;  /* 0x00003340100a7816 */ /* 0x100fe40000000001 */
[----:B------:R-:W-:Y:S01]  /*9f720*/  PRMT R8, R0, 0x3340, R8 ;  /* 0x0000334000087816 */ /* 0x000fe20000000008 */
[----:B------:R-:W-:Y:S01]  /*9f730*/  STL.64 [R1+0x37f0], R50 ;  /* 0x0037f03201007387 */ /* 0x000fe20000100a00 */
[----:B------:R-:W-:-:S03]  /*9f740*/  PRMT R0, R9, 0x3340, R1 ;  /* 0x0000334009007816 */ /* 0x000fc60000000001 */
[----:B------:R-:W-:Y:S04]  /*9f750*/  STL [R1+0x140], R11 ;  /* 0x0001400b01007387 */ /* 0x000fe80000100800 */
[----:B------:R-:W-:Y:S04]  /*9f760*/  STL [R1+0x114], R10 ;  /* 0x0001140a01007387 */ /* 0x000fe80000100800 */
[----:B------:R-:W-:Y:S04]  /*9f770*/  STL [R1+0x13c], R8 ;  /* 0x00013c0801007387 */ /* 0x000fe80000100800 */
[----:B------:R0:W-:Y:S01]  /*9f780*/  STL [R1+0x110], R0 ;  /* 0x0001100001007387 */ /* 0x0001e20000100800 */
[----:B------:R-:W-:Y:S01]  /*9f790*/  LOP3.LUT R15, R15, 0xffff, RZ, 0xc0, !PT ;  /* 0x0000ffff0f0f7812 */ /* 0x000fe200078ec0ff */
[----:B0-----:R-:W-:Y:S01]  /*9f7a0*/  IMAD R0, R13, UR7, RZ ;  /* 0x000000070d007c24 */ /* 0x001fe2000f8e02ff */
[----:B------:R-:W-:Y:S01]  /*9f7b0*/  PRMT R11, R2, 0x4210, R47 ;  /* 0x00004210020b7816 */ /* 0x000fe2000000002f */
[----:B------:R-:W-:-:S02]  /*9f7c0*/  ULDC UR7, c[0x0][0x248] ;  /* 0x0000920000077ab9 */ /* 0x000fc40000000800 */
[----:B------:R-:W-:Y:S01]  /*9f7d0*/  VIADD R6, R0, UR9 ;  /* 0x0000000900067c36 */ /* 0x000fe20008000000 */
[----:B------:R1:W-:Y:S01]  /*9f7e0*/  STL [R1+0x108], R0 ;  /* 0x0001080001007387 */ /* 0x0003e20000100800 */
[----:B------:R-:W-:Y:S01]  /*9f7f0*/  SHF.R.U32.HI R39, RZ, 0x8, R39 ;  /* 0x00000008ff277819 */ /* 0x000fe20000011627 */
[----:B------:R-:W-:Y:S01]  /*9f800*/  ULDC UR9, c[0x0][0x248] ;  /* 0x0000920000097ab9 */ /* 0x000fe20000000800 */
[----:B-1----:R-:W-:Y:S02]  /*9f810*/  LOP3.LUT R0, R43, 0x1f, RZ, 0xc0, !PT ;  /* 0x0000001f2b007812 */ /* 0x002fe400078ec0ff */
[----:B------:R-:W-:-:S04]  /*9f820*/  SHF.R.U32.HI R43, RZ, 0x8, R15 ;  /* 0x00000008ff2b7819 */ /* 0x000fc8000001160f */
[----:B------:R-:W-:Y:S02]  /*9f830*/  LOP3.LUT R43, R43, 0xffff, RZ, 0xc0, !PT ;  /* 0x0000ffff2b2b7812 */ /* 0x000fe400078ec0ff */
[----:B------:R-:W-:Y:S02]  /*9f840*/  LOP3.LUT R16, R45, 0xffff, RZ, 0xc0, !PT ;  /* 0x0000ffff2d107812 */ /* 0x000fe400078ec0ff */
[----:B------:R-:W-:Y:S02]  /*9f850*/  LOP3.LUT R45, R46, 0xffff, RZ, 0xc0, !PT ;  /* 0x0000ffff2e2d7812 */ /* 0x000fe400078ec0ff */
[----:B------:R-:W-:Y:S01]  /*9f860*/  PRMT R2, R43, 0x3340, R44 ;  /* 0x000033402b027816 */ /* 0x000fe2000000002c */
[----:B------:R0:W-:Y:S04]  /*9f870*/  STL.64 [R1+0x37f8], R14 ;  /* 0x0037f80e01007387 */ /* 0x0001e80000100a00 */
[----:B------:R1:W-:Y:S01]  /*9f880*/  STL [R1+0x104], R6 ;  /* 0x0001040601007387 */ /* 0x0003e20000100800 */
[----:B---3--:R-:W-:-:S02]  /*9f890*/  PRMT R9, R5, 0x4210, R45 ;  /* 0x0000421005097816 */ /* 0x008fc4000000002d */
[----:B------:R-:W-:Y:S01]  /*9f8a0*/  PRMT R5, R36, 0x5410, R42 ;  /* 0x0000541024057816 */ /* 0x000fe2000000002a */
[----:B------:R-:W-:Y:S04]  /*9f8b0*/  STL.64 [R1+0x3800], R56 ;  /* 0x0038003801007387 */ /* 0x000fe80000100a00 */
[----:B------:R2:W-:Y:S04]  /*9f8c0*/  STL [R1+0x138], R2 ;  /* 0x0001380201007387 */ /* 0x0005e80000100800 */
[----:B0-----:R-:W3:Y:S04]  /*9f8d0*/  LDL.LU R14, [R1+0x20c] ;  /* 0x00020c00010e7983 */ /* 0x001ee80000300800 */
[----:B------:R-:W4:Y:S04]  /*9f8e0*/  LDL.LU R15, [R1+0x208] ;  /* 0x00020800010f7983 */ /* 0x000f280000300800 */
[----:B------:R0:W-:Y:S04]  /*9f8f0*/  STL [R1+0x11dc], R5 ;  /* 0x0011dc0501007387 */ /* 0x0001e80000100800 */
[----:B------:R-:W3:Y:S04]  /*9f900*/  LDL.LU R50, [R1+0x1dc] ;  /* 0x0001dc0001327983 */ /* 0x000ee80000300800 */
[----:B------:R-:W4:Y:S01]  /*9f910*/  LDL.LU R51, [R1+0x1d8] ;  /* 0x0001d80001337983 */ /* 0x000f220000300800 */
[----:B-1----:R-:W-:Y:S01]  /*9f920*/  VIADD R6, R6, UR11 ;  /* 0x0000000b06067c36 */ /* 0x002fe20008000000 */
[----:B------:R-:W-:Y:S01]  /*9f930*/  LOP3.LUT R46, R7, 0xffff, RZ, 0xc0, !PT ;  /* 0x0000ffff072e7812 */ /* 0x000fe200078ec0ff */
[----:B------:R-:W-:Y:S01]  /*9f940*/  ULDC UR11, c[0x0][0x248] ;  /* 0x00009200000b7ab9 */ /* 0x000fe20000000800 */
[----:B------:R-:W-:Y:S01]  /*9f950*/  LEA R0, R0, UR4, 0x4 ;  /* 0x0000000400007c11 */ /* 0x000fe2000f8e20ff */
[----:B------:R-:W-:Y:S01]  /*9f960*/  VIADD R7, R6, UR13 ;  /* 0x0000000d06077c36 */ /* 0x000fe20008000000 */
[----:B------:R-:W-:Y:S01]  /*9f970*/  ULDC UR4, c[0x0][0x248] ;  /* 0x0000920000047ab9 */ /* 0x000fe20000000800 */
[----:B------:R-:W-:-:S02]  /*9f980*/  LOP3.LUT R39, R39, 0xffff, RZ, 0xc0, !PT ;  /* 0x0000ffff27277812 */ /* 0x000fc400078ec0ff */
[----:B------:R-:W-:Y:S01]  /*9f990*/  PRMT R8, R61, 0x4210, R16 ;  /* 0x000042103d087816 */ /* 0x000fe20000000010 */
[----:B--2---:R-:W-:Y:S01]  /*9f9a0*/  VIADD R2, R7, UR4 ;  /* 0x0000000407027c36 */ /* 0x004fe20008000000 */
[----:B------:R-:W-:Y:S01]  /*9f9b0*/  PRMT R10, R60, 0x4210, R46 ;  /* 0x000042103c0a7816 */ /* 0x000fe2000000002e */
[----:B------:R-:W-:Y:S01]  /*9f9c0*/  ULDC UR4, c[0x0][0x248] ;  /* 0x0000920000047ab9 */ /* 0x000fe20000000800 */
[----:B------:R-:W-:Y:S01]  /*9f9d0*/  PRMT R39, R39, 0x3340, R1 ;  /* 0x0000334027277816 */ /* 0x000fe20000000001 */
[----:B------:R-:W-:Y:S01]  /*9f9e0*/  VIADD R36, R2, UR4 ;  /* 0x0000000402247c36 */ /* 0x000fe20008000000 */
[----:B------:R-:W-:Y:S01]  /*9f9f0*/  ULDC UR4, c[0x0][0x248] ;  /* 0x0000920000047ab9 */ /* 0x000fe20000000800 */
[----:B------:R1:W-:Y:S01]  /*9fa00*/  STSM.16.M88.4 [R0], R8 ;  /* 0x0000000800007844 */ /* 0x0003e20000000200 */
[----:B------:R-:W-:Y:S02]  /*9fa10*/  LOP3.LUT R31, R31, 0xffff, RZ, 0xc0, !PT ;  /* 0x0000ffff1f1f7812 */ /* 0x000fe400078ec0ff */
[----:B------:R-:W-:Y:S01]  /*9fa20*/  LOP3.LUT R30, R30, 0xffff, RZ, 0xc0, !PT ;  /* 0x0000ffff1e1e7812 */ /* 0x000fe200078ec0ff */
[----:B------:R-:W2:Y:S01]  /*9fa30*/  LDL.LU R61, [R1+0x1b0] ;  /* 0x0001b000013d7983 */ /* 0x000ea20000300800 */
[----:B------:R-:W-:-:S02]  /*9fa40*/  PRMT R18, R18, 0x5410, R32 ;  /* 0x0000541012127816 */ /* 0x000fc40000000020 */
[----:B------:R-:W-:Y:S01]  /*9fa50*/  LOP3.LUT R28, R28, 0xffff, RZ, 0xc0, !PT ;  /* 0x0000ffff1c1c7812 */ /* 0x000fe200078ec0ff */
[----:B0-----:R-:W2:Y:S01]  /*9fa60*/  LDL.LU R5, [R1+0x1a8] ;  /* 0x0001a80001057983 */ /* 0x001ea20000300800 */
[----:B------:R-:W-:Y:S02]  /*9fa70*/  PRMT R21, R21, 0x5410, R29 ;  /* 0x0000541015157816 */ /* 0x000fe4000000001d */
[----:B------:R-:W-:Y:S02]  /*9fa80*/  SHF.R.U32.HI R38, RZ, 0x8, R38 ;  /* 0x00000008ff267819 */ /* 0x000fe40000011626 */
[--C-:B------:R-:W-:Y:S02]  /*9fa90*/  PRMT R17, R17, 0x3340, R1.reuse ;  /* 0x0000334011117816 */ /* 0x100fe40000000001 */
[----:B------:R-:W-:Y:S02]  /*9faa0*/  LOP3.LUT R27, R27, 0xffff, RZ, 0xc0, !PT ;  /* 0x0000ffff1b1b7812 */ /* 0x000fe400078ec0ff */
[----:B------:R-:W-:Y:S01]  /*9fab0*/  PRMT R26, R26, 0x3340, R1 ;  /* 0x000033401a1a7816 */ /* 0x000fe20000000001 */
[----:B------:R-:W-:Y:S01]  /*9fac0*/  IMAD.MOV.U32 R57, RZ, RZ, R49 ;  /* 0x000000ffff397224 */ /* 0x000fe200078e0031 */
[----:B-1----:R-:W-:Y:S01]  /*9fad0*/  PRMT R9, R35, 0x5410, R39 ;  /* 0x0000541023097816 */ /* 0x002fe20000000027 */
[----:B------:R-:W-:Y:S01]  /*9fae0*/  VIADD R35, R36, UR4 ;  /* 0x0000000424237c36 */ /* 0x000fe20008000000 */
[----:B------:R-:W-:Y:S01]  /*9faf0*/  ULDC UR4, c[0x0][0x248] ;  /* 0x0000920000047ab9 */ /* 0x000fe20000000800 */
[----:B------:R-:W-:Y:S01]  /*9fb00*/  PRMT R11, R33, 0x5410, R34 ;  /* 0x00005410210b7816 */ /* 0x000fe20000000022 */
[----:B------:R-:W-:Y:S01]  /*9fb10*/  ULDC UR13, c[0x0][0x248] ;  /* 0x00009200000d7ab9 */ /* 0x000fe20000000800 */
[----:B------:R-:W-:Y:S01]  /*9fb20*/  VIADD R34, R35, UR4 ;  /* 0x0000000423227c36 */ /* 0x000fe20008000000 */
[----:B------:R-:W-:-:S03]  /*9fb30*/  ULDC UR4, c[0x0][0x248] ;  /* 0x0000920000047ab9 */ /* 0x000fc60000000800 */
[----:B------:R-:W-:Y:S01]  /*9fb40*/  VIADD R33, R34, UR4 ;  /* 0x0000000422217c36 */ /* 0x000fe20008000000 */
[----:B------:R-:W-:Y:S01]  /*9fb50*/  ULDC UR4, c[0x0][0x248] ;  /* 0x0000920000047ab9 */ /* 0x000fe20000000800 */
[--C-:B------:R-:W-:Y:S02]  /*9fb60*/  PRMT R31, R31, 0x3340, R1.reuse ;  /* 0x000033401f1f7816 */ /* 0x100fe40000000001 */
[----:B------:R-:W-:Y:S01]  /*9fb70*/  VIADD R32, R33, UR4 ;  /* 0x0000000421207c36 */ /* 0x000fe20008000000 */
[----:B------:R-:W-:Y:S01]  /*9fb80*/  ULDC UR4, c[0x0][0x248] ;  /* 0x0000920000047ab9 */ /* 0x000fe20000000800 */
[----:B------:R-:W-:Y:S02]  /*9fb90*/  PRMT R30, R30, 0x3340, R1 ;  /* 0x000033401e1e7816 */ /* 0x000fe40000000001 */
[----:B------:R-:W-:Y:S01]  /*9fba0*/  PRMT R19, R19, 0x5410, R31 ;  /* 0x0000541013137816 */ /* 0x000fe2000000001f */
[----:B------:R-:W-:Y:S01]  /*9fbb0*/  VIADD R31, R32, UR4 ;  /* 0x00000004201f7c36 */ /* 0x000fe20008000000 */
[----:B------:R-:W-:Y:S01]  /*9fbc0*/  ULDC UR4, c[0x0][0x248] ;  /* 0x0000920000047ab9 */ /* 0x000fe20000000800 */
[----:B------:R-:W-:-:S02]  /*9fbd0*/  PRMT R20, R20, 0x5410, R30 ;  /* 0x0000541014147816 */ /* 0x000fc4000000001e */
[----:B------:R-:W-:Y:S01]  /*9fbe0*/  PRMT R28, R28, 0x3340, R1 ;  /* 0x000033401c1c7816 */ /* 0x000fe20000000001 */
[----:B------:R-:W-:Y:S01]  /*9fbf0*/  VIADD R30, R31, UR4 ;  /* 0x000000041f1e7c36 */ /* 0x000fe20008000000 */
[----:B------:R-:W-:Y:S01]  /*9fc00*/  PRMT R8, R40, 0x5410, R41 ;  /* 0x0000541028087816 */ /* 0x000fe20000000029 */
[----:B------:R-:W-:Y:S01]  /*9fc10*/  STL.64 [R1+0x3898], R34 ;  /* 0x0038982201007387 */ /* 0x000fe20000100a00 */
[----:B------:R-:W-:Y:S01]  /*9fc20*/  ULDC UR4, c[0x0][0x248] ;  /* 0x0000920000047ab9 */ /* 0x000fe20000000800 */
[----:B------:R-:W-:Y:S02]  /*9fc30*/  PRMT R22, R22, 0x5410, R28 ;  /* 0x0000541016167816 */ /* 0x000fe4000000001c */
[----:B------:R-:W-:Y:S01]  /*9fc40*/  STL.64 [R1+0x38a0], R32 ;  /* 0x0038a02001007387 */ /* 0x000fe20000100a00 */
[----:B------:R-:W-:Y:S01]  /*9fc50*/  PRMT R8, R8, 0x5210, R16 ;  /* 0x0000521008087816 */ /* 0x000fe20000000010 */
[----:B------:R-:W-:Y:S01]  /*9fc60*/  VIADD R16, R30, UR4 ;  /* 0x000000041e107c36 */ /* 0x000fe20008000000 */
[----:B------:R-:W-:Y:S01]  /*9fc70*/  NOP ;  /* 0x0000000000007918 */ /* 0x000fe20000000000 */
[----:B------:R-:W-:Y:S01]  /*9fc80*/  STL.64 [R1+0x3890], R30 ;  /* 0x0038901e01007387 */ /* 0x000fe20000100a00 */
[----:B------:R-:W-:Y:S01]  /*9fc90*/  LOP3.LUT R38, R38, 0xffff, RZ, 0xc0, !PT ;  /* 0x0000ffff26267812 */ /* 0x000fe200078ec0ff */
[----:B------:R-:W-:-:S02]  /*9fca0*/  ULDC UR4, c[0x0][0x248] ;  /* 0x0000920000047ab9 */ /* 0x000fc40000000800 */
[----:B------:R-:W0:Y:S01]  /*9fcb0*/  LDS.128 R28, [R0] ;  /* 0x00000000001c7984 */ /* 0x000e220000000c00 */
[----:B------:R-:W-:-:S04]  /*9fcc0*/  PRMT R38, R38, 0x3340, R1 ;  /* 0x0000334026267816 */ /* 0x000fc80000000001 */
[----:B------:R-:W-:Y:S01]  /*9fcd0*/  PRMT R10, R37, 0x5410, R38 ;  /* 0x00005410250a7816 */ /* 0x000fe20000000026 */
[----:B------:R-:W-:Y:S01]  /*9fce0*/  VIADD R38, R16, UR4 ;  /* 0x0000000410267c36 */ /* 0x000fe20008000000 */
[----:B------:R-:W-:-:S03]  /*9fcf0*/  ULDC UR4, c[0x0][0x248] ;  /* 0x0000920000047ab9 */ /* 0x000fc60000000800 */
[----:B------:R-:W-:Y:S01]  /*9fd00*/  VIADD R40, R38, UR4 ;  /* 0x0000000426287c36 */ /* 0x000fe20008000000 */
[----:B------:R-:W-:Y:S01]  /*9fd10*/  PRMT R25, R25, 0x5410, R17 ;  /* 0x0000541019197816 */ /* 0x000fe20000000011 */
[----:B------:R-:W-:Y:S02]  /*9fd20*/  ULDC UR4, c[0x0][0x248] ;  /* 0x0000920000047ab9 */ /* 0x000fe40000000800 */
[----:B------:R-:W-:Y:S01]  /*9fd30*/  VIADD R43, R40, UR5 ;  /* 0x00000005282b7c36 */ /* 0x000fe20008000000 */
[----:B------:R-:W-:Y:S01]  /*9fd40*/  PRMT R9, R9, 0x5210, R45 ;  /* 0x0000521009097816 */ /* 0x000fe2000000002d */
[----:B------:R-:W-:Y:S02]  /*9fd50*/  ULDC UR5, c[0x0][0x248] ;  /* 0x0000920000057ab9 */ /* 0x000fe40000000800 */
[----:B------:R-:W-:Y:S01]  /*9fd60*/  VIADD R17, R43, UR7 ;  /* 0x000000072b117c36 */ /* 0x000fe20008000000 */
[----:B------:R-:W-:Y:S01]  /*9fd70*/  PRMT R10, R10, 0x5210, R46 ;  /* 0x000052100a0a7816 */ /* 0x000fe2000000002e */
[----:B------:R-:W-:Y:S01]  /*9fd80*/  ULDC UR7, c[0x0][0x248] ;  /* 0x0000920000077ab9 */ /* 0x000fe20000000800 */
[----:B------:R-:W-:Y:S01]  /*9fd90*/  PRMT R11, R11, 0x5210, R47 ;  /* 0x000052100b0b7816 */ /* 0x000fe2000000002f */
[----:B------:R-:W-:Y:S01]  /*9fda0*/  VIADD R37, R17, UR4 ;  /* 0x0000000411257c36 */ /* 0x000fe20008000000 */
[----:B------:R-:W-:-:S03]  /*9fdb0*/  NOP ;  /* 0x0000000000007918 */ /* 0x000fc60000000000 */
[----:B------:R-:W-:Y:S01]  /*9fdc0*/  STSM.16.M88.4 [R0], R8 ;  /* 0x0000000800007844 */ /* 0x000fe20000000200 */
[----:B------:R-:W-:Y:S01]  /*9fdd0*/  PRMT R27, R27, 0x3340, R1 ;  /* 0x000033401b1b7816 */ /* 0x000fe20000000001 */
[----:B------:R-:W-:Y:S02]  /*9fde0*/  NOP ;  /* 0x0000000000007918 */ /* 0x000fe40000000000 */
[----:B0-----:R3:W-:Y:S01]  /*9fdf0*/  STL.64 [R1+0x40], R28 ;  /* 0x0000401c01007387 */ /* 0x0017e20000100a00 */
[----:B------:R-:W-:Y:S01]  /*9fe00*/  PRMT R24, R24, 0x5410, R26 ;  /* 0x0000541018187816 */ /* 0x000fe2000000001a */
[----:B------:R-:W-:Y:S02]  /*9fe10*/  ULDC UR4, c[0x0][0x248] ;  /* 0x0000920000047ab9 */ /* 0x000fe40000000800 */
[----:B------:R-:W-:Y:S04]  /*9fe20*/  STL.64 [R1+0x48], R30 ;  /* 0x0000481e01007387 */ /* 0x000fe80000100a00 */
[----:B------:R-:W-:Y:S04]  /*9fe30*/  STL.64 [R1+0x38a8], R16 ;  /* 0x0038a81001007387 */ /* 0x000fe80000100a00 */
[----:B------:R-:W-:Y:S01]  /*9fe40*/  STL.64 [R1+0x38b0], R36 ;  /* 0x0038b02401007387 */ /* 0x000fe20000100a00 */
[----:B------:R-:W-:-:S03]  /*9fe50*/  PRMT R23, R23, 0x5410, R27 ;  /* 0x0000541017177816 */ /* 0x000fc6000000001b */
[----:B------:R-:W0:Y:S01]  /*9fe60*/  LDS.128 R32, [R0] ;  /* 0x0000000000207984 */ /* 0x000e220000000c00 */
[----:B---3--:R-:W-:Y:S02]  /*9fe70*/  LOP3.LUT R28, R50, 0xffff, RZ, 0xc0, !PT ;  /* 0x0000ffff321c7812 */ /* 0x008fe400078ec0ff */
[----:B----4-:R-:W-:Y:S02]  /*9fe80*/  LOP3.LUT R29, R51, 0xffff, RZ, 0xc0, !PT ;  /* 0x0000ffff331d7812 */ /* 0x010fe400078ec0ff */
[----:B------:R-:W-:Y:S02]  /*9fe90*/  PRMT R10, R3, 0x4210, R28 ;  /* 0x00004210030a7816 */ /* 0x000fe4000000001c */
[----:B------:R-:W3:Y:S01]  /*9fea0*/  LDL.LU R3, [R1+0x38c0] ;  /* 0x0038c00001037983 */ /* 0x000ee20000300800 */
[----:B------:R-:W-:-:S03]  /*9feb0*/  PRMT R11, R48, 0x4210, R29 ;  /* 0x00004210300b7816 */ /* 0x000fc6000000001d */
[----:B------:R-:W4:Y:S04]  /*9fec0*/  LDL.LU R48, [R1+0x38bc] ;  /* 0x0038bc0001307983 */ /* 0x000f280000300800 */
[----:B------:R-:W4:Y:S04]  /*9fed0*/  LDL.LU R50, [R1+0x21c] ;  /* 0x00021c0001327983 */ /* 0x000f280000300800 */
[----:B------:R-:W4:Y:S01]  /*9fee0*/  LDL.LU R51, [R1+0x1fc] ;  /* 0x0001fc0001337983 */ /* 0x000f220000300800 */
[----:B------:R-:W-:Y:S02]  /*9fef0*/  LOP3.LUT R26, R14, 0xffff, RZ, 0xc0, !PT ;  /* 0x0000ffff0e1a7812 */ /* 0x000fe400078ec0ff */
[----:B------:R-:W-:-:S02]  /*9ff00*/  LOP3.LUT R27, R15, 0xffff, RZ, 0xc0, !PT ;  /* 0x0000ffff0f1b7812 */ /* 0x000fc400078ec0ff */
[----:B--2---:R-:W-:Y:S02]  /*9ff10*/  PRMT R8, R61, 0x4210, R26 ;  /* 0x000042103d087816 */ /* 0x004fe4000000001a */
[----:B------:R-:W-:Y:S01]  /*9ff20*/  PRMT R9, R5, 0x4210, R27 ;  /* 0x0000421005097816 */ /* 0x000fe2000000001b */
[----:B------:R-:W-:-:S04]  /*9ff30*/  NOP ;  /* 0x0000000000007918 */ /* 0x000fc80000000000 */
[----:B------:R1:W-:Y:S01]  /*9ff40*/  STSM.16.M88.4 [R0], R8 ;  /* 0x0000000800007844 */ /* 0x0003e20000000200 */
[----:B------:R-:W-:Y:S01]  /*9ff50*/  VIADD R39, R37, UR5 ;  /* 0x0000000525277c36 */ /* 0x000fe20008000000 */
[----:B------:R-:W-:-:S03]  /*9ff60*/  ULDC UR5, c[0x0][0x248] ;  /* 0x0000920000057ab9 */ /* 0x000fc60000000800 */
[----:B------:R-:W-:Y:S01]  /*9ff70*/  VIADD R42, R39, UR7 ;  /* 0x00000007272a7c36 */ /* 0x000fe20008000000 */
[----:B0-----:R-:W-:Y:S01]  /*9ff80*/  STL.64 [R1+0x30], R32 ;  /* 0x0000302001007387 */ /* 0x001fe20000100a00 */
[----:B------:R-:W-:Y:S01]  /*9ff90*/  ULDC UR7, c[0x0][0x248] ;  /* 0x0000920000077ab9 */ /* 0x000fe20000000800 */
[----:B-1----:R-:W-:Y:S02]  /*9ffa0*/  PRMT R8, R18, 0x5210, R26 ;  /* 0x0000521012087816 */ /* 0x002fe4000000001a */
[----:B------:R-:W-:Y:S01]  /*9ffb0*/  PRMT R9, R19, 0x5210, R27 ;  /* 0x0000521013097816 */ /* 0x000fe2000000001b */
[----:B------:R-:W-:Y:S01]  /*9ffc0*/  NOP ;  /* 0x0000000000007918 */ /* 0x000fe20000000000 */
[----:B------:R-:W0:Y:S01]  /*9ffd0*/  LDS.128 R16, [R0] ;  /* 0x0000000000107984 */ /* 0x000e220000000c00 */
[----:B------:R-:W-:Y:S01]  /*9ffe0*/  VIADD R46, R42, UR4 ;  /* 0x000000042a2e7c36 */ /* 0x000fe20008000000 */
[----:B------:R-:W-:-:S03]  /*9fff0*/  ULDC UR4, c[0x0][0x248] ;  /* 0x0000920000047ab9 */ /* 0x000fc60000000800 */
[----:B------:R-:W-:Y:S01]  /*a0000*/  VIADD R61, R46, UR9 ;  /* 0x000000092e3d7c36 */ /* 0x000fe20008000000 */
[----:B------:R-:W-:Y:S01]  /*a0010*/  PRMT R10, R20, 0x5210, R28 ;  /* 0x00005210140a7816 */ /* 0x000fe2000000001c */
[----:B------:R-:W-:Y:S01]  /*a0020*/  STL.64 [R1+0x38], R34 ;  /* 0x0000382201007387 */ /* 0x000fe20000100a00 */
[----:B------:R-:W-:Y:S01]  /*a0030*/  PRMT R11, R21, 0x5210, R29 ;  /* 0x00005210150b7816 */ /* 0x000fe2000000001d */
[----:B------:R-:W-:Y:S01]  /*a0040*/  VIADD R5, R61, UR11 ;  /* 0x0000000b3d057c36 */ /* 0x000fe20008000000 */
[----:B------:R-:W-:-:S03]  /*a0050*/  NOP ;  /* 0x0000000000007918 */ /* 0x000fc60000000000 */
[----:B------:R-:W-:Y:S01]  /*a0060*/  VIADD R41, R5, UR5 ;  /* 0x0000000505297c36 */ /* 0x000fe20008000000 */
[----:B------:R-:W-:Y:S01]  /*a0070*/  ULDC UR5, c[0x0][0x248] ;  /* 0x0000920000057ab9 */ /* 0x000fe20000000800 */
[----:B------:R-:W-:Y:S01]  /*a0080*/  ULDC UR9, c[0x0][0x248] ;  /* 0x0000920000097ab9 */ /* 0x000fe20000000800 */
[----:B------:R-:W-:Y:S01]  /*a0090*/  ULDC UR11, c[0x0][0x248] ;  /* 0x00009200000b7ab9 */ /* 0x000fe20000000800 */
[----:B------:R-:W-:Y:S01]  /*a00a0*/  VIADD R45, R41, UR4 ;  /* 0x00000004292d7c36 */ /* 0x000fe20008000000 */
[----:B------:R-:W-:-:S03]  /*a00b0*/  ULDC UR4, c[0x0][0x248] ;  /* 0x0000920000047ab9 */ /* 0x000fc60000000800 */
[----:B------:R-:W-:Y:S01]  /*a00c0*/  VIADD R60, R45, UR4 ;  /* 0x000000042d3c7c36 */ /* 0x000fe20008000000 */
[----:B------:R-:W-:-:S03]  /*a00d0*/  ULDC UR4, c[0x0][0x248] ;  /* 0x0000920000047ab9 */ /* 0x000fc60000000800 */
[----:B------:R-:W-:Y:S01]  /*a00e0*/  VIADD R36, R60, UR4 ;  /* 0x000000043c247c36 */ /* 0x000fe20008000000 */
[----:B------:R1:W-:Y:S01]  /*a00f0*/  STL.64 [R1+0x3870], R60 ;  /* 0x0038703c01007387 */ /* 0x0003e20000100a00 */
[----:B------:R-:W-:Y:S02]  /*a0100*/  ULDC UR4, c[0x0][0x248] ;  /* 0x0000920000047ab9 */ /* 0x000fe40000000800 */
[----:B------:R-:W-:Y:S01]  /*a0110*/  VIADD R28, R36, UR5 ;  /* 0x00000005241c7c36 */ /* 0x000fe20008000000 */
[----:B------:R-:W-:Y:S01]  /*a0120*/  STSM.16.M88.4 [R0], R8 ;  /* 0x0000000800007844 */ /* 0x000fe20000000200 */
[----:B------:R-:W-:Y:S02]  /*a0130*/  ULDC UR5, c[0x0][0x248] ;  /* 0x0000920000057ab9 */ /* 0x000fe40000000800 */
[----:B------:R-:W-:Y:S01]  /*a0140*/  VIADD R44, R28, UR7 ;  /* 0x000000071c2c7c36 */ /* 0x000fe20008000000 */
[----:B------:R-:W-:Y:S01]  /*a0150*/  ULDC UR7, c[0x0][0x248] ;  /* 0x0000920000077ab9 */ /* 0x000fe20000000800 */
[----:B0-----:R-:W-:Y:S02]  /*a0160*/  STL.64 [R1+0x20], R16 ;  /* 0x0000201001007387 */ /* 0x001fe40000100a00 */
[----:B------:R-:W-:Y:S01]  /*a0170*/  VIADD R47, R44, UR4 ;  /* 0x000000042c2f7c36 */ /* 0x000fe20008000000 */
[----:B------:R-:W-:Y:S01]  /*a0180*/  ULDC UR4, c[0x0][0x248] ;  /* 0x0000920000047ab9 */ /* 0x000fe20000000800 */
[----:B------:R4:W-:Y:S02]  /*a0190*/  STL.64 [R1+0x28], R18 ;  /* 0x0000281201007387 */ /* 0x0009e40000100a00 */
[----:B-1----:R-:W-:Y:S01]  /*a01a0*/  VIADD R61, R47, UR5 ;  /* 0x000000052f3d7c36 */ /* 0x002fe20008000000 */
[----:B------:R-:W-:Y:S01]  /*a01b0*/  ULDC UR5, c[0x0][0x248] ;  /* 0x0000920000057ab9 */ /* 0x000fe20000000800 */
[----:B------:R-:W-:Y:S04]  /*a01c0*/  STL.64 [R1+0x3878], R44 ;  /* 0x0038782c01007387 */ /* 0x000fe80000100a00 */
[----:B------:R-:W-:Y:S01]  /*a01d0*/  STL.64 [R1+0x3880], R46 ;  /* 0x0038802e01007387 */ /* 0x000fe20000100a00 */
[----:B------:R-:W-:-:S03]  /*a01e0*/  NOP ;  /* 0x0000000000007918 */ /* 0x000fc60000000000 */
[----:B------:R-:W0:Y:S01]  /*a01f0*/  LDS.128 R44, [R0] ;  /* 0x00000000002c7984 */ /* 0x000e220000000c00 */
[----:B---3--:R-:W-:-:S03]  /*a0200*/  LOP3.LUT R21, R3, 0xffff, RZ, 0xc0, !PT ;  /* 0x0000ffff03157812 */ /* 0x008fc600078ec0ff */
[----:B------:R-:W2:Y:S01]  /*a0210*/  LDL.LU R3, [R1+0x38b8] ;  /* 0x0038b80001037983 */ /* 0x000ea20000300800 */
[----:B----4-:R-:W-:Y:S02]  /*a0220*/  LOP3.LUT R19, R48, 0xffff, RZ, 0xc0, !PT ;  /* 0x0000ffff30137812 */ /* 0x010fe400078ec0ff */
[----:B------:R-:W-:Y:S02]  /*a0230*/  LOP3.LUT R18, R50, 0xffff, RZ, 0xc0, !PT ;  /* 0x0000ffff32127812 */ /* 0x000fe400078ec0ff */
[----:B------:R-:W-:Y:S02]  /*a0240*/  LOP3.LUT R20, R51, 0xffff, RZ, 0xc0, !PT ;  /* 0x0000ffff33147812 */ /* 0x000fe400078ec0ff */
[----:B------:R-:W-:Y:S02]  /*a0250*/  PRMT R8, R59, 0x4210, R18 ;  /* 0x000042103b087816 */ /* 0x000fe40000000012 */
[----:B------:R-:W-:Y:S01]  /*a0260*/  PRMT R9, R58, 0x4210, R19 ;  /* 0x000042103a097816 */ /* 0x000fe20000000013 */
[----:B------:R-:W3:Y:S01]  /*a0270*/  LDL.LU R59, [R1+0x10d4] ;  /* 0x0010d400013b7983 */ /* 0x000ee20000300800 */
[----:B------:R-:W-:-:S02]  /*a0280*/  PRMT R10, R55, 0x4210, R20 ;  /* 0x00004210370a7816 */ /* 0x000fc40000000014 */
[----:B------:R-:W-:Y:S01]  /*a0290*/  PRMT R11, R52, 0x4210, R21 ;  /* 0x00004210340b7816 */ /* 0x000fe20000000015 */
[----:B------:R-:W-:-:S04]  /*a02a0*/  NOP ;  /* 0x0000000000007918 */ /* 0x000fc80000000000 */
[----:B------:R1:W-:Y:S02]  /*a02b0*/  STSM.16.M88.4 [R0], R8 ;  /* 0x0000000800007844 */ /* 0x0003e40000000200 */
[----:B-1----:R-:W-:Y:S02]  /*a02c0*/  PRMT R8, R22, 0x5210, R18 ;  /* 0x0000521016087816 */ /* 0x002fe40000000012 */
[----:B------:R-:W-:Y:S01]  /*a02d0*/  PRMT R9, R23, 0x5210, R19 ;  /* 0x0000521017097816 */ /* 0x000fe20000000013 */
[----:B------:R-:W-:Y:S01]  /*a02e0*/  NOP ;  /* 0x0000000000007918 */ /* 0x000fe20000000000 */
[----:B------:R-:W1:Y:S01]  /*a02f0*/  LDS.128 R16, [R0] ;  /* 0x0000000000107984 */ /* 0x000e620000000c00 */
[----:B------:R-:W-:-:S03]  /*a0300*/  IMAD.MOV.U32 R22, RZ, RZ, R5 ;  /* 0x000000ffff167224 */ /* 0x000fc600078e0005 */
[----:B0-----:R-:W-:Y:S04]  /*a0310*/  STL.64 [R1+0x10], R44 ;  /* 0x0000102c01007387 */ /* 0x001fe80000100a00 */
[----:B------:R0:W-:Y:S04]  /*a0320*/  STL.64 [R1+0x18], R46 ;  /* 0x0000182e01007387 */ /* 0x0001e80000100a00 */
[----:B-1----:R1:W-:Y:S04]  /*a0330*/  STL.64 [R1+0x50], R16 ;  /* 0x0000501001007387 */ /* 0x0023e80000100a00 */
[----:B------:R-:W-:Y:S04]  /*a0340*/  STL.64 [R1+0x58], R18 ;  /* 0x0000581201007387 */ /* 0x000fe80000100a00 */
[----:B------:R-:W4:Y:S04]  /*a0350*/  LDL.LU R5, [R1+0x10e4] ;  /* 0x0010e40001057983 */ /* 0x000f280000300800 */
[----:B------:R-:W2:Y:S04]  /*a0360*/  LDL.LU R55, [R1+0x10e8] ;  /* 0x0010e80001377983 */ /* 0x000ea80000300800 */
[----:B------:R-:W2:Y:S01]  /*a0370*/  LDL.LU R49, [R1+0x1100] ;  /* 0x0011000001317983 */ /* 0x000ea20000300800 */
[----:B------:R-:W-:Y:S01]  /*a0380*/  VIADD R48, R61, UR7 ;  /* 0x000000073d307c36 */ /* 0x000fe20008000000 */
[----:B------:R-:W-:-:S03]  /*a0390*/  ULDC UR7, c[0x0][0x248] ;  /* 0x0000920000077ab9 */ /* 0x000fc60000000800 */
[----:B------:R-:W-:Y:S01]  /*a03a0*/  VIADD R26, R48, UR4 ;  /* 0x00000004301a7c36 */ /* 0x000fe20008000000 */
[----:B------:R-:W-:-:S03]  /*a03b0*/  ULDC UR4, c[0x0][0x248] ;  /* 0x0000920000047ab9 */ /* 0x000fc60000000800 */
[----:B------:R-:W-:Y:S01]  /*a03c0*/  VIADD R56, R26, UR9 ;  /* 0x000000091a387c36 */ /* 0x000fe20008000000 */
[----:B------:R-:W-:Y:S01]  /*a03d0*/  PRMT R10, R24, 0x5210, R20 ;  /* 0x00005210180a7816 */ /* 0x000fe20000000014 */
[----:B------:R-:W-:Y:S02]  /*a03e0*/  ULDC UR9, c[0x0][0x248] ;  /* 0x0000920000097ab9 */ /* 0x000fe40000000800 */
[----:B------:R-:W-:Y:S01]  /*a03f0*/  VIADD R32, R56, UR11 ;  /* 0x0000000b38207c36 */ /* 0x000fe20008000000 */
[----:B------:R-:W-:Y:S01]  /*a0400*/  PRMT R11, R25, 0x5210, R21 ;  /* 0x00005210190b7816 */ /* 0x000fe20000000015 */
[----:B------:R-:W-:Y:S02]  /*a0410*/  NOP ;  /* 0x0000000000007918 */ /* 0x000fe40000000000 */
[----:B------:R-:W-:Y:S01]  /*a0420*/  VIADD R35, R32, UR5 ;  /* 0x0000000520237c36 */ /* 0x000fe20008000000 */
[----:B------:R-:W-:Y:S01]  /*a0430*/  ULDC UR5, c[0x0][0x248] ;  /* 0x0000920000057ab9 */ /* 0x000fe20000000800 */
[----:B------:R-:W-:Y:S01]  /*a0440*/  STL [R1+0x3770], R0 ;  /* 0x0037700001007387 */ /* 0x000fe20000100800 */
[----:B------:R-:W-:Y:S01]  /*a0450*/  IMAD.MOV.U32 R51, RZ, RZ, R4 ;  /* 0x000000ffff337224 */ /* 0x000fe200078e0004 */
[----:B------:R-:W-:Y:S01]  /*a0460*/  ULDC UR11, c[0x0][0x248] ;  /* 0x00009200000b7ab9 */ /* 0x000fe20000000800 */
[----:B0-----:R-:W-:Y:S01]  /*a0470*/  VIADD R47, R35, UR4 ;  /* 0x00000004232f7c36 */ /* 0x001fe20008000000 */
[----:B------:R-:W-:-:S03]  /*a0480*/  ULDC UR4, c[0x0][0x248] ;  /* 0x0000920000047ab9 */ /* 0x000fc60000000800 */
[----:B------:R-:W-:Y:S01]  /*a0490*/  VIADD R34, R47, UR4 ;  /* 0x000000042f227c36 */ /* 0x000fe20008000000 */
[----:B------:R-:W-:-:S03]  /*a04a0*/  ULDC UR4, c[0x0][0x248] ;  /* 0x0000920000047ab9 */ /* 0x000fc60000000800 */
[----:B------:R-:W-:Y:S01]  /*a04b0*/  VIADD R31, R34, UR4 ;  /* 0x00000004221f7c36 */ /* 0x000fe20008000000 */
[----:B------:R-:W-:-:S03]  /*a04c0*/  ULDC UR4, c[0x0][0x244] ;  /* 0x0000910000047ab9 */ /* 0x000fc60000000800 */
[----:B------:R-:W-:Y:S01]  /*a04d0*/  VIADD R29, R31, UR5 ;  /* 0x000000051f1d7c36 */ /* 0x000fe20008000000 */
[----:B------:R-:W-:-:S03]  /*a04e0*/  ULDC UR5, c[0x0][0x248] ;  /* 0x0000920000057ab9 */ /* 0x000fc60000000800 */
[----:B-1----:R-:W-:Y:S01]  /*a04f0*/  VIADD R17, R29, UR7 ;  /* 0x000000071d117c36 */ /* 0x002fe20008000000 */
[----:B------:R0:W-:Y:S01]  /*a0500*/  STSM.16.M88.4 [R0], R8 ;  /* 0x0000000800007844 */ /* 0x0001e20000000200 */
[----:B------:R-:W-:Y:S02]  /*a0510*/  ULDC UR7, c[0x0][0x244] ;  /* 0x0000910000077ab9 */ /* 0x000fe40000000800 */
[----:B------:R-:W-:Y:S01]  /*a0520*/  VIADD R44, R17, UR5 ;  /* 0x00000005112c7c36 */ /* 0x000fe20008000000 */
[----:B------:R-:W-:-:S03]  /*a0530*/  ULDC UR5, c[0x0][0x248] ;  /* 0x0000920000057ab9 */ /* 0x000fc60000000800 */
[----:B------:R-:W-:-:S04]  /*a0540*/  VIADD R23, R44, UR5 ;  /* 0x000000052c177c36 */ /* 0x000fc80008000000 */
[----:B------:R-:W-:Y:S01]  /*a0550*/  VIADD R25, R23, UR9 ;  /* 0x0000000917197c36 */ /* 0x000fe20008000000 */
[----:B------:R-:W-:Y:S01]  /*a0560*/  ULDC UR9, c[0x0][0x248] ;  /* 0x0000920000097ab9 */ /* 0x000fe20000000800 */
[----:B------:R-:W-:Y:S02]  /*a0570*/  IMAD.MOV.U32 R16, RZ, RZ, R2 ;  /* 0x000000ffff107224 */ /* 0x000fe400078e0002 */
[----:B0-----:R-:W-:Y:S02]  /*a0580*/  IMAD.MOV.U32 R0, RZ, RZ, R35 ;  /* 0x000000ffff007224 */ /* 0x001fe400078e0023 */
[----:B------:R-:W-:Y:S02]  /*a0590*/  IMAD.MOV.U32 R35, RZ, RZ, R12 ;  /* 0x000000ffff237224 */ /* 0x000fe400078e000c */
[----:B---3--:R-:W-:Y:S01]  /*a05a0*/  IMAD R10, R59, UR4, RZ ;  /* 0x000000043b0a7c24 */ /* 0x008fe2000f8e02ff */
[----:B------:R-:W-:-:S04]  /*a05b0*/  ULDC.64 UR4, c[0x0][0x220] ;  /* 0x0000880000047ab9 */ /* 0x000fc80000000a00 */
[----:B------:R-:W-:Y:S01]  /*a05c0*/  IADD3 R8, P0, R10, UR4, RZ ;  /* 0x000000040a087c10 */ /* 0x000fe2000ff1e0ff */
[----:B------:R-:W-:Y:S02]  /*a05d0*/  ULDC UR4, c[0x0][0x248] ;  /* 0x0000920000047ab9 */ /* 0x000fe40000000800 */
[----:B------:R-:W-:Y:S01]  /*a05e0*/  VIADD R33, R25, UR4 ;  /* 0x0000000419217c36 */ /* 0x000fe20008000000 */
[----:B------:R-:W-:-:S03]  /*a05f0*/  ULDC UR4, c[0x0][0x248] ;  /* 0x0000920000047ab9 */ /* 0x000fc60000000800 */
[----:B------:R-:W-:Y:S01]  /*a0600*/  VIADD R15, R33, UR4 ;  /* 0x00000004210f7c36 */ /* 0x000fe20008000000 */
[----:B------:R-:W-:Y:S01]  /*a0610*/  ULDC UR4, c[0x0][0x244] ;  /* 0x0000910000047ab9 */ /* 0x000fe20000000800 */
[----:B------:R-:W-:Y:S01]  /*a0620*/  LEA.HI.X.SX32 R10, R10, UR5, 0x1, P0 ;  /* 0x000000050a0a7c11 */ /* 0x000fe200080f0eff */
[----:B------:R-:W-:Y:S01]  /*a0630*/  ULDC UR5, c[0x0][0x244] ;  /* 0x0000910000057ab9 */ /* 0x000fe20000000800 */
[----:B----4-:R-:W-:Y:S01]  /*a0640*/  IMAD R11, R5, UR7, RZ ;  /* 0x00000007050b7c24 */ /* 0x010fe2000f8e02ff */
[----:B------:R-:W-:Y:S02]  /*a0650*/  ULDC UR7, c[0x0][0x248] ;  /* 0x0000920000077ab9 */ /* 0x000fe40000000800 */
[----:B------:R-:W-:Y:S01]  /*a0660*/  VIADD R27, R15, UR7 ;  /* 0x000000070f1b7c36 */ /* 0x000fe20008000000 */
[----:B------:R-:W-:Y:S01]  /*a0670*/  ULDC UR7, c[0x0][0x248] ;  /* 0x0000920000077ab9 */ /* 0x000fe20000000800 */
[----:B--2---:R-:W-:Y:S01]  /*a0680*/  IMAD R20, R55, UR4, RZ ;  /* 0x0000000437147c24 */ /* 0x004fe2000f8e02ff */
[----:B------:R0:W-:Y:S01]  /*a0690*/  STL.64 [R1+0x3808], R54 ;  /* 0x0038083601007387 */ /* 0x0001e20000100a00 */
[----:B------:R-:W-:Y:S01]  /*a06a0*/  IADD3 R9, P3, R11, UR14, RZ ;  /* 0x0000000e0b097c10 */ /* 0x000fe2000ff7e0ff */
[----:B------:R-:W-:Y:S01]  /*a06b0*/  IMAD R21, R49, UR5, RZ ;  /* 0x0000000531157c24 */ /* 0x000fe2000f8e02ff */
[----:B------:R-:W-:Y:S01]  /*a06c0*/  ULDC.64 UR4, c[0x0][0x220] ;  /* 0x0000880000047ab9 */ /* 0x000fe20000000a00 */
[----:B0-----:R-:W-:Y:S01]  /*a06d0*/  VIADD R55, R27, UR7 ;  /* 0x000000071b377c36 */ /* 0x001fe20008000000 */
[----:B------:R-:W-:-:S03]  /*a06e0*/  ULDC UR7, c[0x0][0x248] ;  /* 0x0000920000077ab9 */ /* 0x000fc60000000800 */
[----:B------:R-:W-:Y:S01]  /*a06f0*/  VIADD R45, R55, UR9 ;  /* 0x00000009372d7c36 */ /* 0x000fe20008000000 */
[----:B------:R-:W-:Y:S01]  /*a0700*/  LEA.HI.X.SX32 R11, R11, UR15, 0x1, P3 ;  /* 0x0000000f0b0b7c11 */ /* 0x000fe200098f0eff */
[----:B------:R-:W-:Y:S01]  /*a0710*/  ULDC UR9, c[0x0][0x248] ;  /* 0x0000920000097ab9 */ /* 0x000fe20000000800 */
[----:B------:R-:W-:Y:S01]  /*a0720*/  IADD3 R19, P3, R21, UR4, RZ ;  /* 0x0000000415137c10 */ /* 0x000fe2000ff7e0ff */
[----:B------:R-:W-:Y:S01]  /*a0730*/  VIADD R30, R45, UR7 ;  /* 0x000000072d1e7c36 */ /* 0x000fe20008000000 */
[----:B------:R-:W-:Y:S01]  /*a0740*/  ULDC UR4, c[0x0][0x248] ;  /* 0x0000920000047ab9 */ /* 0x000fe20000000800 */
[----:B------:R-:W-:Y:S01]  /*a0750*/  ULDC UR7, c[0x0][0x248] ;  /* 0x0000920000077ab9 */ /* 0x000fe20000000800 */
[----:B------:R-:W-:Y:S01]  /*a0760*/  ULDC.64 UR14, c[0x0][0x220] ;  /* 0x00008800000e7ab9 */ /* 0x000fe20000000a00 */
[----:B------:R-:W-:Y:S01]  /*a0770*/  VIADD R14, R30, UR4 ;  /* 0x000000041e0e7c36 */ /* 0x000fe20008000000 */
[----:B------:R-:W-:Y:S01]  /*a0780*/  ULDC UR4, c[0x0][0x248] ;  /* 0x0000920000047ab9 */ /* 0x000fe20000000800 */
[----:B------:R-:W-:Y:S01]  /*a0790*/  LEA.HI.X.SX32 R21, R21, UR5, 0x1, P3 ;  /* 0x0000000515157c11 */ /* 0x000fe200098f0eff */
[----:B------:R-:W-:Y:S01]  /*a07a0*/  ULDC UR5, c[0x0][0x248] ;  /* 0x0000920000057ab9 */ /* 0x000fe20000000800 */
[----:B------:R-:W-:Y:S01]  /*a07b0*/  VIADD R46, R14, UR4 ;  /* 0x000000040e2e7c36 */ /* 0x000fe20008000000 */
[----:B------:R-:W-:-:S03]  /*a07c0*/  ULDC UR4, c[0x0][0x248] ;  /* 0x0000920000047ab9 */ /* 0x000fc60000000800 */
[----:B------:R-:W-:Y:S01]  /*a07d0*/  VIADD R50, R46, UR5 ;  /* 0x000000052e327c36 */ /* 0x000fe20008000000 */
[----:B------:R-:W-:-:S03]  /*a07e0*/  ULDC UR5, c[0x0][0x248] ;  /* 0x0000920000057ab9 */ /* 0x000fc60000000800 */
[----:B------:R-:W-:Y:S01]  /*a07f0*/  VIADD R60, R50, UR7 ;  /* 0x00000007323c7c36 */ /* 0x000fe20008000000 */
[----:B------:R-:W-:Y:S01]  /*a0800*/  IADD3 R18, P0, R20, UR14, RZ ;  /* 0x0000000e14127c10 */ /* 0x000fe2000ff1e0ff */
[----:B------:R0:W-:Y:S01]  /*a0810*/  STL.64 [R1+0x3888], R44 ;  /* 0x0038882c01007387 */ /* 0x0001e20000100a00 */
[----:B------:R-:W-:Y:S01]  /*a0820*/  ULDC UR14, c[0x0][0x248] ;  /* 0x00009200000e7ab9 */ /* 0x000fe20000000800 */
[----:B------:R-:W-:Y:S01]  /*a0830*/  VIADD R4, R60, UR4 ;  /* 0x000000043c047c36 */ /* 0x000fe20008000000 */
[----:B------:R-:W-:Y:S01]  /*a0840*/  LEA.HI.X.SX32 R20, R20, UR15, 0x1, P0 ;  /* 0x0000000f14147c11 */ /* 0x000fe200080f0eff */
[----:B------:R-:W-:Y:S01]  /*a0850*/  ULDC UR15, c[0x0][0x248] ;  /* 0x00009200000f7ab9 */ /* 0x000fe20000000800 */
[----:B------:R-:W-:Y:S01]  /*a0860*/  ULDC UR4, c[0x0][0x248] ;  /* 0x0000920000047ab9 */ /* 0x000fe20000000800 */
[----:B------:R-:W-:Y:S01]  /*a0870*/  VIADD R37, R4, UR9 ;  /* 0x0000000904257c36 */ /* 0x000fe20008000000 */
[----:B------:R-:W-:Y:S01]  /*a0880*/  STL.64 [R1+0x3810], R4 ;  /* 0x0038100401007387 */ /* 0x000fe20000100a00 */
[----:B------:R-:W-:Y:S01]  /*a0890*/  ULDC UR7, c[0x0][0x248] ;  /* 0x0000920000077ab9 */ /* 0x000fe20000000800 */
[----:B------:R-:W-:Y:S01]  /*a08a0*/  ULDC UR9, c[0x0][0x248] ;  /* 0x0000920000097ab9 */ /* 0x000fe20000000800 */
[----:B------:R-:W-:Y:S01]  /*a08b0*/  VIADD R58, R37, UR11 ;  /* 0x0000000b253a7c36 */ /* 0x000fe20008000000 */
[----:B------:R-:W-:-:S03]  /*a08c0*/  ULDC UR11, c[0x0][0x248] ;  /* 0x00009200000b7ab9 */ /* 0x000fc60000000800 */
[----:B------:R-:W-:Y:S01]  /*a08d0*/  VIADD R54, R58, UR5 ;  /* 0x000000053a367c36 */ /* 0x000fe20008000000 */
[----:B------:R1:W-:Y:S01]  /*a08e0*/  STL.64 [R1+0x3818], R58 ;  /* 0x0038183a01007387 */ /* 0x0003e20000100a00 */
[----:B0-----:R-:W-:Y:S01]  /*a08f0*/  IMAD.MOV.U32 R45, RZ, RZ, R23 ;  /* 0x000000ffff2d7224 */ /* 0x001fe200078e0017 */
[----:B------:R-:W-:Y:S01]  /*a0900*/  ULDC UR5, c[0x0][0x248] ;  /* 0x0000920000057ab9 */ /* 0x000fe20000000800 */
[----:B------:R-:W-:Y:S01]  /*a0910*/  VIADD R52, R54, UR13 ;  /* 0x0000000d36347c36 */ /* 0x000fe20008000000 */
[----:B------:R-:W-:Y:S01]  /*a0920*/  STL.64 [R1+0x3820], R54 ;  /* 0x0038203601007387 */ /* 0x000fe20000100a00 */
[----:B------:R-:W-:Y:S01]  /*a0930*/  IMAD.MOV.U32 R23, RZ, RZ, R6 ;  /* 0x000000ffff177224 */ /* 0x000fe200078e0006 */
[----:B------:R-:W-:Y:S01]  /*a0940*/  ULDC UR13, c[0x0][0x248] ;  /* 0x00009200000d7ab9 */ /* 0x000fe20000000800 */
[----:B-1----:R-:W-:Y:S01]  /*a0950*/  VIADD R58, R52, UR14 ;  /* 0x0000000e343a7c36 */ /* 0x002fe20008000000 */
[----:B------:R-:W-:Y:S01]  /*a0960*/  STL.64 [R1+0x3828], R52 ;  /* 0x0038283401007387 */ /* 0x000fe20000100a00 */
[----:B------:R-:W-:Y:S01]  /*a0970*/  IMAD.MOV.U32 R4, RZ, RZ, R48 ;  /* 0x000000ffff047224 */ /* 0x000fe200078e0030 */
[----:B------:R-:W-:Y:S01]  /*a0980*/  ULDC UR14, c[0x0][0x248] ;  /* 0x00009200000e7ab9 */ /* 0x000fe20000000800 */
[----:B------:R-:W-:Y:S01]  /*a0990*/  VIADD R2, R58, UR15 ;  /* 0x0000000f3a027c36 */ /* 0x000fe20008000000 */
[----:B------:R-:W-:-:S03]  /*a09a0*/  ULDC UR15, c[0x0][0x248] ;  /* 0x00009200000f7ab9 */ /* 0x000fc60000000800 */
[----:B------:R-:W-:Y:S01]  /*a09b0*/  VIADD R24, R2, UR16 ;  /* 0x0000001002187c36 */ /* 0x000fe20008000000 */
[----:B------:R0:W-:Y:S01]  /*a09c0*/  STL.64 [R1+0x3830], R2 ;  /* 0x0038300201007387 */ /* 0x0001e20000100a00 */
[----:B------:R-:W-:Y:S01]  /*a09d0*/  IMAD.MOV.U32 R5, RZ, RZ, R56 ;  /* 0x000000ffff057224 */ /* 0x000fe200078e0038 */
[----:B------:R-:W-:Y:S01]  /*a09e0*/  ULDC UR16, c[0x0][0x248] ;  /* 0x0000920000107ab9 */ /* 0x000fe20000000800 */
[----:B0-----:R-:W-:-:S04]  /*a09f0*/  IMAD.MOV.U32 R3, RZ, RZ, R24 ;  /* 0x000000ffff037224 */ /* 0x001fc800078e0018 */
[----:B------:R-:W-:Y:S01]  /*a0a00*/  VIADD R59, R3, UR18 ;  /* 0x00000012033b7c36 */ /* 0x000fe20008000000 */
[----:B------:R-:W-:-:S03]  /*a0a10*/  ULDC UR18, c[0x0][0x248] ;  /* 0x0000920000127ab9 */ /* 0x000fc60000000800 */
[----:B------:R-:W-:Y:S01]  /*a0a20*/  VIADD R2, R59, UR21 ;  /* 0x000000153b027c36 */ /* 0x000fe20008000000 */
[----:B------:R-:W-:-:S03]  /*a0a30*/  ULDC UR21, c[0x0][0x248] ;  /* 0x0000920000157ab9 */ /* 0x000fc60000000800 */
[----:B------:R-:W-:Y:S01]  /*a0a40*/  VIADD R6, R2, UR24 ;  /* 0x0000001802067c36 */ /* 0x000fe20008000000 */
[----:B------:R-:W-:-:S03]  /*a0a50*/  ULDC UR24, c[0x0][0x248] ;  /* 0x0000920000187ab9 */ /* 0x000fc60000000800 */
[----:B------:R-:W-:Y:S01]  /*a0a60*/  VIADD R12, R6, UR27 ;  /* 0x0000001b060c7c36 */ /* 0x000fe20008000000 */
[----:B------:R-:W-:-:S03]  /*a0a70*/  ULDC UR27, c[0x0][0x248] ;  /* 0x00009200001b7ab9 */ /* 0x000fc60000000800 */
[----:B------:R-:W-:Y:S01]  /*a0a80*/  VIADD R48, R12, UR30 ;  /* 0x0000001e0c307c36 */ /* 0x000fe20008000000 */
[----:B------:R-:W-:Y:S01]  /*a0a90*/  ULDC UR30, c[0x0][0x248] ;  /* 0x00009200001e7ab9 */ /* 0x000fe20000000800 */
[----:B------:R-:W-:Y:S02]  /*a0aa0*/  IMAD.MOV.U32 R56, RZ, RZ, R13 ;  /* 0x000000ffff387224 */ /* 0x000fe400078e000d */
[----:B------:R-:W-:Y:S02]  /*a0ab0*/  VIADD R13, R48, UR35 ;  /* 0x00000023300d7c36 */ /* 0x000fe40008000000 */
[----:B------:R-:W-:Y:S01]  /*a0ac0*/  IMAD.MOV.U32 R55, RZ, RZ, R7 ;  /* 0x000000ffff377224 */ /* 0x000fe200078e0007 */
[----:B------:R-:W-:Y:S01]  /*a0ad0*/  STL.64 [R1+0x3838], R48 ;  /* 0x0038383001007387 */ /* 0x000fe20000100a00 */
[----:B------:R-:W-:Y:S01]  /*a0ae0*/  VIADD R7, R13, UR38 ;  /* 0x000000260d077c36 */ /* 0x000fe20008000000 */
[----:B------:R-:W-:Y:S01]  /*a0af0*/  ULDC UR35, c[0x0][0x248] ;  /* 0x0000920000237ab9 */ /* 0x000fe20000000800 */
[----:B------:R-:W-:Y:S01]  /*a0b00*/  IMAD.MOV.U32 R44, RZ, RZ, R22 ;  /* 0x000000ffff2c7224 */ /* 0x000fe200078e0016 */
[----:B------:R-:W-:Y:S01]  /*a0b10*/  STL.64 [R1+0x3840], R12 ;  /* 0x0038400c01007387 */ /* 0x000fe20000100a00 */
[----:B------:R-:W-:Y:S01]  /*a0b20*/  VIADD R22, R7, UR41 ;  /* 0x0000002907167c36 */ /* 0x000fe20008000000 */
[----:B------:R-:W-:Y:S01]  /*a0b30*/  ULDC UR38, c[0x0][0x248] ;  /* 0x0000920000267ab9 */ /* 0x000fe20000000800 */
[----:B------:R-:W-:Y:S01]  /*a0b40*/  IMAD.MOV.U32 R54, RZ, RZ, R4 ;  /* 0x000000ffff367224 */ /* 0x000fe200078e0004 */
[----:B------:R0:W-:Y:S01]  /*a0b50*/  STL.64 [R1+0x3848], R6 ;  /* 0x0038480601007387 */ /* 0x0001e20000100a00 */
[----:B------:R-:W-:Y:S01]  /*a0b60*/  IMAD.MOV.U32 R52, RZ, RZ, R5 ;  /* 0x000000ffff347224 */ /* 0x000fe200078e0005 */
[----:B------:R-:W-:Y:S01]  /*a0b70*/  ULDC UR41, c[0x0][0x248] ;  /* 0x0000920000297ab9 */ /* 0x000fe20000000800 */
[----:B0-----:R-:W-:-:S02]  /*a0b80*/  IMAD.MOV.U32 R7, RZ, RZ, R23 ;  /* 0x000000ffff077224 */ /* 0x001fc400078e0017 */
[----:B------:R-:W-:Y:S01]  /*a0b90*/  VIADD R23, R22, UR44 ;  /* 0x0000002c16177c36 */ /* 0x000fe20008000000 */
[----:B------:R-:W-:Y:S01]  /*a0ba0*/  ULDC UR44, c[0x0][0x248] ;  /* 0x00009200002c7ab9 */ /* 0x000fe20000000800 */
[----:B------:R-:W-:-:S03]  /*a0bb0*/  IMAD.MOV.U32 R13, RZ, RZ, R17 ;  /* 0x000000ffff0d7224 */ /* 0x000fc600078e0011 */
[----:B------:R0:W-:Y:S04]  /*a0bc0*/  STL.64 [R1+0x3850], R22 ;  /* 0x0038501601007387 */ /* 0x0001e80000100a00 */
[----:B------:R-:W2:Y:S01]  /*a0bd0*/  LDL.LU R17, [R1+0x108] ;  /* 0x0001080001117983 */ /* 0x000ea20000300800 */
[----:B------:R-:W-:Y:S01]  /*a0be0*/  VIADD R24, R23, UR47 ;  /* 0x0000002f17187c36 */ /* 0x000fe20008000000 */
[----:B------:R-:W-:Y:S02]  /*a0bf0*/  ULDC UR47, c[0x0][0x248] ;  /* 0x00009200002f7ab9 */ /* 0x000fe40000000800 */
[----:B0-----:R-:W3:Y:S01]  /*a0c00*/  LDL.LU R23, [R1+0x104] ;  /* 0x0001040001177983 */ /* 0x001ee20000300800 */
[----:B------:R-:W-:Y:S02]  /*a0c10*/  IMAD.MOV.U32 R4, RZ, RZ, R25 ;  /* 0x000000ffff047224 */ /* 0x000fe400078e0019 */
[----:B------:R-:W-:Y:S01]  /*a0c20*/  VIADD R25, R24, UR50 ;  /* 0x0000003218197c36 */ /* 0x000fe20008000000 */
[----:B------:R-:W-:Y:S01]  /*a0c30*/  ULDC UR50, c[0x0][0x248] ;  /* 0x0000920000327ab9 */ /* 0x000fe20000000800 */
[----:B------:R-:W-:-:S02]  /*a0c40*/  IMAD.MOV.U32 R22, RZ, RZ, R55 ;  /* 0x000000ffff167224 */ /* 0x000fc400078e0037 */
[----:B------:R-:W-:Y:S02]  /*a0c50*/  IMAD.MOV.U32 R55, RZ, RZ, R26 ;  /* 0x000000ffff377224 */ /* 0x000fe400078e001a */
[----:B------:R-:W-:Y:S02]  /*a0c60*/  VIADD R26, R25, UR53 ;  /* 0x00000035191a7c36 */ /* 0x000fe40008000000 */
[----:B------:R-:W-:Y:S01]  /*a0c70*/  IMAD.MOV.U32 R5, RZ, RZ, R27 ;  /* 0x000000ffff057224 */ /* 0x000fe200078e001b */
[----:B------:R-:W-:Y:S01]  /*a0c80*/  STL.64 [R1+0x3858], R24 ;  /* 0x0038581801007387 */ /* 0x000fe20000100a00 */
[----:B------:R-:W-:Y:S01]  /*a0c90*/  VIADD R27, R26, UR56 ;  /* 0x000000381a1b7c36 */ /* 0x000fe20008000000 */
[----:B------:R-:W-:Y:S01]  /*a0ca0*/  ULDC UR53, c[0x0][0x248] ;  /* 0x0000920000357ab9 */ /* 0x000fe20000000800 */
[----:B------:R-:W-:Y:S01]  /*a0cb0*/  IMAD.MOV.U32 R49, RZ, RZ, R44 ;  /* 0x000000ffff317224 */ /* 0x000fe200078e002c */
[----:B------:R-:W-:Y:S01]  /*a0cc0*/  ULDC UR56, c[0x0][0x248] ;  /* 0x0000920000387ab9 */ /* 0x000fe20000000800 */
[----:B------:R-:W-:Y:S01]  /*a0cd0*/  IMAD.MOV.U32 R44, RZ, RZ, R28 ;  /* 0x000000ffff2c7224 */ /* 0x000fe200078e001c */
[----:B------:R2:W-:Y:S01]  /*a0ce0*/  STL.64 [R1+0x3860], R26 ;  /* 0x0038601a01007387 */ /* 0x0005e20000100a00 */
[----:B------:R-:W-:-:S02]  /*a0cf0*/  IMAD.MOV.U32 R12, RZ, RZ, R36 ;  /* 0x000000ffff0c7224 */ /* 0x000fc400078e0024 */
[----:B------:R-:W-:Y:S01]  /*a0d00*/  VIADD R28, R27, UR59 ;  /* 0x0000003b1b1c7c36 */ /* 0x000fe20008000000 */
[----:B------:R-:W-:Y:S01]  /*a0d10*/  ULDC UR59, c[0x0][0x248] ;  /* 0x00009200003b7ab9 */ /* 0x000fe20000000800 */
[----:B------:R-:W-:Y:S02]  /*a0d20*/  IMAD.MOV.U32 R48, RZ, RZ, R45 ;  /* 0x000000ffff307224 */ /* 0x000fe400078e002d */
[----:B------:R-:W-:Y:S02]  /*a0d30*/  IMAD.MOV.U32 R45, RZ, RZ, R29 ;  /* 0x000000ffff2d7224 */ /* 0x000fe400078e001d */
[----:B------:R-:W-:Y:S02]  /*a0d40*/  IMAD.MOV.U32 R53, RZ, RZ, R37 ;  /* 0x000000ffff357224 */ /* 0x000fe400078e0025 */
[----:B------:R-:W-:Y:S01]  /*a0d50*/  VIADD R29, R28, UR60 ;  /* 0x0000003c1c1d7c36 */ /* 0x000fe20008000000 */
[----:B------:R-:W-:-:S04]  /*a0d60*/  ULDC UR60, c[0x0][0x248] ;  /* 0x00009200003c7ab9 */ /* 0x000fc80000000800 */
[----:B------:R-:W-:Y:S01]  /*a0d70*/  STL.64 [R1+0x3868], R28 ;  /* 0x0038681c01007387 */ /* 0x000fe20000100a00 */
[----:B------:R-:W-:Y:S01]  /*a0d80*/  IMAD.MOV.U32 R6, RZ, RZ, R16 ;  /* 0x000000ffff067224 */ /* 0x000fe200078e0010 */
[----:B------:R-:W-:Y:S01]  /*a0d90*/  NOP ;  /* 0x0000000000007918 */ /* 0x000fe20000000000 */
[----:B--2---:R-:W-:Y:S02]  /*a0da0*/  SHF.R.S32.HI R27, RZ, 0x1f, R17 ;  /* 0x0000001fff1b7819 */ /* 0x004fe40000011411 */
[----:B------:R-:W-:-:S05]  /*a0db0*/  IADD3 R36, P4, R17, R8, RZ ;  /* 0x0000000811247210 */ /* 0x000fca0007f9e0ff */
[----:B------:R-:W-:-:S05]  /*a0dc0*/  IMAD.X R37, R27, 0x1, R10, P4 ;  /* 0x000000011b257824 */ /* 0x000fca00020e060a */
[----:B------:R0:W-:Y:S04]  /*a0dd0*/  STL.64 [R1+0xf70], R36 ;  /* 0x000f702401007387 */ /* 0x0001e80000100a00 */
[----:B0-----:R-:W2:Y:S01]  /*a0de0*/  LDL.LU.64 R36, [R1+0x38b0] ;  /* 0x0038b00001247983 */ /* 0x001ea20000300a00 */
[C---:B------:R-:W-:Y:S02]  /*a0df0*/  IADD3 R24, P3, R17.reuse, R9, RZ ;  /* 0x0000000911187210 */ /* 0x040fe40007f7e0ff */
[----:B------:R-:W-:-:S03]  /*a0e00*/  IADD3 R28, P0, R17, R18, RZ ;  /* 0x00000012111c7210 */ /* 0x000fc60007f1e0ff */
[----:B------:R-:W-:Y:S01]  /*a0e10*/  IMAD.X R25, R27, 0x1, R11, P3 ;  /* 0x000000011b197824 */ /* 0x000fe200018e060b */
[----:B------:R-:W-:Y:S01]  /*a0e20*/  IADD3 R16, P4, R17, R19, RZ ;  /* 0x0000001311107210 */ /* 0x000fe20007f9e0ff */
[C---:B------:R-:W-:Y:S01]  /*a0e30*/  IMAD.X R29, R27.reuse, 0x1, R20, P0 ;  /* 0x000000011b1d7824 */ /* 0x040fe200000e0614 */
[----:B---3--:R-:W-:Y:S02]  /*a0e40*/  SHF.R.S32.HI R26, RZ, 0x1f, R23 ;  /* 0x0000001fff1a7819 */ /* 0x008fe40000011417 */
[----:B------:R0:W-:Y:S01]  /*a0e50*/  STL.64 [R1+0xf68], R24 ;  /* 0x000f681801007387 */ /* 0x0001e20000100a00 */
[----:B------:R-:W-:-:S03]  /*a0e60*/  IMAD.X R17, R27, 0x1, R21, P4 ;  /* 0x000000011b117824 */ /* 0x000fc600020e0615 */
[----:B------:R1:W-:Y:S01]  /*a0e70*/  STL.64 [R1+0xf60], R28 ;  /* 0x000f601c01007387 */ /* 0x0003e20000100a00 */
[----:B0-----:R-:W-:-:S03]  /*a0e80*/  IADD3 R24, P3, R23, R8, RZ ;  /* 0x0000000817187210 */ /* 0x001fc60007f7e0ff */
[----:B------:R0:W-:Y:S02]  /*a0e90*/  STL.64 [R1+0xf58], R16 ;  /* 0x000f581001007387 */ /* 0x0001e40000100a00 */
[----:B------:R-:W-:Y:S01]  /*a0ea0*/  IMAD.X R25, R26, 0x1, R10, P3 ;  /* 0x000000011a197824 */ /* 0x000fe200018e060a */
[----:B-1----:R-:W-:-:S04]  /*a0eb0*/  IADD3 R28, P0, R23, R9, RZ ;  /* 0x00000009171c7210 */ /* 0x002fc80007f1e0ff */
[----:B------:R1:W-:Y:S01]  /*a0ec0*/  STL.64 [R1+0xf50], R24 ;  /* 0x000f501801007387 */ /* 0x0003e20000100a00 */
[----:B0-----:R-:W-:Y:S01]  /*a0ed0*/  IADD3 R16, P4, R23, R18, RZ ;  /* 0x0000001217107210 */ /* 0x001fe20007f9e0ff */
[----:B------:R-:W-:-:S04]  /*a0ee0*/  IMAD.X R29, R26, 0x1, R11, P0 ;  /* 0x000000011a1d7824 */ /* 0x000fc800000e060b */
[C---:B------:R-:W-:Y:S02]  /*a0ef0*/  IMAD.X R17, R26.reuse, 0x1, R20, P4 ;  /* 0x000000011a117824 */ /* 0x040fe400020e0614 */
[----:B-1----:R-:W-:Y:S01]  /*a0f00*/  IMAD.MOV.U32 R25, RZ, RZ, R22 ;  /* 0x000000ffff197224 */ /* 0x002fe200078e0016 */
[----:B------:R-:W-:Y:S02]  /*a0f10*/  IADD3 R22, P3, R23, R19, RZ ;  /* 0x0000001317167210 */ /* 0x000fe40007f7e0ff */
[----:B------:R0:W-:Y:S01]  /*a0f20*/  STL.64 [R1+0xf40], R16 ;  /* 0x000f401001007387 */ /* 0x0001e20000100a00 */
[----:B------:R-:W-:Y:S02]  /*a0f30*/  SHF.R.S32.HI R24, RZ, 0x1f, R7 ;  /* 0x0000001fff187819 */ /* 0x000fe40000011407 */
[----:B------:R-:W-:Y:S01]  /*a0f40*/  IMAD.X R23, R26, 0x1, R21, P3 ;  /* 0x000000011a177824 */ /* 0x000fe200018e0615 */
[----:B------:R1:W-:Y:S01]  /*a0f50*/  STL.64 [R1+0xf48], R28 ;  /* 0x000f481c01007387 */ /* 0x0003e20000100a00 */
[----:B------:R-:W-:-:S02]  /*a0f60*/  IADD3 R26, P4, R7, R18, RZ ;  /* 0x00000012071a7210 */ /* 0x000fc40007f9e0ff */
[C---:B0-----:R-:W-:Y:S01]  /*a0f70*/  IADD3 R16, P0, R7.reuse, R8, RZ ;  /* 0x0000000807107210 */ /* 0x041fe20007f1e0ff */
[----:B------:R0:W-:Y:S01]  /*a0f80*/  STL.64 [R1+0xf20], R22 ;  /* 0x000f201601007387 */ /* 0x0001e20000100a00 */
[----:B-1----:R-:W-:-:S03]  /*a0f90*/  IADD3 R28, P3, R7, R9, RZ ;  /* 0x00000009071c7210 */ /* 0x002fc60007f7e0ff */
[C---:B------:R-:W-:Y:S02]  /*a0fa0*/  IMAD.X R17, R24.reuse, 0x1, R10, P0 ;  /* 0x0000000118117824 */ /* 0x040fe400000e060a */
[C---:B------:R-:W-:Y:S02]  /*a0fb0*/  IMAD.X R27, R24.reuse, 0x1, R20, P4 ;  /* 0x00000001181b7824 */ /* 0x040fe400020e0614 */
[----:B0-----:R-:W-:Y:S01]  /*a0fc0*/  IMAD.MOV.U32 R23, RZ, RZ, R6 ;  /* 0x000000ffff177224 */ /* 0x001fe200078e0006 */
[----:B------:R-:W-:Y:S01]  /*a0fd0*/  IADD3 R6, P0, R7, R19, RZ ;  /* 0x0000001307067210 */ /* 0x000fe20007f1e0ff */
[C---:B------:R-:W-:Y:S01]  /*a0fe0*/  IMAD.X R29, R24.reuse, 0x1, R11, P3 ;  /* 0x00000001181d7824 */ /* 0x040fe200018e060b */
[----:B------:R0:W-:Y:S03]  /*a0ff0*/  STL.64 [R1+0xf18], R16 ;  /* 0x000f181001007387 */ /* 0x0001e60000100a00 */
[----:B------:R-:W-:Y:S01]  /*a1000*/  IMAD.X R7, R24, 0x1, R21, P0 ;  /* 0x0000000118077824 */ /* 0x000fe200000e0615 */
[----:B------:R-:W-:Y:S01]  /*a1010*/  SHF.R.S32.HI R22, RZ, 0x1f, R25 ;  /* 0x0000001fff167819 */ /* 0x000fe20000011419 */
[----:B0-----:R-:W3:Y:S04]  /*a1020*/  LDL.LU.64 R16, [R1+0x38a8] ;  /* 0x0038a80001107983 */ /* 0x001ee80000300a00 */
[----:B------:R0:W-:Y:S04]  /*a1030*/  STL.64 [R1+0xf10], R28 ;  /* 0x000f101c01007387 */ /* 0x0001e80000100a00 */
[----:B------:R-:W-:Y:S04]  /*a1040*/  STL.64 [R1+0xf08], R26 ;  /* 0x000f081a01007387 */ /* 0x000fe80000100a00 */
[----:B------:R1:W-:Y:S01]  /*a1050*/  STL.64 [R1+0xf00], R6 ;  /* 0x000f000601007387 */ /* 0x0003e20000100a00 */
[----:B0-----:R-:W-:-:S02]  /*a1060*/  IADD3 R28, P3, R25, R8, RZ ;  /* 0x00000008191c7210 */ /* 0x001fc40007f7e0ff */
[----:B-1----:R-:W-:-:S03]  /*a1070*/  IADD3 R6, P4, R25, R18, RZ ;  /* 0x0000001219067210 */ /* 0x002fc60007f9e0ff */
[C---:B------:R-:W-:Y:S01]  /*a1080*/  IMAD.X R29, R22.reuse, 0x1, R10, P3 ;  /* 0x00000001161d7824 */ /* 0x040fe200018e060a */
[----:B------:R-:W-:Y:S01]  /*a1090*/  IADD3 R26, P0, R25, R9, RZ ;  /* 0x00000009191a7210 */ /* 0x000fe20007f1e0ff */
[----:B------:R-:W-:-:S03]  /*a10a0*/  IMAD.X R7, R22, 0x1, R20, P4 ;  /* 0x0000000116077824 */ /* 0x000fc600020e0614 */
[----:B------:R-:W-:Y:S01]  /*a10b0*/  STL.64 [R1+0xef8], R28 ;  /* 0x000ef81c01007387 */ /* 0x000fe20000100a00 */
[----:B------:R-:W-:Y:S01]  /*a10c0*/  IADD3 R24, P3, R25, R19, RZ ;  /* 0x0000001319187210 */ /* 0x000fe20007f7e0ff */
[C---:B------:R-:W-:Y:S02]  /*a10d0*/  IMAD.X R27, R22.reuse, 0x1, R11, P0 ;  /* 0x00000001161b7824 */ /* 0x040fe400000e060b */
[----:B------:R0:W-:Y:S02]  /*a10e0*/  STL.64 [R1+0xee8], R6 ;  /* 0x000ee80601007387 */ /* 0x0001e40000100a00 */
[----:B------:R-:W-:Y:S02]  /*a10f0*/  IMAD.X R25, R22, 0x1, R21, P3 ;  /* 0x0000000116197824 */ /* 0x000fe400018e0615 */
[----:B------:R1:W-:Y:S01]  /*a1100*/  STL.64 [R1+0xef0], R26 ;  /* 0x000ef01a01007387 */ /* 0x0003e20000100a00 */
[----:B0-----:R-:W-:Y:S02]  /*a1110*/  IMAD.MOV.U32 R6, RZ, RZ, R12 ;  /* 0x000000ffff067224 */ /* 0x001fe400078e000c */
[----:B------:R-:W-:-:S02]  /*a1120*/  IMAD.MOV.U32 R12, RZ, RZ, R48 ;  /* 0x000000ffff0c7224 */ /* 0x000fc400078e0030 */
[----:B------:R-:W-:Y:S02]  /*a1130*/  IMAD.MOV.U32 R48, RZ, RZ, R52 ;  /* 0x000000ffff307224 */ /* 0x000fe400078e0034 */
[----:B------:R-:W-:Y:S01]  /*a1140*/  IMAD.MOV.U32 R52, RZ, RZ, R55 ;  /* 0x000000ffff347224 */ /* 0x000fe200078e0037 */
[----:B-1----:R-:W-:Y:S01]  /*a1150*/  SHF.R.S32.HI R26, RZ, 0x1f, R23 ;  /* 0x0000001fff1a7819 */ /* 0x002fe20000011417 */
[----:B------:R-:W-:Y:S01]  /*a1160*/  IMAD.MOV.U32 R55, RZ, RZ, R32 ;  /* 0x000000ffff377224 */ /* 0x000fe200078e0020 */
[C---:B------:R-:W-:Y:S01]  /*a1170*/  IADD3 R32, P0, R23.reuse, R8, RZ ;  /* 0x0000000817207210 */ /* 0x040fe20007f1e0ff */
[----:B------:R-:W-:Y:S02]  /*a1180*/  IMAD.MOV.U32 R7, RZ, RZ, R13 ;  /* 0x000000ffff077224 */ /* 0x000fe400078e000d */
[----:B------:R-:W-:Y:S01]  /*a1190*/  IMAD.MOV.U32 R13, RZ, RZ, R49 ;  /* 0x000000ffff0d7224 */ /* 0x000fe200078e0031 */
[----:B------:R-:W-:Y:S01]  /*a11a0*/  IADD3 R28, P3, R23, R9, RZ ;  /* 0x00000009171c7210 */ /* 0x000fe20007f7e0ff */
[----:B------:R-:W-:Y:S01]  /*a11b0*/  IMAD.MOV.U32 R49, RZ, RZ, R54 ;  /* 0x000000ffff317224 */ /* 0x000fe200078e0036 */
[----:B------:R0:W-:Y:S01]  /*a11c0*/  STL.64 [R1+0xed0], R24 ;  /* 0x000ed01801007387 */ /* 0x0001e20000100a00 */
[----:B------:R-:W-:-:S02]  /*a11d0*/  IMAD.MOV.U32 R54, RZ, RZ, R33 ;  /* 0x000000ffff367224 */ /* 0x000fc400078e0021 */
[C---:B------:R-:W-:Y:S01]  /*a11e0*/  IMAD.X R33, R26.reuse, 0x1, R10, P0 ;  /* 0x000000011a217824 */ /* 0x040fe200000e060a */
[C---:B------:R-:W-:Y:S01]  /*a11f0*/  IADD3 R22, P0, R23.reuse, R19, RZ ;  /* 0x0000001317167210 */ /* 0x040fe20007f1e0ff */
[----:B------:R-:W-:Y:S01]  /*a1200*/  IMAD.X R29, R26, 0x1, R11, P3 ;  /* 0x000000011a1d7824 */ /* 0x000fe200018e060b */
[----:B0-----:R-:W-:-:S03]  /*a1210*/  IADD3 R24, P4, R23, R18, RZ ;  /* 0x0000001217187210 */ /* 0x001fc60007f9e0ff */
[C---:B------:R-:W-:Y:S01]  /*a1220*/  IMAD.X R23, R26.reuse, 0x1, R21, P0 ;  /* 0x000000011a177824 */ /* 0x040fe200000e0615 */
[----:B------:R0:W-:Y:S01]  /*a1230*/  STL.64 [R1+0xec8], R32 ;  /* 0x000ec82001007387 */ /* 0x0001e20000100a00 */
[----:B------:R-:W-:-:S03]  /*a1240*/  IMAD.X R25, R26, 0x1, R20, P4 ;  /* 0x000000011a197824 */ /* 0x000fc600020e0614 */
[----:B0-----:R-:W4:Y:S04]  /*a1250*/  LDL.LU.64 R32, [R1+0x38a0] ;  /* 0x0038a00001207983 */ /* 0x001f280000300a00 */
[----:B------:R-:W-:Y:S04]  /*a1260*/  STL.64 [R1+0xec0], R28 ;  /* 0x000ec01c01007387 */ /* 0x000fe80000100a00 */
[----:B------:R-:W-:Y:S04]  /*a1270*/  STL.64 [R1+0xeb8], R24 ;  /* 0x000eb81801007387 */ /* 0x000fe80000100a00 */
[----:B------:R0:W-:Y:S02]  /*a1280*/  STL.64 [R1+0xeb0], R22 ;  /* 0x000eb01601007387 */ /* 0x0001e40000100a00 */
[----:B0-----:R-:W-:-:S02]  /*a1290*/  IMAD.MOV.U32 R23, RZ, RZ, R49 ;  /* 0x000000ffff177224 */ /* 0x001fc400078e0031 */
[----:B------:R-:W-:Y:S02]  /*a12a0*/  IMAD.MOV.U32 R49, RZ, RZ, R52 ;  /* 0x000000ffff317224 */ /* 0x000fe400078e0034 */
[----:B------:R-:W-:Y:S02]  /*a12b0*/  IMAD.MOV.U32 R52, RZ, RZ, R55 ;  /* 0x000000ffff347224 */ /* 0x000fe400078e0037 */
[----:B------:R-:W-:Y:S02]  /*a12c0*/  IMAD.MOV.U32 R22, RZ, RZ, R13 ;  /* 0x000000ffff167224 */ /* 0x000fe400078e000d */
[----:B------:R-:W-:Y:S02]  /*a12d0*/  IMAD.MOV.U32 R55, RZ, RZ, R34 ;  /* 0x000000ffff377224 */ /* 0x000fe400078e0022 */
[----:B------:R-:W-:Y:S02]  /*a12e0*/  IMAD.MOV.U32 R13, RZ, RZ, R2 ;  /* 0x000000ffff0d7224 */ /* 0x000fe400078e0002 */
[----:B------:R-:W-:-:S02]  /*a12f0*/  IMAD.MOV.U32 R2, RZ, RZ, R54 ;  /* 0x000000ffff027224 */ /* 0x000fc400078e0036 */
[----:B------:R-:W-:Y:S02]  /*a1300*/  IMAD.MOV.U32 R54, RZ, RZ, R0 ;  /* 0x000000ffff367224 */ /* 0x000fe400078e0000 */
[----:B------:R-:W-:Y:S02]  /*a1310*/  IMAD.MOV.U32 R0, RZ, RZ, R31 ;  /* 0x000000ffff007224 */ /* 0x000fe400078e001f */
[----:B------:R-:W-:Y:S01]  /*a1320*/  IMAD.MOV.U32 R31, RZ, RZ, R35 ;  /* 0x000000ffff1f7224 */ /* 0x000fe200078e0023 */
[----:B--2---:R-:W-:Y:S02]  /*a1330*/  SHF.R.S32.HI R28, RZ, 0x1f, R36 ;  /* 0x0000001fff1c7819 */ /* 0x004fe40000011424 */
[C---:B------:R-:W-:Y:S02]  /*a1340*/  IADD3 R24, P3, R36.reuse, R8, RZ ;  /* 0x0000000824187210 */ /* 0x040fe40007f7e0ff */
[----:B------:R-:W-:-:S03]  /*a1350*/  IADD3 R34, P0, R36, R9, RZ ;  /* 0x0000000924227210 */ /* 0x000fc60007f1e0ff */
[C---:B------:R-:W-:Y:S02]  /*a1360*/  IMAD.X R25, R28.reuse, 0x1, R10, P3 ;  /* 0x000000011c197824 */ /* 0x040fe400018e060a */
[----:B------:R-:W-:-:S03]  /*a1370*/  IMAD.X R35, R28, 0x1, R11, P0 ;  /* 0x000000011c237824 */ /* 0x000fc600000e060b */
[----:B------:R-:W-:Y:S04]  /*a1380*/  STL.64 [R1+0xea8], R24 ;  /* 0x000ea81801007387 */ /* 0x000fe80000100a00 */
[----:B------:R0:W-:Y:S04]  /*a1390*/  STL.64 [R1+0xe90], R34 ;  /* 0x000e902201007387 */ /* 0x0001e80000100a00 */
[----:B0-----:R-:W2:Y:S01]  /*a13a0*/  LDL.LU.64 R34, [R1+0x3898] ;  /* 0x0038980001227983 */ /* 0x001ea20000300a00 */
[C---:B------:R-:W-:Y:S02]  /*a13b0*/  IADD3 R26, P4, R36.reuse, R18, RZ ;  /* 0x00000012241a7210 */ /* 0x040fe40007f9e0ff */
[----:B------:R-:W-:-:S03]  /*a13c0*/  IADD3 R24, P3, R36, R19, RZ ;  /* 0x0000001324187210 */ /* 0x000fc60007f7e0ff */
[C---:B------:R-:W-:Y:S02]  /*a13d0*/  IMAD.X R27, R28.reuse, 0x1, R20, P4 ;  /* 0x000000011c1b7824 */ /* 0x040fe400020e0614 */
[----:B------:R-:W-:-:S03]  /*a13e0*/  IMAD.X R25, R28, 0x1, R21, P3 ;  /* 0x000000011c197824 */ /* 0x000fc600018e0615 */
[----:B------:R0:W-:Y:S04]  /*a13f0*/  STL.64 [R1+0xe88], R26 ;  /* 0x000e881a01007387 */ /* 0x0001e80000100a00 */
[----:B------:R1:W-:Y:S01]  /*a1400*/  STL.64 [R1+0xe70], R24 ;  /* 0x000e701801007387 */ /* 0x0003e20000100a00 */
[----:B--2---:R-:W-:Y:S02]  /*a1410*/  SHF.R.S32.HI R36, RZ, 0x1f, R35 ;  /* 0x0000001fff247819 */ /* 0x004fe40000011423 */
[C---:B0-----:R-:W-:Y:S02]  /*a1420*/  IADD3 R26, P0, R35.reuse, R8, RZ ;  /* 0x00000008231a7210 */ /* 0x041fe40007f1e0ff */
[----:B-1----:R-:W-:-:S03]  /*a1430*/  IADD3 R24, P4, R35, R18, RZ ;  /* 0x0000001223187210 */ /* 0x002fc60007f9e0ff */
[C---:B------:R-:W-:Y:S01]  /*a1440*/  IMAD.X R27, R36.reuse, 0x1, R10, P0 ;  /* 0x00000001241b7824 */ /* 0x040fe200000e060a */
[----:B------:R-:W-:Y:S01]  /*a1450*/  IADD3 R28, P3, R35, R9, RZ ;  /* 0x00000009231c7210 */ /* 0x000fe20007f7e0ff */
[----:B------:R-:W-:-:S03]  /*a1460*/  IMAD.X R25, R36, 0x1, R20, P4 ;  /* 0x0000000124197824 */ /* 0x000fc600020e0614 */
[----:B------:R0:W-:Y:S01]  /*a1470*/  STL.64 [R1+0xe68], R26 ;  /* 0x000e681a01007387 */ /* 0x0001e20000100a00 */
[----:B------:R-:W-:-:S03]  /*a1480*/  IMAD.X R29, R36, 0x1, R11, P3 ;  /* 0x00000001241d7824 */ /* 0x000fc600018e060b */
[----:B------:R1:W-:Y:S01]  /*a1490*/  STL.64 [R1+0xe48], R24 ;  /* 0x000e481801007387 */ /* 0x0003e20000100a00 */
[----:B0-----:R-:W-:Y:S02]  /*a14a0*/  IADD3 R26, P0, R35, R19, RZ ;  /* 0x00000013231a7210 */ /* 0x001fe40007f1e0ff */
[----:B------:R-:W-:Y:S02]  /*a14b0*/  SHF.R.S32.HI R35, RZ, 0x1f, R34 ;  /* 0x0000001fff237819 */ /* 0x000fe40000011422 */
[----:B-1----:R-:W-:Y:S01]  /*a14c0*/  IADD3 R24, P3, R34, R8, RZ ;  /* 0x0000000822187210 */ /* 0x002fe20007f7e0ff */
[----:B------:R-:W-:Y:S01]  /*a14d0*/  IMAD.X R27, R36, 0x1, R21, P0 ;  /* 0x00000001241b7824 */ /* 0x000fe200000e0615 */
[----:B------:R0:W-:Y:S03]  /*a14e0*/  STL.64 [R1+0xe50], R28 ;  /* 0x000e501c01007387 */ /* 0x0001e60000100a00 */
[----:B------:R-:W-:Y:S01]  /*a14f0*/  IMAD.X R25, R35, 0x1, R10, P3 ;  /* 0x0000000123197824 */ /* 0x000fe200018e060a */
[----:B------:R1:W-:Y:S04]  /*a1500*/  STL.64 [R1+0xe28], R26 ;  /* 0x000e281a01007387 */ /* 0x0003e80000100a00 */
[----:B------:R2:W-:Y:S01]  /*a1510*/  STL.64 [R1+0xe20], R24 ;  /* 0x000e201801007387 */ /* 0x0005e20000100a00 */
[----:B0-----:R-:W-:-:S02]  /*a1520*/  IADD3 R28, P0, R34, R9, RZ ;  /* 0x00000009221c7210 */ /* 0x001fc40007f1e0ff */
[C---:B-1----:R-:W-:Y:S02]  /*a1530*/  IADD3 R26, P4, R34.reuse, R18, RZ ;  /* 0x00000012221a7210 */ /* 0x042fe40007f9e0ff */
[----:B--2---:R-:W-:-:S03]  /*a1540*/  IADD3 R24, P3, R34, R19, RZ ;  /* 0x0000001322187210 */ /* 0x004fc60007f7e0ff */
[C---:B------:R-:W-:Y:S02]  /*a1550*/  IMAD.X R27, R35.reuse, 0x1, R20, P4 ;  /* 0x00000001231b7824 */ /* 0x040fe400020e0614 */
[C---:B------:R-:W-:Y:S02]  /*a1560*/  IMAD.X R29, R35.reuse, 0x1, R11, P0 ;  /* 0x00000001231d7824 */ /* 0x040fe400000e060b */
[----:B------:R-:W-:Y:S01]  /*a1570*/  IMAD.X R25, R35, 0x1, R21, P3 ;  /* 0x0000000123197824 */ /* 0x000fe200018e0615 */
[----:B------:R0:W-:Y:S04]  /*a1580*/  STL.64 [R1+0xe00], R26 ;  /* 0x000e001a01007387 */ /* 0x0001e80000100a00 */
[----:B------:R-:W-:Y:S04]  /*a1590*/  STL.64 [R1+0xe08], R28 ;  /* 0x000e081c01007387 */ /* 0x000fe80000100a00 */
[----:B------:R1:W-:Y:S01]  /*a15a0*/  STL.64 [R1+0xde8], R24 ;  /* 0x000de81801007387 */ /* 0x0003e20000100a00 */
[----:B----4-:R-:W-:-:S02]  /*a15b0*/  SHF.R.S32.HI R34, RZ, 0x1f, R33 ;  /* 0x0000001fff227819 */ /* 0x010fc40000011421 */
[C---:B0-----:R-:W-:Y:S01]  /*a15c0*/  IADD3 R26, P0, R33.reuse, R8, RZ ;  /* 0x00000008211a7210 */ /* 0x041fe20007f1e0ff */
[----:B-1----:R-:W-:Y:S02]  /*a15d0*/  IMAD.MOV.U32 R25, RZ, RZ, R49 ;  /* 0x000000ffff197224 */ /* 0x002fe400078e0031 */
[----:B------:R-:W-:Y:S02]  /*a15e0*/  IMAD.MOV.U32 R49, RZ, RZ, R52 ;  /* 0x000000ffff317224 */ /* 0x000fe400078e0034 */
[----:B------:R-:W-:Y:S02]  /*a15f0*/  IMAD.MOV.U32 R52, RZ, RZ, R55 ;  /* 0x000000ffff347224 */ /* 0x000fe400078e0037 */
[----:B------:R-:W-:Y:S01]  /*a1600*/  IMAD.MOV.U32 R55, RZ, RZ, R30 ;  /* 0x000000ffff377224 */ /* 0x000fe200078e001e */
[----:B------:R-:W-:Y:S01]  /*a1610*/  IADD3 R30, P3, R33, R9, RZ ;  /* 0x00000009211e7210 */ /* 0x000fe20007f7e0ff */
[----:B------:R-:W-:Y:S02]  /*a1620*/  IMAD.MOV.U32 R24, RZ, RZ, R22 ;  /* 0x000000ffff187224 */ /* 0x000fe400078e0016 */
[----:B------:R-:W-:-:S02]  /*a1630*/  IMAD.MOV.U32 R22, RZ, RZ, R54 ;  /* 0x000000ffff167224 */ /* 0x000fc400078e0036 */
[----:B------:R-:W-:Y:S02]  /*a1640*/  IMAD.MOV.U32 R54, RZ, RZ, R0 ;  /* 0x000000ffff367224 */ /* 0x000fe400078e0000 */
[----:B------:R-:W-:Y:S02]  /*a1650*/  IMAD.MOV.U32 R0, RZ, RZ, R31 ;  /* 0x000000ffff007224 */ /* 0x000fe400078e001f */
[C---:B------:R-:W-:Y:S02]  /*a1660*/  IMAD.X R27, R34.reuse, 0x1, R10, P0 ;  /* 0x00000001221b7824 */ /* 0x040fe400000e060a */
[----:B------:R-:W-:-:S03]  /*a1670*/  IMAD.X R31, R34, 0x1, R11, P3 ;  /* 0x00000001221f7824 */ /* 0x000fc600018e060b */
[----:B------:R-:W-:Y:S04]  /*a1680*/  STL.64 [R1+0xde0], R26 ;  /* 0x000de01a01007387 */ /* 0x000fe80000100a00 */
[----:B------:R0:W-:Y:S04]  /*a1690*/  STL.64 [R1+0xdc0], R30 ;  /* 0x000dc01e01007387 */ /* 0x0001e80000100a00 */
[----:B0-----:R-:W2:Y:S01]  /*a16a0*/  LDL.LU.64 R30, [R1+0x3890] ;  /* 0x00389000011e7983 */ /* 0x001ea20000300a00 */
[C---:B------:R-:W-:Y:S02]  /*a16b0*/  IADD3 R28, P4, R33.reuse, R18, RZ ;  /* 0x00000012211c7210 */ /* 0x040fe40007f9e0ff */
[----:B------:R-:W-:-:S03]  /*a16c0*/  IADD3 R26, P0, R33, R19, RZ ;  /* 0x00000013211a7210 */ /* 0x000fc60007f1e0ff */
[C---:B------:R-:W-:Y:S01]  /*a16d0*/  IMAD.X R29, R34.reuse, 0x1, R20, P4 ;  /* 0x00000001221d7824 */ /* 0x040fe200020e0614 */
[----:B------:R-:W-:Y:S01]  /*a16e0*/  SHF.R.S32.HI R33, RZ, 0x1f, R32 ;  /* 0x0000001fff217819 */ /* 0x000fe20000011420 */
[----:B------:R-:W-:-:S03]  /*a16f0*/  IMAD.X R27, R34, 0x1, R21, P0 ;  /* 0x00000001221b7824 */ /* 0x000fc600000e0615 */
[----:B------:R0:W-:Y:S04]  /*a1700*/  STL.64 [R1+0xdb8], R28 ;  /* 0x000db81c01007387 */ /* 0x0001e80000100a00 */
[----:B------:R1:W-:Y:S01]  /*a1710*/  STL.64 [R1+0xda8], R26 ;  /* 0x000da81a01007387 */ /* 0x0003e20000100a00 */
        /* <DEDUP_REMOVED lines=8> */
[----:B0-----:R-:W-:-:S03]  /*a17a0*/  IADD3 R28, P3, R32, R19, RZ ;  /* 0x00000013201c7210 */ /* 0x001fc60007f7e0ff */
[----:B------:R-:W-:Y:S02]  /*a17b0*/  STL.64 [R1+0xd98], R34 ;  /* 0x000d982201007387 */ /* 0x000fe40000100a00 */
[----:B------:R-:W-:-:S05]  /*a17c0*/  IMAD.X R29, R33, 0x1, R21, P3 ;  /* 0x00000001211d7824 */ /* 0x000fca00018e0615 */
[----:B------:R0:W-:Y:S01]  /*a17d0*/  STL.64 [R1+0xd80], R28 ;  /* 0x000d801c01007387 */ /* 0x0001e20000100a00 */
[----:B--2---:R-:W-:Y:S02]  /*a17e0*/  SHF.R.S32.HI R32, RZ, 0x1f, R31 ;  /* 0x0000001fff207819 */ /* 0x004fe4000001141f */
[C---:B-1----:R-:W-:Y:S02]  /*a17f0*/  IADD3 R26, P0, R31.reuse, R8, RZ ;  /* 0x000000081f1a7210 */ /* 0x042fe40007f1e0ff */
[----:B0-----:R-:W-:-:S03]  /*a1800*/  IADD3 R28, P4, R31, R18, RZ ;  /* 0x000000121f1c7210 */ /* 0x001fc60007f9e0ff */
        /* <DEDUP_REMOVED lines=10> */
[----:B------:R-:W-:Y:S03]  /*a18b0*/  STL.64 [R1+0xd68], R34 ;  /* 0x000d682201007387 */ /* 0x000fe60000100a00 */
[----:B------:R-:W-:Y:S01]  /*a18c0*/  IMAD.X R29, R31, 0x1, R10, P3 ;  /* 0x000000011f1d7824 */ /* 0x000fe200018e060a */
[----:B------:R0:W-:Y:S04]  /*a18d0*/  STL.64 [R1+0xd58], R26 ;  /* 0x000d581a01007387 */ /* 0x0001e80000100a00 */
[----:B------:R1:W-:Y:S01]  /*a18e0*/  STL.64 [R1+0xd50], R28 ;  /* 0x000d501c01007387 */ /* 0x0003e20000100a00 */
[----:B0-----:R-:W-:-:S02]  /*a18f0*/  IADD3 R26, P4, R30, R18, RZ ;  /* 0x000000121e1a7210 */ /* 0x001fc40007f9e0ff */
[C---:B------:R-:W-:Y:S02]  /*a1900*/  IADD3 R34, P0, R30.reuse, R9, RZ ;  /* 0x000000091e227210 */ /* 0x040fe40007f1e0ff */
[----:B-1----:R-:W-:Y:S01]  /*a1910*/  IADD3 R28, P3, R30, R19, RZ ;  /* 0x000000131e1c7210 */ /* 0x002fe20007f7e0ff */
[C---:B------:R-:W-:Y:S01]  /*a1920*/  IMAD.X R27, R31.reuse, 0x1, R20, P4 ;  /* 0x000000011f1b7824 */ /* 0x040fe200020e0614 */
[----:B---3--:R-:W-:Y:S01]  /*a1930*/  SHF.R.S32.HI R30, RZ, 0x1f, R16 ;  /* 0x0000001fff1e7819 */ /* 0x008fe20000011410 */
[C---:B------:R-:W-:Y:S02]  /*a1940*/  IMAD.X R35, R31.reuse, 0x1, R11, P0 ;  /* 0x000000011f237824 */ /* 0x040fe400000e060b */
[----:B------:R-:W-:Y:S01]  /*a1950*/  IMAD.X R29, R31, 0x1, R21, P3 ;  /* 0x000000011f1d7824 */ /* 0x000fe200018e0615 */
[----:B------:R0:W-:Y:S04]  /*a1960*/  STL.64 [R1+0xd38], R26 ;  /* 0x000d381a01007387 */ /* 0x0001e80000100a00 */
[----:B------:R1:W-:Y:S01]  /*a1970*/  STL.64 [R1+0xd40], R34 ;  /* 0x000d402201007387 */ /* 0x0003e20000100a00 */
[----:B0-----:R-:W-:-:S03]  /*a1980*/  IADD3 R26, P0, R16, R8, RZ ;  /* 0x00000008101a7210 */ /* 0x001fc60007f1e0ff */
[----:B------:R0:W-:Y:S02]  /*a1990*/  STL.64 [R1+0xd28], R28 ;  /* 0x000d281c01007387 */ /* 0x0001e40000100a00 */
[----:B------:R-:W-:Y:S01]  /*a19a0*/  IMAD.X R27, R30, 0x1, R10, P0 ;  /* 0x000000011e1b7824 */ /* 0x000fe200000e060a */
[C---:B-1----:R-:W-:Y:S02]  /*a19b0*/  IADD3 R34, P3, R16.reuse, R9, RZ ;  /* 0x0000000910227210 */ /* 0x042fe40007f7e0ff */
[----:B0-----:R-:W-:Y:S02]  /*a19c0*/  IADD3 R28, P4, R16, R18, RZ ;  /* 0x00000012101c7210 */ /* 0x001fe40007f9e0ff */
[----:B------:R0:W-:Y:S03]  /*a19d0*/  STL.64 [R1+0xd20], R26 ;  /* 0x000d201a01007387 */ /* 0x0001e60000100a00 */
[----:B------:R-:W-:-:S02]  /*a19e0*/  IMAD.X R29, R30, 0x1, R20, P4 ;  /* 0x000000011e1d7824 */ /* 0x000fc400020e0614 */
[----:B------:R-:W-:Y:S01]  /*a19f0*/  IMAD.X R35, R30, 0x1, R11, P3 ;  /* 0x000000011e237824 */ /* 0x000fe200018e060b */
[----:B0-----:R-:W-:Y:S02]  /*a1a00*/  IADD3 R26, P0, R16, R19, RZ ;  /* 0x00000013101a7210 */ /* 0x001fe40007f1e0ff */
[----:B------:R0:W-:Y:S01]  /*a1a10*/  STL.64 [R1+0xd08], R28 ;  /* 0x000d081c01007387 */ /* 0x0001e20000100a00 */
[----:B------:R-:W-:Y:S02]  /*a1a20*/  SHF.R.S32.HI R16, RZ, 0x1f, R38 ;  /* 0x0000001fff107819 */ /* 0x000fe40000011426 */
[----:B------:R-:W-:Y:S01]  /*a1a30*/  IMAD.X R27, R30, 0x1, R21, P0 ;  /* 0x000000011e1b7824 */ /* 0x000fe200000e0615 */
[----:B------:R-:W-:Y:S01]  /*a1a40*/  STL.64 [R1+0xd10], R34 ;  /* 0x000d102201007387 */ /* 0x000fe20000100a00 */
[C---:B------:R-:W-:Y:S02]  /*a1a50*/  IADD3 R30, P0, R38.reuse, R9, RZ ;  /* 0x00000009261e7210 */ /* 0x040fe40007f1e0ff */
[----:B0-----:R-:W-:Y:S01]  /*a1a60*/  IADD3 R28, P3, R38, R8, RZ ;  /* 0x00000008261c7210 */ /* 0x001fe20007f7e0ff */
[----:B------:R0:W-:Y:S04]  /*a1a70*/  STL.64 [R1+0xcf8], R26 ;  /* 0x000cf81a01007387 */ /* 0x0001e80000100a00 */
[----:B------:R-:W-:-:S02]  /*a1a80*/  IMAD.X R29, R16, 0x1, R10, P3 ;  /* 0x00000001101d7824 */ /* 0x000fc400018e060a */
[----:B------:R-:W-:Y:S01]  /*a1a90*/  IMAD.X R31, R16, 0x1, R11, P0 ;  /* 0x00000001101f7824 */ /* 0x000fe200000e060b */
[----:B0-----:R-:W-:Y:S02]  /*a1aa0*/  IADD3 R26, P4, R38, R18, RZ ;  /* 0x00000012261a7210 */ /* 0x001fe40007f9e0ff */
[----:B------:R0:W-:Y:S03]  /*a1ab0*/  STL.64 [R1+0xcf0], R28 ;  /* 0x000cf01c01007387 */ /* 0x0001e60000100a00 */
[----:B------:R-:W-:Y:S01]  /*a1ac0*/  IMAD.X R27, R16, 0x1, R20, P4 ;  /* 0x00000001101b7824 */ /* 0x000fe200020e0614 */
[----:B------:R1:W-:Y:S01]  /*a1ad0*/  STL.64 [R1+0xcd8], R30 ;  /* 0x000cd81e01007387 */ /* 0x0003e20000100a00 */
[----:B0-----:R-:W-:-:S03]  /*a1ae0*/  IADD3 R28, P3, R38, R19, RZ ;  /* 0x00000013261c7210 */ /* 0x001fc60007f7e0ff */
[----:B------:R0:W-:Y:S01]  /*a1af0*/  STL.64 [R1+0xcd0], R26 ;  /* 0x000cd01a01007387 */ /* 0x0001e20000100a00 */
[----:B-1----:R-:W-:Y:S01]  /*a1b00*/  SHF.R.S32.HI R31, RZ, 0x1f, R40 ;  /* 0x0000001fff1f7819 */ /* 0x002fe20000011428 */
[----:B------:R-:W-:Y:S01]  /*a1b10*/  IMAD.X R29, R16, 0x1, R21, P3 ;  /* 0x00000001101d7824 */ /* 0x000fe200018e0615 */
[C---:B------:R-:W-:Y:S02]  /*a1b20*/  IADD3 R34, P3, R40.reuse, R9, RZ ;  /* 0x0000000928227210 */ /* 0x040fe40007f7e0ff */
[----:B0-----:R-:W-:Y:S02]  /*a1b30*/  IADD3 R26, P0, R40, R8, RZ ;  /* 0x00000008281a7210 */ /* 0x001fe40007f1e0ff */
[----:B------:R0:W-:Y:S03]  /*a1b40*/  STL.64 [R1+0xcb8], R28 ;  /* 0x000cb81c01007387 */ /* 0x0001e60000100a00 */
[----:B------:R-:W-:-:S02]  /*a1b50*/  IMAD.X R27, R31, 0x1, R10, P0 ;  /* 0x000000011f1b7824 */ /* 0x000fc400000e060a */
[C---:B------:R-:W-:Y:S01]  /*a1b60*/  IMAD.X R35, R31.reuse, 0x1, R11, P3 ;  /* 0x000000011f237824 */ /* 0x040fe200018e060b */
[C---:B0-----:R-:W-:Y:S02]  /*a1b70*/  IADD3 R28, P4, R40.reuse, R18, RZ ;  /* 0x00000012281c7210 */ /* 0x041fe40007f9e0ff */
[----:B------:R0:W-:Y:S03]  /*a1b80*/  STL.64 [R1+0xcb0], R26 ;  /* 0x000cb01a01007387 */ /* 0x0001e60000100a00 */
[----:B------:R-:W-:Y:S01]  /*a1b90*/  IMAD.X R29, R31, 0x1, R20, P4 ;  /* 0x000000011f1d7824 */ /* 0x000fe200020e0614 */
[----:B------:R1:W-:Y:S01]  /*a1ba0*/  STL.64 [R1+0xc98], R34 ;  /* 0x000c982201007387 */ /* 0x0003e20000100a00 */
[----:B0-----:R-:W-:-:S03]  /*a1bb0*/  IADD3 R26, P0, R40, R19, RZ ;  /* 0x00000013281a7210 */ /* 0x001fc60007f1e0ff */
[----:B------:R0:W-:Y:S01]  /*a1bc0*/  STL.64 [R1+0xc90], R28 ;  /* 0x000c901c01007387 */ /* 0x0001e20000100a00 */
[----:B------:R-:W-:Y:S01]  /*a1bd0*/  SHF.R.S32.HI R30, RZ, 0x1f, R43 ;  /* 0x0000001fff1e7819 */ /* 0x000fe2000001142b */
[----:B------:R-:W-:Y:S01]  /*a1be0*/  IMAD.X R27, R31, 0x1, R21, P0 ;  /* 0x000000011f1b7824 */ /* 0x000fe200000e0615 */
[C---:B-1----:R-:W-:Y:S01]  /*a1bf0*/  IADD3 R34, P3, R43.reuse, R8, RZ ;  /* 0x000000082b227210 */ /* 0x042fe20007f7e0ff */
[----:B0-----:R-:W-:Y:S02]  /*a1c00*/  IMAD.MOV.U32 R29, RZ, RZ, R25 ;  /* 0x000000ffff1d7224 */ /* 0x001fe400078e0019 */
[----:B------:R-:W-:Y:S01]  /*a1c10*/  IMAD.MOV.U32 R25, RZ, RZ, R44 ;  /* 0x000000ffff197224 */ /* 0x000fe200078e002c */
[----:B------:R-:W-:Y:S01]  /*a1c20*/  IADD3 R44, P0, R43, R9, RZ ;  /* 0x000000092b2c7210 */ /* 0x000fe20007f1e0ff */
[----:B------:R0:W-:Y:S01]  /*a1c30*/  STL.64 [R1+0xc78], R26 ;  /* 0x000c781a01007387 */ /* 0x0001e20000100a00 */
[----:B------:R-:W-:-:S05]  /*a1c40*/  IMAD.X R35, R30, 0x1, R10, P3 ;  /* 0x000000011e237824 */ /* 0x000fca00018e060a */
[----:B------:R-:W-:Y:S01]  /*a1c50*/  STL.64 [R1+0xc70], R34 ;  /* 0x000c702201007387 */ /* 0x000fe20000100a00 */
[----:B0-----:R-:W-:Y:S02]  /*a1c60*/  IMAD.MOV.U32 R26, RZ, RZ, R22 ;  /* 0x000000ffff1a7224 */ /* 0x001fe400078e0016 */
[----:B------:R-:W-:Y:S02]  /*a1c70*/  IMAD.MOV.U32 R22, RZ, RZ, R45 ;  /* 0x000000ffff167224 */ /* 0x000fe400078e002d */
[----:B------:R-:W-:-:S05]  /*a1c80*/  IMAD.X R45, R30, 0x1, R11, P0 ;  /* 0x000000011e2d7824 */ /* 0x000fca00000e060b */
[----:B------:R0:W-:Y:S04]  /*a1c90*/  STL.64 [R1+0xc58], R44 ;  /* 0x000c582c01007387 */ /* 0x0001e80000100a00 */
[----:B0-----:R-:W2:Y:S01]  /*a1ca0*/  LDL.LU.64 R44, [R1+0x3888] ;  /* 0x00388800012c7983 */ /* 0x001ea20000300a00 */
[----:B------:R-:W-:Y:S02]  /*a1cb0*/  IMAD.MOV.U32 R28, RZ, RZ, R24 ;  /* 0x000000ffff1c7224 */ /* 0x000fe400078e0018 */
[----:B------:R-:W-:Y:S02]  /*a1cc0*/  IMAD.MOV.U32 R24, RZ, RZ, R58 ;  /* 0x000000ffff187224 */ /* 0x000fe400078e003a */
[----:B------:R-:W-:Y:S01]  /*a1cd0*/  IMAD.MOV.U32 R58, RZ, RZ, R46 ;  /* 0x000000ffff3a7224 */ /* 0x000fe200078e002e */
[C---:B------:R-:W-:Y:S01]  /*a1ce0*/  IADD3 R46, P4, R43.reuse, R18, RZ ;  /* 0x000000122b2e7210 */ /* 0x040fe20007f9e0ff */
[----:B------:R-:W-:Y:S01]  /*a1cf0*/  IMAD.MOV.U32 R27, RZ, RZ, R6 ;  /* 0x000000ffff1b7224 */ /* 0x000fe200078e0006 */
[----:B------:R-:W-:Y:S01]  /*a1d00*/  IADD3 R34, P3, R43, R19, RZ ;  /* 0x000000132b227210 */ /* 0x000fe20007f7e0ff */
[----:B------:R-:W-:-:S02]  /*a1d10*/  IMAD.MOV.U32 R6, RZ, RZ, R47 ;  /* 0x000000ffff067224 */ /* 0x000fc400078e002f */
[C---:B------:R-:W-:Y:S01]  /*a1d20*/  IMAD.X R47, R30.reuse, 0x1, R20, P4 ;  /* 0x000000011e2f7824 */ /* 0x040fe200020e0614 */
[----:B------:R-:W-:Y:S01]  /*a1d30*/  IADD3 R32, P0, R17, R8, RZ ;  /* 0x0000000811207210 */ /* 0x000fe20007f1e0ff */
[----:B------:R-:W-:-:S03]  /*a1d40*/  IMAD.X R35, R30, 0x1, R21, P3 ;  /* 0x000000011e237824 */ /* 0x000fc600018e0615 */
[----:B------:R0:W-:Y:S01]  /*a1d50*/  STL.64 [R1+0xc50], R46 ;  /* 0x000c502e01007387 */ /* 0x0001e20000100a00 */
[----:B------:R-:W-:Y:S01]  /*a1d60*/  SHF.R.S32.HI R16, RZ, 0x1f, R17 ;  /* 0x0000001fff107819 */ /* 0x000fe20000011411 */
[----:B------:R-:W-:Y:S02]  /*a1d70*/  IMAD.MOV.U32 R30, RZ, RZ, R32 ;  /* 0x000000ffff1e7224 */ /* 0x000fe400078e0020 */
[----:B------:R-:W-:Y:S01]  /*a1d80*/  IMAD.MOV.U32 R31, RZ, RZ, R33 ;  /* 0x000000ffff1f7224 */ /* 0x000fe200078e0021 */
[----:B0-----:R-:W3:Y:S04]  /*a1d90*/  LDL.LU.64 R46, [R1+0x3880] ;  /* 0x00388000012e7983 */ /* 0x001ee80000300a00 */
[----:B------:R0:W-:Y:S04]  /*a1da0*/  STL [R1+0xc30], R32 ;  /* 0x000c302001007387 */ /* 0x0001e80000100800 */
[----:B------:R1:W-:Y:S01]  /*a1db0*/  STL.64 [R1+0xc38], R34 ;  /* 0x000c382201007387 */ /* 0x0003e20000100a00 */
[----:B------:R-:W-:Y:S01]  /*a1dc0*/  IMAD.X R31, R16, 0x1, R10, P0 ;  /* 0x00000001101f7824 */ /* 0x000fe200000e060a */
[----:B0-----:R-:W-:-:S02]  /*a1dd0*/  IADD3 R32, P4, R17, R18, RZ ;  /* 0x0000001211207210 */ /* 0x001fc40007f9e0ff */
[----:B-1----:R-:W-:-:S03]  /*a1de0*/  IADD3 R34, P3, R17, R9, RZ ;  /* 0x0000000911227210 */ /* 0x002fc60007f7e0ff */
[C---:B------:R-:W-:Y:S02]  /*a1df0*/  IMAD.X R33, R16.reuse, 0x1, R20, P4 ;  /* 0x0000000110217824 */ /* 0x040fe400020e0614 */
[----:B------:R-:W-:Y:S01]  /*a1e00*/  IMAD.X R35, R16, 0x1, R11, P3 ;  /* 0x0000000110237824 */ /* 0x000fe200018e060b */
[----:B------:R0:W-:Y:S01]  /*a1e10*/  STL [R1+0xc34], R31 ;  /* 0x000c341f01007387 */ /* 0x0001e20000100800 */
[----:B------:R-:W-:-:S03]  /*a1e20*/  IADD3 R30, P0, R17, R19, RZ ;  /* 0x00000013111e7210 */ /* 0x000fc60007f1e0ff */
[----:B------:R-:W-:Y:S01]  /*a1e30*/  STL.64 [R1+0xc10], R34 ;  /* 0x000c102201007387 */ /* 0x000fe20000100a00 */
[----:B------:R-:W-:-:S03]  /*a1e40*/  SHF.R.S32.HI R17, RZ, 0x1f, R37 ;  /* 0x0000001fff117819 */ /* 0x000fc60000011425 */
[----:B------:R1:W-:Y:S01]  /*a1e50*/  STL.64 [R1+0xc08], R32 ;  /* 0x000c082001007387 */ /* 0x0003e20000100a00 */
[----:B0-----:R-:W-:Y:S01]  /*a1e60*/  IMAD.X R31, R16, 0x1, R21, P0 ;  /* 0x00000001101f7824 */ /* 0x001fe200000e0615 */
[----:B-1----:R-:W-:-:S04]  /*a1e70*/  IADD3 R32, P3, R37, R8, RZ ;  /* 0x0000000825207210 */ /* 0x002fc80007f7e0ff */
[----:B------:R0:W-:Y:S01]  /*a1e80*/  STL.64 [R1+0xbf0], R30 ;  /* 0x000bf01e01007387 */ /* 0x0001e20000100a00 */
[----:B------:R-:W-:Y:S01]  /*a1e90*/  IMAD.X R33, R17, 0x1, R10, P3 ;  /* 0x0000000111217824 */ /* 0x000fe200018e060a */
[----:B------:R-:W-:-:S04]  /*a1ea0*/  IADD3 R34, P0, R37, R9, RZ ;  /* 0x0000000925227210 */ /* 0x000fc80007f1e0ff */
[----:B------:R1:W-:Y:S01]  /*a1eb0*/  STL.64 [R1+0xbe8], R32 ;  /* 0x000be82001007387 */ /* 0x0003e20000100a00 */
[----:B0-----:R-:W-:Y:S01]  /*a1ec0*/  IADD3 R30, P4, R37, R18, RZ ;  /* 0x00000012251e7210 */ /* 0x001fe20007f9e0ff */
[----:B------:R-:W-:-:S04]  /*a1ed0*/  IMAD.X R35, R17, 0x1, R11, P0 ;  /* 0x0000000111237824 */ /* 0x000fc800000e060b */
[----:B------:R-:W-:Y:S01]  /*a1ee0*/  IMAD.X R31, R17, 0x1, R20, P4 ;  /* 0x00000001111f7824 */ /* 0x000fe200020e0614 */
[----:B-1----:R-:W-:-:S04]  /*a1ef0*/  IADD3 R32, P3, R37, R19, RZ ;  /* 0x0000001325207210 */ /* 0x002fc80007f7e0ff */
[----:B------:R0:W-:Y:S01]  /*a1f00*/  STL.64 [R1+0xbc8], R30 ;  /* 0x000bc81e01007387 */ /* 0x0001e20000100a00 */
[----:B------:R-:W-:-:S03]  /*a1f10*/  IMAD.X R33, R17, 0x1, R21, P3 ;  /* 0x0000000111217824 */ /* 0x000fc600018e0615 */
[----:B------:R-:W-:Y:S04]  /*a1f20*/  STL.64 [R1+0xbd0], R34 ;  /* 0x000bd02201007387 */ /* 0x000fe80000100a00 */
[----:B------:R1:W-:Y:S01]  /*a1f30*/  STL.64 [R1+0xbb0], R32 ;  /* 0x000bb02001007387 */ /* 0x0003e20000100a00 */
[----:B------:R-:W-:Y:S01]  /*a1f40*/  SHF.R.S32.HI R16, RZ, 0x1f, R39 ;  /* 0x0000001fff107819 */ /* 0x000fe20000011427 */
[----:B------:R-:W-:Y:S01]  /*a1f50*/  IMAD.MOV.U32 R36, RZ, RZ, R27 ;  /* 0x000000ffff247224 */ /* 0x000fe200078e001b */
[----:B0-----:R-:W-:Y:S01]  /*a1f60*/  IADD3 R30, P0, R39, R8, RZ ;  /* 0x00000008271e7210 */ /* 0x001fe20007f1e0ff */
[----:B------:R-:W-:Y:S02]  /*a1f70*/  IMAD.MOV.U32 R27, RZ, RZ, R24 ;  /* 0x000000ffff1b7224 */ /* 0x000fe400078e0018 */
[----:B-1----:R-:W-:-:S02]  /*a1f80*/  IMAD.MOV.U32 R33, RZ, RZ, R28 ;  /* 0x000000ffff217224 */ /* 0x002fc400078e001c */
[----:B------:R-:W-:Y:S02]  /*a1f90*/  IMAD.MOV.U32 R28, RZ, RZ, R25 ;  /* 0x000000ffff1c7224 */ /* 0x000fe400078e0019 */
[----:B------:R-:W-:Y:S02]  /*a1fa0*/  IMAD.MOV.U32 R25, RZ, RZ, R6 ;  /* 0x000000ffff197224 */ /* 0x000fe400078e0006 */
[----:B------:R-:W-:Y:S01]  /*a1fb0*/  IMAD.MOV.U32 R6, RZ, RZ, R12 ;  /* 0x000000ffff067224 */ /* 0x000fe200078e000c */
[----:B------:R-:W-:Y:S01]  /*a1fc0*/  IADD3 R34, P4, R39, R18, RZ ;  /* 0x0000001227227210 */ /* 0x000fe20007f9e0ff */
[----:B------:R-:W-:Y:S02]  /*a1fd0*/  IMAD.MOV.U32 R24, RZ, RZ, R22 ;  /* 0x000000ffff187224 */ /* 0x000fe400078e0016 */
[----:B------:R-:W-:Y:S02]  /*a1fe0*/  IMAD.MOV.U32 R22, RZ, RZ, R7 ;  /* 0x000000ffff167224 */ /* 0x000fe400078e0007 */
[----:B------:R-:W-:-:S02]  /*a1ff0*/  IMAD.X R31, R16, 0x1, R10, P0 ;  /* 0x00000001101f7824 */ /* 0x000fc400000e060a */
[----:B------:R-:W-:-:S03]  /*a2000*/  IMAD.X R35, R16, 0x1, R20, P4 ;  /* 0x0000000110237824 */ /* 0x000fc600020e0614 */
[----:B------:R0:W-:Y:S01]  /*a2010*/  STL.64 [R1+0xba8], R30 ;  /* 0x000ba81e01007387 */ /* 0x0001e20000100a00 */
[----:B------:R-:W-:Y:S02]  /*a2020*/  SHF.R.S32.HI R17, RZ, 0x1f, R42 ;  /* 0x0000001fff117819 */ /* 0x000fe4000001142a */
[----:B0-----:R-:W-:-:S05]  /*a2030*/  IADD3 R30, P0, R39, R19, RZ ;  /* 0x00000013271e7210 */ /* 0x001fca0007f1e0ff */
[----:B------:R-:W-:Y:S02]  /*a2040*/  IMAD.X R31, R16, 0x1, R21, P0 ;  /* 0x00000001101f7824 */ /* 0x000fe400000e0615 */
[----:B--2---:R-:W-:Y:S01]  /*a2050*/  IMAD.MOV.U32 R12, RZ, RZ, R44 ;  /* 0x000000ffff0c7224 */ /* 0x004fe200078e002c */
[----:B------:R-:W-:Y:S01]  /*a2060*/  IADD3 R44, P3, R39, R9, RZ ;  /* 0x00000009272c7210 */ /* 0x000fe20007f7e0ff */
[----:B------:R-:W-:-:S04]  /*a2070*/  IMAD.MOV.U32 R7, RZ, RZ, R45 ;  /* 0x000000ffff077224 */ /* 0x000fc800078e002d */
[----:B------:R-:W-:-:S05]  /*a2080*/  IMAD.X R45, R16, 0x1, R11, P3 ;  /* 0x00000001102d7824 */ /* 0x000fca00018e060b */
[----:B------:R0:W-:Y:S01]  /*a2090*/  STL.64 [R1+0xb90], R44 ;  /* 0x000b902c01007387 */ /* 0x0001e20000100a00 */
[----:B------:R-:W-:-:S03]  /*a20a0*/  IADD3 R38, P3, R42, R8, RZ ;  /* 0x000000082a267210 */ /* 0x000fc60007f7e0ff */
[----:B0-----:R-:W2:Y:S04]  /*a20b0*/  LDL.LU.64 R44, [R1+0x3878] ;  /* 0x00387800012c7983 */ /* 0x001ea80000300a00 */
[----:B------:R0:W-:Y:S01]  /*a20c0*/  STL.64 [R1+0xb88], R34 ;  /* 0x000b882201007387 */ /* 0x0001e20000100a00 */
[----:B------:R-:W-:Y:S02]  /*a20d0*/  IMAD.X R39, R17, 0x1, R10, P3 ;  /* 0x0000000111277824 */ /* 0x000fe400018e060a */
[----:B0-----:R-:W-:Y:S02]  /*a20e0*/  IMAD.MOV.U32 R34, RZ, RZ, R36 ;  /* 0x000000ffff227224 */ /* 0x001fe400078e0024 */
[----:B------:R-:W-:Y:S02]  /*a20f0*/  IMAD.MOV.U32 R36, RZ, RZ, R23 ;  /* 0x000000ffff247224 */ /* 0x000fe400078e0017 */
[----:B------:R-:W-:-:S02]  /*a2100*/  IMAD.MOV.U32 R23, RZ, RZ, R48 ;  /* 0x000000ffff177224 */ /* 0x000fc400078e0030 */
[----:B------:R-:W-:Y:S01]  /*a2110*/  IMAD.MOV.U32 R48, RZ, RZ, R60 ;  /* 0x000000ffff307224 */ /* 0x000fe200078e003c */
[C---:B------:R-:W-:Y:S01]  /*a2120*/  IADD3 R60, P0, R42.reuse, R9, RZ ;  /* 0x000000092a3c7210 */ /* 0x040fe20007f1e0ff */
[----:B------:R-:W-:Y:S02]  /*a2130*/  IMAD.MOV.U32 R35, RZ, RZ, R28 ;  /* 0x000000ffff237224 */ /* 0x000fe400078e001c */
[----:B------:R-:W-:Y:S02]  /*a2140*/  IMAD.MOV.U32 R28, RZ, RZ, R61 ;  /* 0x000000ffff1c7224 */ /* 0x000fe400078e003d */
[----:B------:R-:W-:Y:S01]  /*a2150*/  IMAD.X R61, R17, 0x1, R11, P0 ;  /* 0x00000001113d7824 */ /* 0x000fe200000e060b */
[----:B------:R-:W-:Y:S04]  /*a2160*/  STL.64 [R1+0xb70], R30 ;  /* 0x000b701e01007387 */ /* 0x000fe80000100a00 */
[----:B------:R-:W-:Y:S04]  /*a2170*/  STL.64 [R1+0xb68], R38 ;  /* 0x000b682601007387 */ /* 0x000fe80000100a00 */
[----:B------:R0:W-:Y:S04]  /*a2180*/  STL.64 [R1+0xb50], R60 ;  /* 0x000b503c01007387 */ /* 0x0001e80000100a00 */
[----:B0-----:R-:W4:Y:S01]  /*a2190*/  LDL.LU.64 R60, [R1+0x3870] ;  /* 0x00387000013c7983 */ /* 0x001f220000300a00 */
[----:B------:R-:W-:-:S05]  /*a21a0*/  IADD3 R30, P4, R42, R18, RZ ;  /* 0x000000122a1e7210 */ /* 0x000fca0007f9e0ff */
[C---:B------:R-:W-:Y:S01]  /*a21b0*/  IMAD.X R31, R17.reuse, 0x1, R20, P4 ;  /* 0x00000001111f7824 */ /* 0x040fe200020e0614 */
[----:B------:R-:W-:Y:S02]  /*a21c0*/  IADD3 R38, P3, R42, R19, RZ ;  /* 0x000000132a267210 */ /* 0x000fe40007f7e0ff */
[----:B---3--:R-:W-:Y:S02]  /*a21d0*/  SHF.R.S32.HI R16, RZ, 0x1f, R46 ;  /* 0x0000001fff107819 */ /* 0x008fe4000001142e */
[----:B------:R0:W-:Y:S01]  /*a21e0*/  STL.64 [R1+0xb48], R30 ;  /* 0x000b481e01007387 */ /* 0x0001e20000100a00 */
[----:B------:R-:W-:Y:S01]  /*a21f0*/  IMAD.X R39, R17, 0x1, R21, P3 ;  /* 0x0000000111277824 */ /* 0x000fe200018e0615 */
[C---:B------:R-:W-:Y:S02]  /*a2200*/  IADD3 R42, P3, R46.reuse, R9, RZ ;  /* 0x000000092e2a7210 */ /* 0x040fe40007f7e0ff */
[----:B0-----:R-:W-:Y:S02]  /*a2210*/  IADD3 R30, P0, R46, R8, RZ ;  /* 0x000000082e1e7210 */ /* 0x001fe40007f1e0ff */
[----:B------:R0:W-:Y:S03]  /*a2220*/  STL.64 [R1+0xb30], R38 ;  /* 0x000b302601007387 */ /* 0x0001e60000100a00 */
[----:B------:R-:W-:-:S02]  /*a2230*/  IMAD.X R31, R16, 0x1, R10, P0 ;  /* 0x00000001101f7824 */ /* 0x000fc400000e060a */
[----:B------:R-:W-:-:S03]  /*a2240*/  IMAD.X R43, R16, 0x1, R11, P3 ;  /* 0x00000001102b7824 */ /* 0x000fc600018e060b */
[----:B------:R1:W-:Y:S01]  /*a2250*/  STL.64 [R1+0xb28], R30 ;  /* 0x000b281e01007387 */ /* 0x0003e20000100a00 */
[----:B0-----:R-:W-:-:S03]  /*a2260*/  IADD3 R38, P4, R46, R18, RZ ;  /* 0x000000122e267210 */ /* 0x001fc60007f9e0ff */
[----:B------:R-:W-:Y:S02]  /*a2270*/  STL.64 [R1+0xb10], R42 ;  /* 0x000b102a01007387 */ /* 0x000fe40000100a00 */
[----:B------:R-:W-:Y:S01]  /*a2280*/  IMAD.X R39, R16, 0x1, R20, P4 ;  /* 0x0000000110277824 */ /* 0x000fe200020e0614 */
[----:B-1----:R-:W-:-:S04]  /*a2290*/  IADD3 R30, P0, R46, R19, RZ ;  /* 0x000000132e1e7210 */ /* 0x002fc80007f1e0ff */
[----:B------:R0:W-:Y:S01]  /*a22a0*/  STL.64 [R1+0xb08], R38 ;  /* 0x000b082601007387 */ /* 0x0001e20000100a00 */
[----:B------:R-:W-:-:S05]  /*a22b0*/  IMAD.X R31, R16, 0x1, R21, P0 ;  /* 0x00000001101f7824 */ /* 0x000fca00000e0615 */
[----:B------:R1:W-:Y:S01]  /*a22c0*/  STL.64 [R1+0xaf0], R30 ;  /* 0x000af01e01007387 */ /* 0x0003e20000100a00 */
[----:B------:R-:W-:Y:S02]  /*a22d0*/  SHF.R.S32.HI R16, RZ, 0x1f, R33 ;  /* 0x0000001fff107819 */ /* 0x000fe40000011421 */
[----:B----4-:R-:W-:Y:S02]  /*a22e0*/  SHF.R.S32.HI R17, RZ, 0x1f, R61 ;  /* 0x0000001fff117819 */ /* 0x010fe4000001143d */
[C---:B0-----:R-:W-:Y:S02]  /*a22f0*/  IADD3 R38, P3, R61.reuse, R8, RZ ;  /* 0x000000083d267210 */ /* 0x041fe40007f7e0ff */
[C---:B------:R-:W-:Y:S02]  /*a2300*/  IADD3 R42, P0, R61.reuse, R9, RZ ;  /* 0x000000093d2a7210 */ /* 0x040fe40007f1e0ff */
[----:B-1----:R-:W-:Y:S01]  /*a2310*/  IADD3 R30, P4, R61, R18, RZ ;  /* 0x000000123d1e7210 */ /* 0x002fe20007f9e0ff */
[----:B------:R-:W-:-:S02]  /*a2320*/  IMAD.X R39, R17, 0x1, R10, P3 ;  /* 0x0000000111277824 */ /* 0x000fc400018e060a */
[C---:B------:R-:W-:Y:S02]  /*a2330*/  IMAD.X R43, R17.reuse, 0x1, R11, P0 ;  /* 0x00000001112b7824 */ /* 0x040fe400000e060b */
[----:B------:R-:W-:Y:S01]  /*a2340*/  IMAD.X R31, R17, 0x1, R20, P4 ;  /* 0x00000001111f7824 */ /* 0x000fe200020e0614 */
[----:B------:R0:W-:Y:S04]  /*a2350*/  STL.64 [R1+0xae8], R38 ;  /* 0x000ae82601007387 */ /* 0x0001e80000100a00 */
[----:B------:R-:W-:Y:S04]  /*a2360*/  STL.64 [R1+0xad0], R42 ;  /* 0x000ad02a01007387 */ /* 0x000fe80000100a00 */
[----:B------:R1:W-:Y:S01]  /*a2370*/  STL.64 [R1+0xac8], R30 ;  /* 0x000ac81e01007387 */ /* 0x0003e20000100a00 */
[----:B0-----:R-:W-:-:S02]  /*a2380*/  IADD3 R38, P3, R61, R19, RZ ;  /* 0x000000133d267210 */ /* 0x001fc40007f7e0ff */
[----:B-1----:R-:W-:-:S03]  /*a2390*/  IADD3 R30, P0, R33, R8, RZ ;  /* 0x00000008211e7210 */ /* 0x002fc60007f1e0ff */
[----:B------:R-:W-:Y:S02]  /*a23a0*/  IMAD.X R39, R17, 0x1, R21, P3 ;  /* 0x0000000111277824 */ /* 0x000fe400018e0615 */
[----:B------:R-:W-:-:S03]  /*a23b0*/  IMAD.X R31, R16, 0x1, R10, P0 ;  /* 0x00000001101f7824 */ /* 0x000fc600000e060a */
[----:B------:R0:W-:Y:S01]  /*a23c0*/  STL.64 [R1+0xac0], R38 ;  /* 0x000ac02601007387 */ /* 0x0001e20000100a00 */
[----:B------:R-:W-:-:S03]  /*a23d0*/  IADD3 R42, P3, R33, R9, RZ ;  /* 0x00000009212a7210 */ /* 0x000fc60007f7e0ff */
[----:B------:R1:W-:Y:S01]  /*a23e0*/  STL.64 [R1+0xab8], R30 ;  /* 0x000ab81e01007387 */ /* 0x0003e20000100a00 */
[C---:B------:R-:W-:Y:S01]  /*a23f0*/  IADD3 R32, P0, R33.reuse, R19, RZ ;  /* 0x0000001321207210 */ /* 0x040fe20007f1e0ff */
[----:B------:R-:W-:Y:S01]  /*a2400*/  IMAD.X R43, R16, 0x1, R11, P3 ;  /* 0x00000001102b7824 */ /* 0x000fe200018e060b */
[----:B0-----:R-:W-:Y:S01]  /*a2410*/  IADD3 R38, P4, R33, R18, RZ ;  /* 0x0000001221267210 */ /* 0x001fe20007f9e0ff */
[----:B-1----:R-:W-:Y:S02]  /*a2420*/  IMAD.MOV.U32 R31, RZ, RZ, R34 ;  /* 0x000000ffff1f7224 */ /* 0x002fe400078e0022 */
[----:B------:R-:W-:Y:S02]  /*a2430*/  IMAD.MOV.U32 R34, RZ, RZ, R35 ;  /* 0x000000ffff227224 */ /* 0x000fe400078e0023 */
[----:B------:R-:W-:Y:S02]  /*a2440*/  IMAD.MOV.U32 R35, RZ, RZ, R36 ;  /* 0x000000ffff237224 */ /* 0x000fe400078e0024 */
[----:B------:R-:W-:-:S02]  /*a2450*/  IMAD.MOV.U32 R36, RZ, RZ, R28 ;  /* 0x000000ffff247224 */ /* 0x000fc400078e001c */
[----:B------:R-:W-:Y:S02]  /*a2460*/  IMAD.MOV.U32 R28, RZ, RZ, R29 ;  /* 0x000000ffff1c7224 */ /* 0x000fe400078e001d */
[----:B------:R-:W-:Y:S02]  /*a2470*/  IMAD.MOV.U32 R29, RZ, RZ, R26 ;  /* 0x000000ffff1d7224 */ /* 0x000fe400078e001a */
[----:B------:R-:W-:Y:S02]  /*a2480*/  IMAD.MOV.U32 R26, RZ, RZ, R52 ;  /* 0x000000ffff1a7224 */ /* 0x000fe400078e0034 */
[----:B------:R-:W-:Y:S02]  /*a2490*/  IMAD.X R39, R16, 0x1, R20, P4 ;  /* 0x0000000110277824 */ /* 0x000fe400020e0614 */
[----:B------:R-:W-:Y:S02]  /*a24a0*/  IMAD.MOV.U32 R52, RZ, RZ, R55 ;  /* 0x000000ffff347224 */ /* 0x000fe400078e0037 */
[----:B------:R-:W-:-:S02]  /*a24b0*/  IMAD.MOV.U32 R55, RZ, RZ, R15 ;  /* 0x000000ffff377224 */ /* 0x000fc400078e000f */
[----:B------:R-:W-:Y:S01]  /*a24c0*/  IMAD.X R33, R16, 0x1, R21, P0 ;  /* 0x0000000110217824 */ /* 0x000fe200000e0615 */
[----:B------:R-:W3:Y:S01]  /*a24d0*/  LDL.LU R15, [R1+0x1258] ;  /* 0x00125800010f7983 */ /* 0x000ee20000300800 */
[----:B------:R-:W-:-:S03]  /*a24e0*/  SHF.R.S32.HI R17, RZ, 0x1f, R41 ;  /* 0x0000001fff117819 */ /* 0x000fc60000011429 */
[----:B------:R0:W-:Y:S04]  /*a24f0*/  STL.64 [R1+0xaa0], R42 ;  /* 0x000aa02a01007387 */ /* 0x0001e80000100a00 */
[----:B------:R1:W-:Y:S04]  /*a2500*/  STL.64 [R1+0xa98], R38 ;  /* 0x000a982601007387 */ /* 0x0003e80000100a00 */
[----:B------:R4:W-:Y:S01]  /*a2510*/  STL.64 [R1+0xa78], R32 ;  /* 0x000a782001007387 */ /* 0x0009e20000100a00 */
[C---:B0-----:R-:W-:Y:S02]  /*a2520*/  IADD3 R42, P0, R41.reuse, R9, RZ ;  /* 0x00000009292a7210 */ /* 0x041fe40007f1e0ff */
[----:B-1----:R-:W-:-:S02]  /*a2530*/  IADD3 R38, P3, R41, R8, RZ ;  /* 0x0000000829267210 */ /* 0x002fc40007f7e0ff */
[----:B----4-:R-:W-:-:S03]  /*a2540*/  IADD3 R32, P4, R41, R18, RZ ;  /* 0x0000001229207210 */ /* 0x010fc60007f9e0ff */
[C---:B------:R-:W-:Y:S02]  /*a2550*/  IMAD.X R39, R17.reuse, 0x1, R10, P3 ;  /* 0x0000000111277824 */ /* 0x040fe400018e060a */
[C---:B------:R-:W-:Y:S02]  /*a2560*/  IMAD.X R43, R17.reuse, 0x1, R11, P0 ;  /* 0x00000001112b7824 */ /* 0x040fe400000e060b */
[----:B------:R-:W-:Y:S01]  /*a2570*/  IMAD.X R33, R17, 0x1, R20, P4 ;  /* 0x0000000111217824 */ /* 0x000fe200020e0614 */
[----:B------:R0:W-:Y:S01]  /*a2580*/  STL.64 [R1+0xa70], R38 ;  /* 0x000a702601007387 */ /* 0x0001e20000100a00 */
[----:B--2---:R-:W-:-:S03]  /*a2590*/  SHF.R.S32.HI R16, RZ, 0x1f, R45 ;  /* 0x0000001fff107819 */ /* 0x004fc6000001142d */
[----:B------:R-:W-:Y:S04]  /*a25a0*/  STL.64 [R1+0xa58], R42 ;  /* 0x000a582a01007387 */ /* 0x000fe80000100a00 */
[----:B------:R1:W-:Y:S01]  /*a25b0*/  STL.64 [R1+0xa50], R32 ;  /* 0x000a502001007387 */ /* 0x0003e20000100a00 */
[----:B0-----:R-:W-:Y:S02]  /*a25c0*/  IADD3 R38, P3, R41, R19, RZ ;  /* 0x0000001329267210 */ /* 0x001fe40007f7e0ff */
[----:B-1----:R-:W-:-:S03]  /*a25d0*/  IADD3 R32, P0, R45, R8, RZ ;  /* 0x000000082d207210 */ /* 0x002fc60007f1e0ff */
[----:B------:R-:W-:Y:S01]  /*a25e0*/  IMAD.X R39, R17, 0x1, R21, P3 ;  /* 0x0000000111277824 */ /* 0x000fe200018e0615 */
[----:B------:R-:W-:Y:S01]  /*a25f0*/  IADD3 R42, P3, R45, R9, RZ ;  /* 0x000000092d2a7210 */ /* 0x000fe20007f7e0ff */
[----:B------:R-:W-:-:S03]  /*a2600*/  IMAD.X R33, R16, 0x1, R10, P0 ;  /* 0x0000000110217824 */ /* 0x000fc600000e060a */
[----:B------:R0:W-:Y:S01]  /*a2610*/  STL.64 [R1+0xa38], R38 ;  /* 0x000a382601007387 */ /* 0x0001e20000100a00 */
[----:B------:R-:W-:-:S03]  /*a2620*/  IMAD.X R43, R16, 0x1, R11, P3 ;  /* 0x00000001102b7824 */ /* 0x000fc600018e060b */
[----:B------:R1:W-:Y:S01]  /*a2630*/  STL.64 [R1+0xa30], R32 ;  /* 0x000a302001007387 */ /* 0x0003e20000100a00 */
[----:B------:R-:W-:Y:S02]  /*a2640*/  SHF.R.S32.HI R17, RZ, 0x1f, R60 ;  /* 0x0000001fff117819 */ /* 0x000fe4000001143c */
[C---:B0-----:R-:W-:Y:S02]  /*a2650*/  IADD3 R38, P4, R45.reuse, R18, RZ ;  /* 0x000000122d267210 */ /* 0x041fe40007f9e0ff */
[----:B-1----:R-:W-:-:S03]  /*a2660*/  IADD3 R32, P0, R45, R19, RZ ;  /* 0x000000132d207210 */ /* 0x002fc60007f1e0ff */
[C---:B------:R-:W-:Y:S01]  /*a2670*/  IMAD.X R39, R16.reuse, 0x1, R20, P4 ;  /* 0x0000000110277824 */ /* 0x040fe200020e0614 */
[----:B------:R0:W-:Y:S01]  /*a2680*/  STL.64 [R1+0xa18], R42 ;  /* 0x000a182a01007387 */ /* 0x0001e20000100a00 */
[----:B------:R-:W-:-:S03]  /*a2690*/  IMAD.X R33, R16, 0x1, R21, P0 ;  /* 0x0000000110217824 */ /* 0x000fc600000e0615 */
[----:B------:R-:W-:Y:S04]  /*a26a0*/  STL.64 [R1+0xa10], R38 ;  /* 0x000a102601007387 */ /* 0x000fe80000100a00 */
[----:B------:R1:W-:Y:S01]  /*a26b0*/  STL.64 [R1+0x9f8], R32 ;  /* 0x0009f82001007387 */ /* 0x0003e20000100a00 */
[----:B0-----:R-:W-:Y:S01]  /*a26c0*/  IADD3 R42, P3, R60, R8, RZ ;  /* 0x000000083c2a7210 */ /* 0x001fe20007f7e0ff */
[----:B------:R-:W-:-:S04]  /*a26d0*/  IMAD.MOV.U32 R40, RZ, RZ, R34 ;  /* 0x000000ffff287224 */ /* 0x000fc800078e0022 */
[C---:B------:R-:W-:Y:S02]  /*a26e0*/  IMAD.X R43, R17.reuse, 0x1, R10, P3 ;  /* 0x00000001112b7824 */ /* 0x040fe400018e060a */
[----:B-1----:R-:W-:Y:S02]  /*a26f0*/  IMAD.MOV.U32 R33, RZ, RZ, R35 ;  /* 0x000000ffff217224 */ /* 0x002fe400078e0023 */
[----:B------:R-:W-:Y:S01]  /*a2700*/  IMAD.MOV.U32 R35, RZ, RZ, R28 ;  /* 0x000000ffff237224 */ /* 0x000fe200078e001c */
[C---:B------:R-:W-:Y:S01]  /*a2710*/  IADD3 R28, P0, R60.reuse, R9, RZ ;  /* 0x000000093c1c7210 */ /* 0x040fe20007f1e0ff */
[----:B------:R-:W-:Y:S01]  /*a2720*/  IMAD.MOV.U32 R34, RZ, RZ, R36 ;  /* 0x000000ffff227224 */ /* 0x000fe200078e0024 */
[----:B------:R-:W-:Y:S01]  /*a2730*/  IADD3 R38, P4, R60, R18, RZ ;  /* 0x000000123c267210 */ /* 0x000fe20007f9e0ff */
[----:B------:R0:W-:Y:S01]  /*a2740*/  STL.64 [R1+0x9f0], R42 ;  /* 0x0009f02a01007387 */ /* 0x0001e20000100a00 */
[----:B------:R-:W-:Y:S02]  /*a2750*/  IMAD.MOV.U32 R36, RZ, RZ, R29 ;  /* 0x000000ffff247224 */ /* 0x000fe400078e001d */
[----:B------:R-:W-:-:S02]  /*a2760*/  IMAD.X R29, R17, 0x1, R11, P0 ;  /* 0x00000001111d7824 */ /* 0x000fc400000e060b */
[C---:B------:R-:W-:Y:S02]  /*a2770*/  IMAD.X R39, R17.reuse, 0x1, R20, P4 ;  /* 0x0000000111277824 */ /* 0x040fe400020e0614 */
[----:B------:R-:W-:Y:S01]  /*a2780*/  IMAD.MOV.U32 R32, RZ, RZ, R33 ;  /* 0x000000ffff207224 */ /* 0x000fe200078e0021 */
[----:B0-----:R-:W-:Y:S01]  /*a2790*/  IADD3 R42, P3, R60, R19, RZ ;  /* 0x000000133c2a7210 */ /* 0x001fe20007f7e0ff */
[----:B------:R-:W-:Y:S01]  /*a27a0*/  IMAD.MOV.U32 R33, RZ, RZ, R35 ;  /* 0x000000ffff217224 */ /* 0x000fe200078e0023 */
[----:B------:R0:W-:Y:S01]  /*a27b0*/  STL.64 [R1+0x9d8], R28 ;  /* 0x0009d81c01007387 */ /* 0x0001e20000100a00 */
[----:B------:R-:W-:Y:S02]  /*a27c0*/  IMAD.MOV.U32 R35, RZ, RZ, R26 ;  /* 0x000000ffff237224 */ /* 0x000fe400078e001a */
[----:B------:R-:W-:Y:S01]  /*a27d0*/  IMAD.X R43, R17, 0x1, R21, P3 ;  /* 0x00000001112b7824 */ /* 0x000fe200018e0615 */
[----:B------:R-:W-:Y:S02]  /*a27e0*/  SHF.R.S32.HI R16, RZ, 0x1f, R31 ;  /* 0x0000001fff107819 */ /* 0x000fe4000001141f */
[----:B------:R-:W-:-:S02]  /*a27f0*/  IADD3 R26, P0, R31, R8, RZ ;  /* 0x000000081f1a7210 */ /* 0x000fc40007f1e0ff */
[----:B------:R-:W-:Y:S01]  /*a2800*/  IADD3 R60, P3, R31, R9, RZ ;  /* 0x000000091f3c7210 */ /* 0x000fe20007f7e0ff */
[----:B0-----:R-:W2:Y:S04]  /*a2810*/  LDL.LU.64 R28, [R1+0x3868] ;  /* 0x00386800011c7983 */ /* 0x001ea80000300a00 */
[----:B------:R0:W-:Y:S04]  /*a2820*/  STL.64 [R1+0x9d0], R38 ;  /* 0x0009d02601007387 */ /* 0x0001e80000100a00 */
[----:B------:R1:W-:Y:S01]  /*a2830*/  STL.64 [R1+0x9b8], R42 ;  /* 0x0009b82a01007387 */ /* 0x0003e20000100a00 */
[----:B------:R-:W-:-:S02]  /*a2840*/  IMAD.X R61, R16, 0x1, R11, P3 ;  /* 0x00000001103d7824 */ /* 0x000fc400018e060b */
[----:B0-----:R-:W-:Y:S02]  /*a2850*/  IMAD.MOV.U32 R38, RZ, RZ, R34 ;  /* 0x000000ffff267224 */ /* 0x001fe400078e0022 */
[----:B------:R-:W-:Y:S02]  /*a2860*/  IMAD.MOV.U32 R34, RZ, RZ, R36 ;  /* 0x000000ffff227224 */ /* 0x000fe400078e0024 */
[----:B------:R-:W-:Y:S01]  /*a2870*/  IMAD.MOV.U32 R36, RZ, RZ, R27 ;  /* 0x000000ffff247224 */ /* 0x000fe200078e001b */
[C---:B-1----:R-:W-:Y:S01]  /*a2880*/  IADD3 R42, P4, R31.reuse, R18, RZ ;  /* 0x000000121f2a7210 */ /* 0x042fe20007f9e0ff */
[----:B------:R-:W-:Y:S01]  /*a2890*/  IMAD.X R27, R16, 0x1, R10, P0 ;  /* 0x00000001101b7824 */ /* 0x000fe200000e060a */
[----:B------:R-:W-:-:S03]  /*a28a0*/  IADD3 R30, P0, R31, R19, RZ ;  /* 0x000000131f1e7210 */ /* 0x000fc60007f1e0ff */
[C---:B------:R-:W-:Y:S01]  /*a28b0*/  IMAD.X R43, R16.reuse, 0x1, R20, P4 ;  /* 0x00000001102b7824 */ /* 0x040fe200020e0614 */
[----:B------:R0:W-:Y:S01]  /*a28c0*/  STL.64 [R1+0x9b0], R26 ;  /* 0x0009b01a01007387 */ /* 0x0001e20000100a00 */
[----:B------:R-:W-:Y:S01]  /*a28d0*/  IMAD.X R31, R16, 0x1, R21, P0 ;  /* 0x00000001101f7824 */ /* 0x000fe200000e0615 */
[----:B------:R-:W-:Y:S01]  /*a28e0*/  SHF.R.S32.HI R17, RZ, 0x1f, R40 ;  /* 0x0000001fff117819 */ /* 0x000fe20000011428 */
[----:B------:R-:W-:Y:S01]  /*a28f0*/  IMAD.MOV.U32 R46, RZ, RZ, R38 ;  /* 0x000000ffff2e7224 */ /* 0x000fe200078e0026 */
[C---:B------:R-:W-:Y:S01]  /*a2900*/  IADD3 R38, P0, R40.reuse, R9, RZ ;  /* 0x0000000928267210 */ /* 0x040fe20007f1e0ff */
[----:B0-----:R-:W4:Y:S04]  /*a2910*/  LDL.LU.64 R26, [R1+0x3860] ;  /* 0x00386000011a7983 */ /* 0x001f280000300a00 */
[----:B------:R-:W-:Y:S04]  /*a2920*/  STL.64 [R1+0x998], R60 ;  /* 0x0009983c01007387 */ /* 0x000fe80000100a00 */
[----:B------:R0:W-:Y:S04]  /*a2930*/  STL.64 [R1+0x990], R42 ;  /* 0x0009902a01007387 */ /* 0x0001e80000100a00 */
[----:B------:R1:W-:Y:S01]  /*a2940*/  STL.64 [R1+0x978], R30 ;  /* 0x0009781e01007387 */ /* 0x0003e20000100a00 */
[----:B------:R-:W-:Y:S01]  /*a2950*/  IMAD.X R39, R17, 0x1, R11, P0 ;  /* 0x0000000111277824 */ /* 0x000fe200000e060b */
[----:B0-----:R-:W-:-:S02]  /*a2960*/  IADD3 R42, P3, R40, R8, RZ ;  /* 0x00000008282a7210 */ /* 0x001fc40007f7e0ff */
[----:B-1----:R-:W-:-:S03]  /*a2970*/  IADD3 R30, P4, R40, R18, RZ ;  /* 0x00000012281e7210 */ /* 0x002fc60007f9e0ff */
[C---:B------:R-:W-:Y:S02]  /*a2980*/  IMAD.X R43, R17.reuse, 0x1, R10, P3 ;  /* 0x00000001112b7824 */ /* 0x040fe400018e060a */
[----:B------:R-:W-:-:S03]  /*a2990*/  IMAD.X R31, R17, 0x1, R20, P4 ;  /* 0x00000001111f7824 */ /* 0x000fc600020e0614 */
[----:B------:R0:W-:Y:S01]  /*a29a0*/  STL.64 [R1+0x970], R42 ;  /* 0x0009702a01007387 */ /* 0x0001e20000100a00 */
[----:B------:R-:W-:-:S03]  /*a29b0*/  IADD3 R40, P3, R40, R19, RZ ;  /* 0x0000001328287210 */ /* 0x000fc60007f7e0ff */
[----:B------:R1:W-:Y:S01]  /*a29c0*/  STL.64 [R1+0x958], R38 ;  /* 0x0009582601007387 */ /* 0x0003e20000100a00 */
[----:B------:R-:W-:-:S03]  /*a29d0*/  SHF.R.S32.HI R16, RZ, 0x1f, R44 ;  /* 0x0000001fff107819 */ /* 0x000fc6000001142c */
[----:B------:R1:W-:Y:S01]  /*a29e0*/  STL.64 [R1+0x950], R30 ;  /* 0x0009501e01007387 */ /* 0x0003e20000100a00 */
[----:B------:R-:W-:Y:S02]  /*a29f0*/  IMAD.X R41, R17, 0x1, R21, P3 ;  /* 0x0000000111297824 */ /* 0x000fe400018e0615 */
[----:B0-----:R-:W-:Y:S02]  /*a2a00*/  IMAD.MOV.U32 R42, RZ, RZ, R32 ;  /* 0x000000ffff2a7224 */ /* 0x001fe400078e0020 */
[----:B-1----:R-:W-:Y:S02]  /*a2a10*/  IMAD.MOV.U32 R38, RZ, RZ, R34 ;  /* 0x000000ffff267224 */ /* 0x002fe400078e0022 */
[----:B------:R-:W-:Y:S02]  /*a2a20*/  IMAD.MOV.U32 R31, RZ, RZ, R33 ;  /* 0x000000ffff1f7224 */ /* 0x000fe400078e0021 */
[----:B------:R-:W-:Y:S01]  /*a2a30*/  IMAD.MOV.U32 R33, RZ, RZ, R24 ;  /* 0x000000ffff217224 */ /* 0x000fe200078e0018 */
[----:B------:R-:W-:Y:S01]  /*a2a40*/  IADD3 R24, P0, R44, R8, RZ ;  /* 0x000000082c187210 */ /* 0x000fe20007f1e0ff */
[----:B------:R-:W-:-:S02]  /*a2a50*/  IMAD.MOV.U32 R34, RZ, RZ, R36 ;  /* 0x000000ffff227224 */ /* 0x000fc400078e0024 */
[----:B------:R-:W-:Y:S01]  /*a2a60*/  IMAD.MOV.U32 R36, RZ, RZ, R22 ;  /* 0x000000ffff247224 */ /* 0x000fe200078e0016 */
[C---:B------:R-:W-:Y:S01]  /*a2a70*/  IADD3 R22, P3, R44.reuse, R9, RZ ;  /* 0x000000092c167210 */ /* 0x040fe20007f7e0ff */
[----:B------:R-:W-:Y:S01]  /*a2a80*/  IMAD.MOV.U32 R32, RZ, RZ, R35 ;  /* 0x000000ffff207224 */ /* 0x000fe200078e0023 */
[----:B------:R-:W-:Y:S01]  /*a2a90*/  IADD3 R60, P4, R44, R18, RZ ;  /* 0x000000122c3c7210 */ /* 0x000fe20007f9e0ff */
[----:B------:R-:W-:Y:S01]  /*a2aa0*/  IMAD.MOV.U32 R35, RZ, RZ, R25 ;  /* 0x000000ffff237224 */ /* 0x000fe200078e0019 */
[----:B------:R0:W-:Y:S01]  /*a2ab0*/  STL.64 [R1+0x938], R40 ;  /* 0x0009382801007387 */ /* 0x0001e20000100a00 */
[----:B------:R-:W-:Y:S01]  /*a2ac0*/  IMAD.X R25, R16, 0x1, R10, P0 ;  /* 0x0000000110197824 */ /* 0x000fe200000e060a */
[----:B------:R-:W-:Y:S01]  /*a2ad0*/  IADD3 R30, P0, R44, R19, RZ ;  /* 0x000000132c1e7210 */ /* 0x000fe20007f1e0ff */
[----:B------:R-:W-:Y:S02]  /*a2ae0*/  IMAD.MOV.U32 R37, RZ, RZ, R31 ;  /* 0x000000ffff257224 */ /* 0x000fe400078e001f */
[C---:B------:R-:W-:Y:S01]  /*a2af0*/  IMAD.X R61, R16.reuse, 0x1, R20, P4 ;  /* 0x00000001103d7824 */ /* 0x040fe200020e0614 */
[----:B------:R1:W-:Y:S01]  /*a2b00*/  STL.64 [R1+0x930], R24 ;  /* 0x0009301801007387 */ /* 0x0003e20000100a00 */
[----:B------:R-:W-:-:S02]  /*a2b10*/  IMAD.X R31, R16, 0x1, R21, P0 ;  /* 0x00000001101f7824 */ /* 0x000fc400000e0615 */
[----:B0-----:R-:W-:Y:S02]  /*a2b20*/  IMAD.MOV.U32 R40, RZ, RZ, R23 ;  /* 0x000000ffff287224 */ /* 0x001fe400078e0017 */
[----:B------:R-:W-:Y:S01]  /*a2b30*/  IMAD.X R23, R16, 0x1, R11, P3 ;  /* 0x0000000110177824 */ /* 0x000fe200018e060b */
[----:B------:R-:W-:Y:S02]  /*a2b40*/  SHF.R.S32.HI R17, RZ, 0x1f, R47 ;  /* 0x0000001fff117819 */ /* 0x000fe4000001142f */
[----:B------:R-:W-:Y:S01]  /*a2b50*/  IADD3 R44, P3, R47, R8, RZ ;  /* 0x000000082f2c7210 */ /* 0x000fe20007f7e0ff */
[----:B-1----:R-:W2:Y:S04]  /*a2b60*/  LDL.LU.64 R24, [R1+0x3858] ;  /* 0x0038580001187983 */ /* 0x002ea80000300a00 */
[----:B------:R0:W-:Y:S01]  /*a2b70*/  STL.64 [R1+0x918], R22 ;  /* 0x0009181601007387 */ /* 0x0001e20000100a00 */
[----:B------:R-:W-:-:S02]  /*a2b80*/  IMAD.X R45, R17, 0x1, R10, P3 ;  /* 0x00000001112d7824 */ /* 0x000fc400018e060a */
[----:B------:R-:W-:Y:S01]  /*a2b90*/  IMAD.MOV.U32 R43, RZ, RZ, R40 ;  /* 0x000000ffff2b7224 */ /* 0x000fe200078e0028 */
[----:B0-----:R-:W4:Y:S04]  /*a2ba0*/  LDL.LU.64 R22, [R1+0x3850] ;  /* 0x0038500001167983 */ /* 0x001f280000300a00 */
[----:B------:R-:W-:Y:S04]  /*a2bb0*/  STL.64 [R1+0x910], R60 ;  /* 0x0009103c01007387 */ /* 0x000fe80000100a00 */
[----:B------:R0:W-:Y:S01]  /*a2bc0*/  STL.64 [R1+0x8f0], R30 ;  /* 0x0008f01e01007387 */ /* 0x0001e20000100a00 */
[----:B------:R-:W-:-:S02]  /*a2bd0*/  IMAD.MOV.U32 R40, RZ, RZ, R32 ;  /* 0x000000ffff287224 */ /* 0x000fc400078e0020 */
[----:B------:R-:W-:Y:S01]  /*a2be0*/  IMAD.MOV.U32 R32, RZ, RZ, R35 ;  /* 0x000000ffff207224 */ /* 0x000fe200078e0023 */
[----:B------:R1:W-:Y:S01]  /*a2bf0*/  STL.64 [R1+0x8e8], R44 ;  /* 0x0008e82c01007387 */ /* 0x0003e20000100a00 */
[----:B------:R-:W-:Y:S02]  /*a2c00*/  IMAD.MOV.U32 R35, RZ, RZ, R7 ;  /* 0x000000ffff237224 */ /* 0x000fe400078e0007 */
[----:B0-----:R-:W-:Y:S02]  /*a2c10*/  IMAD.MOV.U32 R31, RZ, RZ, R38 ;  /* 0x000000ffff1f7224 */ /* 0x001fe400078e0026 */
[----:B------:R-:W-:Y:S02]  /*a2c20*/  IMAD.MOV.U32 R38, RZ, RZ, R33 ;  /* 0x000000ffff267224 */ /* 0x000fe400078e0021 */
[----:B------:R-:W-:Y:S01]  /*a2c30*/  IMAD.MOV.U32 R33, RZ, RZ, R6 ;  /* 0x000000ffff217224 */ /* 0x000fe200078e0006 */
[C---:B------:R-:W-:Y:S02]  /*a2c40*/  IADD3 R6, P0, R47.reuse, R9, RZ ;  /* 0x000000092f067210 */ /* 0x040fe40007f1e0ff */
[----:B------:R-:W-:-:S02]  /*a2c50*/  IADD3 R60, P4, R47, R18, RZ ;  /* 0x000000122f3c7210 */ /* 0x000fc40007f9e0ff */
[----:B-1----:R-:W-:Y:S01]  /*a2c60*/  IADD3 R44, P3, R47, R19, RZ ;  /* 0x000000132f2c7210 */ /* 0x002fe20007f7e0ff */
[C---:B------:R-:W-:Y:S02]  /*a2c70*/  IMAD.X R7, R17.reuse, 0x1, R11, P0 ;  /* 0x0000000111077824 */ /* 0x040fe400000e060b */
[C---:B------:R-:W-:Y:S02]  /*a2c80*/  IMAD.X R61, R17.reuse, 0x1, R20, P4 ;  /* 0x00000001113d7824 */ /* 0x040fe400020e0614 */
[----:B------:R-:W-:Y:S02]  /*a2c90*/  IMAD.MOV.U32 R30, RZ, RZ, R31 ;  /* 0x000000ffff1e7224 */ /* 0x000fe400078e001f */
[----:B------:R-:W-:Y:S01]  /*a2ca0*/  IMAD.X R45, R17, 0x1, R21, P3 ;  /* 0x00000001112d7824 */ /* 0x000fe200018e0615 */
[----:B------:R0:W-:Y:S01]  /*a2cb0*/  STL.64 [R1+0x8d0], R6 ;  /* 0x0008d00601007387 */ /* 0x0001e20000100a00 */
[----:B------:R-:W-:Y:S02]  /*a2cc0*/  IMAD.MOV.U32 R31, RZ, RZ, R38 ;  /* 0x000000ffff1f7224 */ /* 0x000fe400078e0026 */
[----:B------:R-:W-:Y:S01]  /*a2cd0*/  IMAD.MOV.U32 R38, RZ, RZ, R33 ;  /* 0x000000ffff267224 */ /* 0x000fe200078e0021 */
[----:B------:R-:W-:Y:S01]  /*a2ce0*/  SHF.R.S32.HI R16, RZ, 0x1f, R46 ;  /* 0x0000001fff107819 */ /* 0x000fe2000001142e */
[----:B------:R-:W-:Y:S01]  /*a2cf0*/  IMAD.MOV.U32 R33, RZ, RZ, R12 ;  /* 0x000000ffff217224 */ /* 0x000fe200078e000c */
[----:B------:R-:W-:Y:S01]  /*a2d00*/  IADD3 R12, P0, R46, R8, RZ ;  /* 0x000000082e0c7210 */ /* 0x000fe20007f1e0ff */
[----:B------:R-:W-:-:S02]  /*a2d10*/  IMAD.MOV.U32 R39, RZ, RZ, R43 ;  /* 0x000000ffff277224 */ /* 0x000fc400078e002b */
[----:B------:R-:W-:Y:S01]  /*a2d20*/  IMAD.MOV.U32 R43, RZ, RZ, R40 ;  /* 0x000000ffff2b7224 */ /* 0x000fe200078e0028 */
[----:B0-----:R-:W2:Y:S01]  /*a2d30*/  LDL.LU.64 R6, [R1+0x3848] ;  /* 0x0038480001067983 */ /* 0x001ea20000300a00 */
[----:B------:R-:W-:-:S03]  /*a2d40*/  IMAD.MOV.U32 R40, RZ, RZ, R32 ;  /* 0x000000ffff287224 */ /* 0x000fc600078e0020 */
[----:B------:R-:W-:Y:S01]  /*a2d50*/  STL.64 [R1+0x8c8], R60 ;  /* 0x0008c83c01007387 */ /* 0x000fe20000100a00 */
[----:B------:R-:W-:-:S03]  /*a2d60*/  IMAD.MOV.U32 R32, RZ, RZ, R35 ;  /* 0x000000ffff207224 */ /* 0x000fc600078e0023 */
[----:B------:R0:W-:Y:S01]  /*a2d70*/  STL.64 [R1+0x8b0], R44 ;  /* 0x0008b02c01007387 */ /* 0x0001e20000100a00 */
[----:B------:R-:W-:Y:S02]  /*a2d80*/  IMAD.MOV.U32 R35, RZ, RZ, R13 ;  /* 0x000000ffff237224 */ /* 0x000fe400078e000d */
[----:B------:R-:W-:Y:S01]  /*a2d90*/  IMAD.X R13, R16, 0x1, R10, P0 ;  /* 0x00000001100d7824 */ /* 0x000fe200000e060a */
[C---:B0-----:R-:W-:Y:S02]  /*a2da0*/  IADD3 R44, P4, R46.reuse, R18, RZ ;  /* 0x000000122e2c7210 */ /* 0x041fe40007f9e0ff */
[----:B------:R-:W-:-:S03]  /*a2db0*/  IADD3 R60, P3, R46, R9, RZ ;  /* 0x000000092e3c7210 */ /* 0x000fc60007f7e0ff */
[----:B------:R-:W-:Y:S01]  /*a2dc0*/  IMAD.X R45, R16, 0x1, R20, P4 ;  /* 0x00000001102d7824 */ /* 0x000fe200020e0614 */
[----:B------:R0:W-:Y:S01]  /*a2dd0*/  STL.64 [R1+0x8a8], R12 ;  /* 0x0008a80c01007387 */ /* 0x0001e20000100a00 */
[----:B------:R-:W-:Y:S01]  /*a2de0*/  IADD3 R46, P0, R46, R19, RZ ;  /* 0x000000132e2e7210 */ /* 0x000fe20007f1e0ff */
[----:B------:R-:W-:Y:S01]  /*a2df0*/  IMAD.X R61, R16, 0x1, R11, P3 ;  /* 0x00000001103d7824 */ /* 0x000fe200018e060b */
[----:B------:R-:W-:-:S03]  /*a2e00*/  SHF.R.S32.HI R17, RZ, 0x1f, R42 ;  /* 0x0000001fff117819 */ /* 0x000fc6000001142a */
[----:B------:R-:W-:Y:S01]  /*a2e10*/  IMAD.X R47, R16, 0x1, R21, P0 ;  /* 0x00000001102f7824 */ /* 0x000fe200000e0615 */
[----:B0-----:R-:W4:Y:S04]  /*a2e20*/  LDL.LU.64 R12, [R1+0x3840] ;  /* 0x00384000010c7983 */ /* 0x001f280000300a00 */
[----:B------:R0:W-:Y:S04]  /*a2e30*/  STL.64 [R1+0x888], R44 ;  /* 0x0008882c01007387 */ /* 0x0001e80000100a00 */
        /* <DEDUP_REMOVED lines=8> */
[C---:B------:R-:W-:Y:S01]  /*a2ec0*/  IMAD.X R47, R17.reuse, 0x1, R20, P4 ;  /* 0x00000001112f7824 */ /* 0x040fe200020e0614 */
[----:B-1----:R-:W-:Y:S01]  /*a2ed0*/  IADD3 R44, P3, R42, R19, RZ ;  /* 0x000000132a2c7210 */ /* 0x002fe20007f7e0ff */
[----:B------:R-:W-:Y:S04]  /*a2ee0*/  STL.64 [R1+0x850], R60 ;  /* 0x0008503c01007387 */ /* 0x000fe80000100a00 */
[----:B------:R-:W-:Y:S01]  /*a2ef0*/  IMAD.X R45, R17, 0x1, R21, P3 ;  /* 0x00000001112d7824 */ /* 0x000fe200018e0615 */
[----:B------:R0:W-:Y:S01]  /*a2f00*/  STL.64 [R1+0x848], R46 ;  /* 0x0008482e01007387 */ /* 0x0001e20000100a00 */
[----:B------:R-:W-:-:S03]  /*a2f10*/  SHF.R.S32.HI R16, RZ, 0x1f, R37 ;  /* 0x0000001fff107819 */ /* 0x000fc60000011425 */
[----:B------:R1:W-:Y:S01]  /*a2f20*/  STL.64 [R1+0x830], R44 ;  /* 0x0008302c01007387 */ /* 0x0003e20000100a00 */
[C---:B0-----:R-:W-:Y:S02]  /*a2f30*/  IADD3 R46, P0, R37.reuse, R8, RZ ;  /* 0x00000008252e7210 */ /* 0x041fe40007f1e0ff */
[----:B-1----:R-:W-:-:S03]  /*a2f40*/  IADD3 R44, P4, R37, R18, RZ ;  /* 0x00000012252c7210 */ /* 0x002fc60007f9e0ff */
[C---:B------:R-:W-:Y:S01]  /*a2f50*/  IMAD.X R47, R16.reuse, 0x1, R10, P0 ;  /* 0x00000001102f7824 */ /* 0x040fe200000e060a */
[----:B------:R-:W-:Y:S01]  /*a2f60*/  IADD3 R60, P3, R37, R9, RZ ;  /* 0x00000009253c7210 */ /* 0x000fe20007f7e0ff */
[----:B------:R-:W-:-:S03]  /*a2f70*/  IMAD.X R45, R16, 0x1, R20, P4 ;  /* 0x00000001102d7824 */ /* 0x000fc600020e0614 */
[----:B------:R0:W-:Y:S01]  /*a2f80*/  STL.64 [R1+0x828], R46 ;  /* 0x0008282e01007387 */ /* 0x0001e20000100a00 */
[----:B------:R-:W-:Y:S01]  /*a2f90*/  IMAD.X R61, R16, 0x1, R11, P3 ;  /* 0x00000001103d7824 */ /* 0x000fe200018e060b */
[----:B------:R-:W-:Y:S02]  /*a2fa0*/  SHF.R.S32.HI R17, RZ, 0x1f, R39 ;  /* 0x0000001fff117819 */ /* 0x000fe40000011427 */
[----:B------:R1:W-:Y:S01]  /*a2fb0*/  STL.64 [R1+0x808], R44 ;  /* 0x0008082c01007387 */ /* 0x0003e20000100a00 */
[----:B0-----:R-:W-:Y:S01]  /*a2fc0*/  IADD3 R46, P0, R37, R19, RZ ;  /* 0x00000013252e7210 */ /* 0x001fe20007f1e0ff */
[----:B------:R-:W-:Y:S02]  /*a2fd0*/  IMAD.MOV.U32 R37, RZ, RZ, R30 ;  /* 0x000000ffff257224 */ /* 0x000fe400078e001e */
[----:B------:R-:W-:Y:S01]  /*a2fe0*/  IMAD.MOV.U32 R30, RZ, RZ, R43 ;  /* 0x000000ffff1e7224 */ /* 0x000fe200078e002b */
[----:B-1----:R-:W-:Y:S01]  /*a2ff0*/  IADD3 R44, P3, R39, R8, RZ ;  /* 0x00000008272c7210 */ /* 0x002fe20007f7e0ff */
[----:B------:R-:W-:-:S02]  /*a3000*/  IMAD.MOV.U32 R43, RZ, RZ, R31 ;  /* 0x000000ffff2b7224 */ /* 0x000fc400078e001f */
[----:B------:R-:W-:Y:S02]  /*a3010*/  IMAD.MOV.U32 R31, RZ, RZ, R40 ;  /* 0x000000ffff1f7224 */ /* 0x000fe400078e0028 */
[----:B------:R-:W-:Y:S02]  /*a3020*/  IMAD.MOV.U32 R40, RZ, RZ, R38 ;  /* 0x000000ffff287224 */ /* 0x000fe400078e0026 */
[----:B------:R-:W-:Y:S02]  /*a3030*/  IMAD.X R47, R16, 0x1, R21, P0 ;  /* 0x00000001102f7824 */ /* 0x000fe400000e0615 */
[----:B------:R-:W-:Y:S02]  /*a3040*/  IMAD.MOV.U32 R38, RZ, RZ, R32 ;  /* 0x000000ffff267224 */ /* 0x000fe400078e0020 */
[----:B------:R-:W-:Y:S02]  /*a3050*/  IMAD.MOV.U32 R32, RZ, RZ, R33 ;  /* 0x000000ffff207224 */ /* 0x000fe400078e0021 */
[----:B------:R-:W-:-:S02]  /*a3060*/  IMAD.X R45, R17, 0x1, R10, P3 ;  /* 0x00000001112d7824 */ /* 0x000fc400018e060a */
[----:B------:R-:W-:Y:S01]  /*a3070*/  IMAD.MOV.U32 R33, RZ, RZ, R35 ;  /* 0x000000ffff217224 */ /* 0x000fe200078e0023 */
[----:B------:R0:W-:Y:S01]  /*a3080*/  STL.64 [R1+0x810], R60 ;  /* 0x0008103c01007387 */ /* 0x0001e20000100a00 */
[----:B------:R-:W-:Y:S01]  /*a3090*/  IMAD.MOV.U32 R35, RZ, RZ, R48 ;  /* 0x000000ffff237224 */ /* 0x000fe200078e0030 */
[----:B------:R-:W-:Y:S02]  /*a30a0*/  IADD3 R48, P0, R39, R9, RZ ;  /* 0x0000000927307210 */ /* 0x000fe40007f1e0ff */
[----:B------:R1:W-:Y:S01]  /*a30b0*/  STL.64 [R1+0x7f0], R46 ;  /* 0x0007f02e01007387 */ /* 0x0003e20000100a00 */
[----:B------:R-:W-:-:S03]  /*a30c0*/  IMAD.MOV.U32 R42, RZ, RZ, R30 ;  /* 0x000000ffff2a7224 */ /* 0x000fc600078e001e */
[----:B------:R3:W-:Y:S01]  /*a30d0*/  STL.64 [R1+0x7e8], R44 ;  /* 0x0007e82c01007387 */ /* 0x0007e20000100a00 */
[----:B0-----:R-:W-:Y:S01]  /*a30e0*/  IADD3 R60, P4, R39, R18, RZ ;  /* 0x00000012273c7210 */ /* 0x001fe20007f9e0ff */
[----:B------:R-:W-:Y:S02]  /*a30f0*/  IMAD.MOV.U32 R30, RZ, RZ, R43 ;  /* 0x000000ffff1e7224 */ /* 0x000fe400078e002b */
[----:B-1----:R-:W-:Y:S02]  /*a3100*/  IMAD.MOV.U32 R46, RZ, RZ, R49 ;  /* 0x000000ffff2e7224 */ /* 0x002fe400078e0031 */
[----:B------:R-:W-:Y:S01]  /*a3110*/  IMAD.X R49, R17, 0x1, R11, P0 ;  /* 0x0000000111317824 */ /* 0x000fe200000e060b */
[----:B---3--:R-:W-:Y:S01]  /*a3120*/  IADD3 R44, P3, R39, R19, RZ ;  /* 0x00000013272c7210 */ /* 0x008fe20007f7e0ff */
[----:B------:R-:W-:Y:S02]  /*a3130*/  IMAD.X R61, R17, 0x1, R20, P4 ;  /* 0x00000001113d7824 */ /* 0x000fe400020e0614 */
[----:B------:R-:W-:-:S02]  /*a3140*/  IMAD.MOV.U32 R43, RZ, RZ, R40 ;  /* 0x000000ffff2b7224 */ /* 0x000fc400078e0028 */
[----:B------:R-:W-:Y:S02]  /*a3150*/  IMAD.MOV.U32 R40, RZ, RZ, R38 ;  /* 0x000000ffff287224 */ /* 0x000fe400078e0026 */
[----:B------:R-:W-:Y:S01]  /*a3160*/  IMAD.X R45, R17, 0x1, R21, P3 ;  /* 0x00000001112d7824 */ /* 0x000fe200018e0615 */
[----:B------:R0:W-:Y:S01]  /*a3170*/  STL.64 [R1+0x7c8], R48 ;  /* 0x0007c83001007387 */ /* 0x0001e20000100a00 */
[----:B------:R-:W-:Y:S01]  /*a3180*/  IMAD.MOV.U32 R38, RZ, RZ, R33 ;  /* 0x000000ffff267224 */ /* 0x000fe200078e0021 */
[----:B------:R-:W-:Y:S01]  /*a3190*/  SHF.R.S32.HI R16, RZ, 0x1f, R46 ;  /* 0x0000001fff107819 */ /* 0x000fe2000001142e */
[----:B------:R-:W-:Y:S01]  /*a31a0*/  IMAD.MOV.U32 R33, RZ, RZ, R2 ;  /* 0x000000ffff217224 */ /* 0x000fe200078e0002 */
[----:B------:R-:W-:Y:S01]  /*a31b0*/  IADD3 R2, P0, R46, R8, RZ ;  /* 0x000000082e027210 */ /* 0x000fe20007f1e0ff */
[----:B------:R-:W-:Y:S02]  /*a31c0*/  IMAD.MOV.U32 R39, RZ, RZ, R37 ;  /* 0x000000ffff277224 */ /* 0x000fe400078e0025 */
[----:B------:R-:W-:-:S02]  /*a31d0*/  IMAD.MOV.U32 R37, RZ, RZ, R31 ;  /* 0x000000ffff257224 */ /* 0x000fc400078e001f */
[----:B------:R-:W-:Y:S01]  /*a31e0*/  IMAD.MOV.U32 R31, RZ, RZ, R32 ;  /* 0x000000ffff1f7224 */ /* 0x000fe200078e0020 */
[----:B0-----:R-:W3:Y:S01]  /*a31f0*/  LDL.LU.64 R48, [R1+0x3838] ;  /* 0x0038380001307983 */ /* 0x001ee20000300a00 */
[----:B------:R-:W-:-:S03]  /*a3200*/  IMAD.MOV.U32 R32, RZ, RZ, R35 ;  /* 0x000000ffff207224 */ /* 0x000fc600078e0023 */
[----:B------:R0:W-:Y:S01]  /*a3210*/  STL.64 [R1+0x7c0], R60 ;  /* 0x0007c03c01007387 */ /* 0x0001e20000100a00 */
[----:B------:R-:W-:-:S03]  /*a3220*/  IMAD.MOV.U32 R35, RZ, RZ, R3 ;  /* 0x000000ffff237224 */ /* 0x000fc600078e0003 */
[----:B------:R1:W-:Y:S01]  /*a3230*/  STL.64 [R1+0x7a8], R44 ;  /* 0x0007a82c01007387 */ /* 0x0003e20000100a00 */
[----:B------:R-:W-:Y:S01]  /*a3240*/  IMAD.X R3, R16, 0x1, R10, P0 ;  /* 0x0000000110037824 */ /* 0x000fe200000e060a */
[C---:B0-----:R-:W-:Y:S02]  /*a3250*/  IADD3 R60, P3, R46.reuse, R9, RZ ;  /* 0x000000092e3c7210 */ /* 0x041fe40007f7e0ff */
[----:B-1----:R-:W-:-:S03]  /*a3260*/  IADD3 R44, P4, R46, R18, RZ ;  /* 0x000000122e2c7210 */ /* 0x002fc60007f9e0ff */
[C---:B------:R-:W-:Y:S01]  /*a3270*/  IMAD.X R61, R16.reuse, 0x1, R11, P3 ;  /* 0x00000001103d7824 */ /* 0x040fe200018e060b */
[----:B------:R0:W-:Y:S01]  /*a3280*/  STL.64 [R1+0x7a0], R2 ;  /* 0x0007a00201007387 */ /* 0x0001e20000100a00 */
[----:B------:R-:W-:Y:S01]  /*a3290*/  IMAD.X R45, R16, 0x1, R20, P4 ;  /* 0x00000001102d7824 */ /* 0x000fe200020e0614 */
[----:B------:R-:W-:Y:S02]  /*a32a0*/  IADD3 R46, P0, R46, R19, RZ ;  /* 0x000000132e2e7210 */ /* 0x000fe40007f1e0ff */
[----:B------:R-:W-:Y:S01]  /*a32b0*/  SHF.R.S32.HI R17, RZ, 0x1f, R39 ;  /* 0x0000001fff117819 */ /* 0x000fe20000011427 */
[----:B0-----:R-:W2:Y:S04]  /*a32c0*/  LDL.LU.64 R2, [R1+0x3830] ;  /* 0x0038300001027983 */ /* 0x001ea80000300a00 */
[----:B------:R-:W-:Y:S01]  /*a32d0*/  STL.64 [R1+0x788], R60 ;  /* 0x0007883c01007387 */ /* 0x000fe20000100a00 */
[----:B------:R-:W-:-:S03]  /*a32e0*/  IMAD.X R47, R16, 0x1, R21, P0 ;  /* 0x00000001102f7824 */ /* 0x000fc600000e0615 */
[----:B------:R0:W-:Y:S04]  /*a32f0*/  STL.64 [R1+0x780], R44 ;  /* 0x0007802c01007387 */ /* 0x0001e80000100a00 */
[----:B------:R1:W-:Y:S01]  /*a3300*/  STL.64 [R1+0x768], R46 ;  /* 0x0007682e01007387 */ /* 0x0003e20000100a00 */
[C---:B0-----:R-:W-:Y:S02]  /*a3310*/  IADD3 R44, P3, R39.reuse, R8, RZ ;  /* 0x00000008272c7210 */ /* 0x041fe40007f7e0ff */
[----:B------:R-:W-:-:S03]  /*a3320*/  IADD3 R60, P0, R39, R9, RZ ;  /* 0x00000009273c7210 */ /* 0x000fc60007f1e0ff */
[----:B------:R-:W-:Y:S01]  /*a3330*/  IMAD.X R45, R17, 0x1, R10, P3 ;  /* 0x00000001112d7824 */ /* 0x000fe200018e060a */
[----:B-1----:R-:W-:Y:S01]  /*a3340*/  IADD3 R46, P4, R39, R18, RZ ;  /* 0x00000012272e7210 */ /* 0x002fe20007f9e0ff */
[----:B------:R-:W-:-:S03]  /*a3350*/  IMAD.X R61, R17, 0x1, R11, P0 ;  /* 0x00000001113d7824 */ /* 0x000fc600000e060b */
[----:B------:R0:W-:Y:S01]  /*a3360*/  STL.64 [R1+0x760], R44 ;  /* 0x0007602c01007387 */ /* 0x0001e20000100a00 */
[----:B------:R-:W-:Y:S01]  /*a3370*/  IMAD.X R47, R17, 0x1, R20, P4 ;  /* 0x00000001112f7824 */ /* 0x000fe200020e0614 */
[----:B------:R-:W-:Y:S02]  /*a3380*/  SHF.R.S32.HI R16, RZ, 0x1f, R37 ;  /* 0x0000001fff107819 */ /* 0x000fe40000011425 */
        /* <DEDUP_REMOVED lines=8> */
[----:B------:R-:W-:Y:S01]  /*a3410*/  IMAD.X R47, R16, 0x1, R10, P0 ;  /* 0x00000001102f7824 */ /* 0x000fe200000e060a */
[----:B-1----:R-:W-:-:S04]  /*a3420*/  IADD3 R44, P4, R37, R18, RZ ;  /* 0x00000012252c7210 */ /* 0x002fc80007f9e0ff */
[----:B------:R0:W-:Y:S01]  /*a3430*/  STL.64 [R1+0x720], R46 ;  /* 0x0007202e01007387 */ /* 0x0001e20000100a00 */
[----:B------:R-:W-:-:S03]  /*a3440*/  IMAD.X R45, R16, 0x1, R20, P4 ;  /* 0x00000001102d7824 */ /* 0x000fc600020e0614 */
[----:B------:R-:W-:Y:S01]  /*a3450*/  STL.64 [R1+0x710], R60 ;  /* 0x0007103c01007387 */ /* 0x000fe20000100a00 */
[----:B------:R-:W-:-:S03]  /*a3460*/  SHF.R.S32.HI R17, RZ, 0x1f, R42 ;  /* 0x0000001fff117819 */ /* 0x000fc6000001142a */
[----:B------:R1:W-:Y:S01]  /*a3470*/  STL.64 [R1+0x708], R44 ;  /* 0x0007082c01007387 */ /* 0x0003e20000100a00 */
[----:B0-----:R-:W-:Y:S01]  /*a3480*/  IADD3 R46, P0, R37, R19, RZ ;  /* 0x00000013252e7210 */ /* 0x001fe20007f1e0ff */
[----:B------:R-:W-:Y:S02]  /*a3490*/  IMAD.MOV.U32 R37, RZ, RZ, R30 ;  /* 0x000000ffff257224 */ /* 0x000fe400078e001e */
[----:B------:R-:W-:Y:S02]  /*a34a0*/  IMAD.MOV.U32 R30, RZ, RZ, R43 ;  /* 0x000000ffff1e7224 */ /* 0x000fe400078e002b */
[----:B------:R-:W-:Y:S01]  /*a34b0*/  IMAD.X R47, R16, 0x1, R21, P0 ;  /* 0x00000001102f7824 */ /* 0x000fe200000e0615 */
[----:B-1----:R-:W-:Y:S01]  /*a34c0*/  IADD3 R44, P3, R42, R8, RZ ;  /* 0x000000082a2c7210 */ /* 0x002fe20007f7e0ff */
[----:B------:R-:W-:-:S03]  /*a34d0*/  IMAD.MOV.U32 R43, RZ, RZ, R33 ;  /* 0x000000ffff2b7224 */ /* 0x000fc600078e0021 */
[----:B------:R0:W-:Y:S01]  /*a34e0*/  STL.64 [R1+0x6f8], R46 ;  /* 0x0006f82e01007387 */ /* 0x0001e20000100a00 */
[----:B------:R-:W-:Y:S02]  /*a34f0*/  IMAD.MOV.U32 R33, RZ, RZ, R52 ;  /* 0x000000ffff217224 */ /* 0x000fe400078e0034 */
[----:B------:R-:W-:Y:S01]  /*a3500*/  IMAD.X R45, R17, 0x1, R10, P3 ;  /* 0x00000001112d7824 */ /* 0x000fe200018e060a */
[C---:B------:R-:W-:Y:S01]  /*a3510*/  IADD3 R52, P0, R42.reuse, R9, RZ ;  /* 0x000000092a347210 */ /* 0x040fe20007f1e0ff */
[----:B------:R-:W-:Y:S02]  /*a3520*/  IMAD.MOV.U32 R39, RZ, RZ, R31 ;  /* 0x000000ffff277224 */ /* 0x000fe400078e001f */
[----:B------:R-:W-:Y:S01]  /*a3530*/  IMAD.MOV.U32 R31, RZ, RZ, R38 ;  /* 0x000000ffff1f7224 */ /* 0x000fe200078e0026 */
[----:B------:R1:W-:Y:S01]  /*a3540*/  STL.64 [R1+0x6f0], R44 ;  /* 0x0006f02c01007387 */ /* 0x0003e20000100a00 */
[----:B------:R-:W-:Y:S01]  /*a3550*/  IMAD.MOV.U32 R38, RZ, RZ, R32 ;  /* 0x000000ffff267224 */ /* 0x000fe200078e0020 */
[----:B0-----:R-:W-:Y:S01]  /*a3560*/  IADD3 R46, P4, R42, R18, RZ ;  /* 0x000000122a2e7210 */ /* 0x001fe20007f9e0ff */
[----:B------:R-:W-:-:S02]  /*a3570*/  IMAD.MOV.U32 R32, RZ, RZ, R53 ;  /* 0x000000ffff207224 */ /* 0x000fc400078e0035 */
[C---:B------:R-:W-:Y:S02]  /*a3580*/  IMAD.X R53, R17.reuse, 0x1, R11, P0 ;  /* 0x0000000111357824 */ /* 0x040fe400000e060b */
[C---:B------:R-:W-:Y:S01]  /*a3590*/  IMAD.X R47, R17.reuse, 0x1, R20, P4 ;  /* 0x00000001112f7824 */ /* 0x040fe200020e0614 */
[----:B-1----:R-:W-:Y:S02]  /*a35a0*/  IADD3 R44, P3, R42, R19, RZ ;  /* 0x000000132a2c7210 */ /* 0x002fe40007f7e0ff */
[----:B------:R0:W-:Y:S01]  /*a35b0*/  STL.64 [R1+0x6e0], R52 ;  /* 0x0006e03401007387 */ /* 0x0001e20000100a00 */
[----:B------:R-:W-:Y:S02]  /*a35c0*/  SHF.R.S32.HI R16, RZ, 0x1f, R54 ;  /* 0x0000001fff107819 */ /* 0x000fe40000011436 */
[----:B------:R-:W-:Y:S01]  /*a35d0*/  IMAD.X R45, R17, 0x1, R21, P3 ;  /* 0x00000001112d7824 */ /* 0x000fe200018e0615 */
[----:B------:R1:W-:Y:S04]  /*a35e0*/  STL.64 [R1+0x6d8], R46 ;  /* 0x0006d82e01007387 */ /* 0x0003e80000100a00 */
[----:B------:R4:W-:Y:S01]  /*a35f0*/  STL.64 [R1+0x6b8], R44 ;  /* 0x0006b82c01007387 */ /* 0x0009e20000100a00 */
[----:B0-----:R-:W-:-:S02]  /*a3600*/  IADD3 R52, P4, R54, R9, RZ ;  /* 0x0000000936347210 */ /* 0x001fc40007f9e0ff */
[----:B-1----:R-:W-:-:S03]  /*a3610*/  IADD3 R46, P0, R54, R8, RZ ;  /* 0x00000008362e7210 */ /* 0x002fc60007f1e0ff */
[----:B------:R-:W-:Y:S01]  /*a3620*/  IMAD.X R53, R16, 0x1, R11, P4 ;  /* 0x0000000110357824 */ /* 0x000fe200020e060b */
[----:B----4-:R-:W-:Y:S01]  /*a3630*/  IADD3 R44, P3, R54, R18, RZ ;  /* 0x00000012362c7210 */ /* 0x010fe20007f7e0ff */
[----:B------:R-:W-:-:S04]  /*a3640*/  IMAD.X R47, R16, 0x1, R10, P0 ;  /* 0x00000001102f7824 */ /* 0x000fc800000e060a */
[----:B------:R-:W-:Y:S01]  /*a3650*/  IMAD.X R45, R16, 0x1, R20, P3 ;  /* 0x00000001102d7824 */ /* 0x000fe200018e0614 */
[----:B------:R-:W-:Y:S01]  /*a3660*/  STL.64 [R1+0x6b0], R46 ;  /* 0x0006b02e01007387 */ /* 0x000fe20000100a00 */
[----:B------:R-:W-:-:S03]  /*a3670*/  IADD3 R60, P0, R54, R19, RZ ;  /* 0x00000013363c7210 */ /* 0x000fc60007f1e0ff */
[----:B------:R0:W-:Y:S01]  /*a3680*/  STL.64 [R1+0x698], R52 ;  /* 0x0006983401007387 */ /* 0x0001e20000100a00 */
[----:B------:R-:W-:Y:S02]  /*a3690*/  SHF.R.S32.HI R17, RZ, 0x1f, R37 ;  /* 0x0000001fff117819 */ /* 0x000fe40000011425 */
[----:B------:R-:W-:Y:S01]  /*a36a0*/  IADD3 R54, P4, R37, R9, RZ ;  /* 0x0000000925367210 */ /* 0x000fe20007f9e0ff */
[----:B------:R-:W-:Y:S01]  /*a36b0*/  IMAD.X R61, R16, 0x1, R21, P0 ;  /* 0x00000001103d7824 */ /* 0x000fe200000e0615 */
[----:B0-----:R-:W4:Y:S04]  /*a36c0*/  LDL.LU.64 R52, [R1+0x3828] ;  /* 0x0038280001347983 */ /* 0x001f280000300a00 */
[----:B------:R0:W-:Y:S01]  /*a36d0*/  STL.64 [R1+0x690], R44 ;  /* 0x0006902c01007387 */ /* 0x0001e20000100a00 */
[----:B------:R-:W-:-:S02]  /*a36e0*/  IMAD.MOV.U32 R46, RZ, RZ, R36 ;  /* 0x000000ffff2e7224 */ /* 0x000fc400078e0024 */
[----:B------:R-:W-:Y:S02]  /*a36f0*/  IMAD.MOV.U32 R36, RZ, RZ, R55 ;  /* 0x000000ffff247224 */ /* 0x000fe400078e0037 */
[----:B------:R-:W-:Y:S01]  /*a3700*/  IMAD.X R55, R17, 0x1, R11, P4 ;  /* 0x0000000111377824 */ /* 0x000fe200020e060b */
[----:B0-----:R-:W-:Y:S01]  /*a3710*/  IADD3 R44, P3, R37, R8, RZ ;  /* 0x00000008252c7210 */ /* 0x001fe20007f7e0ff */
[----:B------:R-:W-:Y:S04]  /*a3720*/  STL.64 [R1+0x678], R60 ;  /* 0x0006783c01007387 */ /* 0x000fe80000100a00 */
[----:B------:R-:W-:-:S05]  /*a3730*/  IMAD.X R45, R17, 0x1, R10, P3 ;  /* 0x00000001112d7824 */ /* 0x000fca00018e060a */
[----:B------:R-:W-:Y:S04]  /*a3740*/  STL.64 [R1+0x670], R44 ;  /* 0x0006702c01007387 */ /* 0x000fe80000100a00 */
[----:B------:R0:W-:Y:S04]  /*a3750*/  STL.64 [R1+0x658], R54 ;  /* 0x0006583601007387 */ /* 0x0001e80000100a00 */
[----:B0-----:R-:W3:Y:S01]  /*a3760*/  LDL.LU.64 R54, [R1+0x3820] ;  /* 0x0038200001367983 */ /* 0x001ee20000300a00 */
[C---:B------:R-:W-:Y:S02]  /*a3770*/  IADD3 R60, P0, R37.reuse, R18, RZ ;  /* 0x00000012253c7210 */ /* 0x040fe40007f1e0ff */
[----:B------:R-:W-:Y:S01]  /*a3780*/  IADD3 R44, P3, R37, R19, RZ ;  /* 0x00000013252c7210 */ /* 0x000fe20007f7e0ff */
[----:B------:R-:W-:-:S02]  /*a3790*/  IMAD.MOV.U32 R42, RZ, RZ, R39 ;  /* 0x000000ffff2a7224 */ /* 0x000fc400078e0027 */
[C---:B------:R-:W-:Y:S02]  /*a37a0*/  IMAD.X R61, R17.reuse, 0x1, R20, P0 ;  /* 0x00000001113d7824 */ /* 0x040fe400000e0614 */
[----:B------:R-:W-:Y:S02]  /*a37b0*/  IMAD.X R45, R17, 0x1, R21, P3 ;  /* 0x00000001112d7824 */ /* 0x000fe400018e0615 */
[----:B------:R-:W-:Y:S02]  /*a37c0*/  IMAD.MOV.U32 R39, RZ, RZ, R30 ;  /* 0x000000ffff277224 */ /* 0x000fe400078e001e */
[----:B------:R-:W-:Y:S01]  /*a37d0*/  IMAD.MOV.U32 R30, RZ, RZ, R32 ;  /* 0x000000ffff1e7224 */ /* 0x000fe200078e0020 */
[----:B------:R0:W-:Y:S01]  /*a37e0*/  STL.64 [R1+0x650], R60 ;  /* 0x0006503c01007387 */ /* 0x0001e20000100a00 */
[----:B------:R-:W-:Y:S01]  /*a37f0*/  IMAD.MOV.U32 R32, RZ, RZ, R58 ;  /* 0x000000ffff207224 */ /* 0x000fe200078e003a */
[----:B------:R-:W-:Y:S02]  /*a3800*/  SHF.R.S32.HI R16, RZ, 0x1f, R46 ;  /* 0x0000001fff107819 */ /* 0x000fe4000001142e */
[----:B------:R-:W-:Y:S01]  /*a3810*/  IADD3 R58, P0, R46, R8, RZ ;  /* 0x000000082e3a7210 */ /* 0x000fe20007f1e0ff */
[----:B------:R1:W-:Y:S01]  /*a3820*/  STL.64 [R1+0x638], R44 ;  /* 0x0006382c01007387 */ /* 0x0003e20000100a00 */
[----:B------:R-:W-:-:S02]  /*a3830*/  IMAD.MOV.U32 R37, RZ, RZ, R43 ;  /* 0x000000ffff257224 */ /* 0x000fc400078e002b */
[----:B------:R-:W-:Y:S02]  /*a3840*/  IMAD.MOV.U32 R43, RZ, RZ, R59 ;  /* 0x000000ffff2b7224 */ /* 0x000fe400078e003b */
[----:B------:R-:W-:Y:S01]  /*a3850*/  IMAD.X R59, R16, 0x1, R10, P0 ;  /* 0x00000001103b7824 */ /* 0x000fe200000e060a */
[C---:B0-----:R-:W-:Y:S02]  /*a3860*/  IADD3 R60, P4, R46.reuse, R9, RZ ;  /* 0x000000092e3c7210 */ /* 0x041fe40007f9e0ff */
[C---:B-1----:R-:W-:Y:S02]  /*a3870*/  IADD3 R44, P3, R46.reuse, R18, RZ ;  /* 0x000000122e2c7210 */ /* 0x042fe40007f7e0ff */
[----:B------:R-:W-:-:S03]  /*a3880*/  IADD3 R46, P0, R46, R19, RZ ;  /* 0x000000132e2e7210 */ /* 0x000fc60007f1e0ff */
[C---:B------:R-:W-:Y:S01]  /*a3890*/  IMAD.X R45, R16.reuse, 0x1, R20, P3 ;  /* 0x00000001102d7824 */ /* 0x040fe200018e0614 */
[----:B------:R0:W-:Y:S01]  /*a38a0*/  STL.64 [R1+0x630], R58 ;  /* 0x0006303a01007387 */ /* 0x0001e20000100a00 */
[C---:B------:R-:W-:Y:S01]  /*a38b0*/  IMAD.X R61, R16.reuse, 0x1, R11, P4 ;  /* 0x00000001103d7824 */ /* 0x040fe200020e060b */
[----:B------:R-:W-:Y:S01]  /*a38c0*/  SHF.R.S32.HI R17, RZ, 0x1f, R42 ;  /* 0x0000001fff117819 */ /* 0x000fe2000001142a */
[----:B------:R-:W-:Y:S01]  /*a38d0*/  IMAD.X R47, R16, 0x1, R21, P0 ;  /* 0x00000001102f7824 */ /* 0x000fe200000e0615 */
[----:B0-----:R-:W2:Y:S04]  /*a38e0*/  LDL.LU.64 R58, [R1+0x3818] ;  /* 0x00381800013a7983 */ /* 0x001ea80000300a00 */
[----:B------:R0:W-:Y:S04]  /*a38f0*/  STL.64 [R1+0x610], R44 ;  /* 0x0006102c01007387 */ /* 0x0001e80000100a00 */
[----:B------:R1:W-:Y:S01]  /*a3900*/  STL.64 [R1+0x618], R60 ;  /* 0x0006183c01007387 */ /* 0x0003e20000100a00 */
[----:B0-----:R-:W-:-:S03]  /*a3910*/  IADD3 R44, P3, R42, R8, RZ ;  /* 0x000000082a2c7210 */ /* 0x001fc60007f7e0ff */
[----:B------:R0:W-:Y:S02]  /*a3920*/  STL.64 [R1+0x608], R46 ;  /* 0x0006082e01007387 */ /* 0x0001e40000100a00 */
[C---:B------:R-:W-:Y:S01]  /*a3930*/  IMAD.X R45, R17.reuse, 0x1, R10, P3 ;  /* 0x00000001112d7824 */ /* 0x040fe200018e060a */
[C---:B-1----:R-:W-:Y:S02]  /*a3940*/  IADD3 R60, P4, R42.reuse, R9, RZ ;  /* 0x000000092a3c7210 */ /* 0x042fe40007f9e0ff */
[----:B0-----:R-:W-:Y:S02]  /*a3950*/  IADD3 R46, P0, R42, R18, RZ ;  /* 0x000000122a2e7210 */ /* 0x001fe40007f1e0ff */
[----:B------:R0:W-:Y:S03]  /*a3960*/  STL.64 [R1+0x600], R44 ;  /* 0x0006002c01007387 */ /* 0x0001e60000100a00 */
[----:B------:R-:W-:-:S02]  /*a3970*/  IMAD.X R47, R17, 0x1, R20, P0 ;  /* 0x00000001112f7824 */ /* 0x000fc400000e0614 */
[C---:B------:R-:W-:Y:S01]  /*a3980*/  IMAD.X R61, R17.reuse, 0x1, R11, P4 ;  /* 0x00000001113d7824 */ /* 0x040fe200020e060b */
[----:B0-----:R-:W-:Y:S02]  /*a3990*/  IADD3 R44, P3, R42, R19, RZ ;  /* 0x000000132a2c7210 */ /* 0x001fe40007f7e0ff */
[----:B------:R0:W-:Y:S01]  /*a39a0*/  STL.64 [R1+0x5e0], R46 ;  /* 0x0005e02e01007387 */ /* 0x0001e20000100a00 */
[----:B------:R-:W-:Y:S02]  /*a39b0*/  SHF.R.S32.HI R16, RZ, 0x1f, R39 ;  /* 0x0000001fff107819 */ /* 0x000fe40000011427 */
[----:B------:R-:W-:Y:S01]  /*a39c0*/  IMAD.X R45, R17, 0x1, R21, P3 ;  /* 0x00000001112d7824 */ /* 0x000fe200018e0615 */
[----:B------:R1:W-:Y:S01]  /*a39d0*/  STL.64 [R1+0x5e8], R60 ;  /* 0x0005e83c01007387 */ /* 0x0003e20000100a00 */
[----:B0-----:R-:W-:-:S03]  /*a39e0*/  IADD3 R46, P0, R39, R8, RZ ;  /* 0x00000008272e7210 */ /* 0x001fc60007f1e0ff */
[----:B------:R0:W-:Y:S01]  /*a39f0*/  STL.64 [R1+0x5c8], R44 ;  /* 0x0005c82c01007387 */ /* 0x0001e20000100a00 */
[C---:B-1----:R-:W-:Y:S01]  /*a3a00*/  IADD3 R60, P4, R39.reuse, R9, RZ ;  /* 0x00000009273c7210 */ /* 0x042fe20007f9e0ff */
[----:B------:R-:W-:Y:S01]  /*a3a10*/  IMAD.X R47, R16, 0x1, R10, P0 ;  /* 0x00000001102f7824 */ /* 0x000fe200000e060a */
[----:B0-----:R-:W-:-:S03]  /*a3a20*/  IADD3 R44, P3, R39, R18, RZ ;  /* 0x00000012272c7210 */ /* 0x001fc60007f7e0ff */
[C---:B------:R-:W-:Y:S01]  /*a3a30*/  IMAD.X R61, R16.reuse, 0x1, R11, P4 ;  /* 0x00000001103d7824 */ /* 0x040fe200020e060b */
[----:B------:R0:W-:Y:S01]  /*a3a40*/  STL.64 [R1+0x5c0], R46 ;  /* 0x0005c02e01007387 */ /* 0x0001e20000100a00 */
[----:B------:R-:W-:-:S03]  /*a3a50*/  IMAD.X R45, R16, 0x1, R20, P3 ;  /* 0x00000001102d7824 */ /* 0x000fc600018e0614 */
[----:B------:R1:W-:Y:S01]  /*a3a60*/  STL.64 [R1+0x5a8], R60 ;  /* 0x0005a83c01007387 */ /* 0x0003e20000100a00 */
[----:B------:R-:W-:-:S03]  /*a3a70*/  SHF.R.S32.HI R17, RZ, 0x1f, R4 ;  /* 0x0000001fff117819 */ /* 0x000fc60000011404 */
[----:B------:R1:W-:Y:S01]  /*a3a80*/  STL.64 [R1+0x5a0], R44 ;  /* 0x0005a02c01007387 */ /* 0x0003e20000100a00 */
[----:B0-----:R-:W-:Y:S02]  /*a3a90*/  IADD3 R46, P0, R39, R19, RZ ;  /* 0x00000013272e7210 */ /* 0x001fe40007f1e0ff */
[----:B-1----:R-:W-:-:S03]  /*a3aa0*/  IADD3 R60, P4, R4, R9, RZ ;  /* 0x00000009043c7210 */ /* 0x002fc60007f9e0ff */
[----:B------:R-:W-:Y:S01]  /*a3ab0*/  IMAD.X R47, R16, 0x1, R21, P0 ;  /* 0x00000001102f7824 */ /* 0x000fe200000e0615 */
[----:B------:R-:W-:Y:S01]  /*a3ac0*/  IADD3 R44, P3, R4, R8, RZ ;  /* 0x00000008042c7210 */ /* 0x000fe20007f7e0ff */
[----:B------:R-:W-:-:S03]  /*a3ad0*/  IMAD.X R61, R17, 0x1, R11, P4 ;  /* 0x00000001113d7824 */ /* 0x000fc600020e060b */
[----:B------:R0:W-:Y:S01]  /*a3ae0*/  STL.64 [R1+0x588], R46 ;  /* 0x0005882e01007387 */ /* 0x0001e20000100a00 */
[----:B------:R-:W-:Y:S01]  /*a3af0*/  IMAD.X R45, R17, 0x1, R10, P3 ;  /* 0x00000001112d7824 */ /* 0x000fe200018e060a */
[----:B------:R-:W-:-:S04]  /*a3b00*/  SHF.R.S32.HI R16, RZ, 0x1f, R37 ;  /* 0x0000001fff107819 */ /* 0x000fc80000011425 */
[----:B------:R1:W-:Y:S01]  /*a3b10*/  STL.64 [R1+0x580], R44 ;  /* 0x0005802c01007387 */ /* 0x0003e20000100a00 */
[----:B0-----:R-:W-:-:S03]  /*a3b20*/  IADD3 R46, P0, R4, R18, RZ ;  /* 0x00000012042e7210 */ /* 0x001fc60007f1e0ff */
[----:B------:R0:W-:Y:S02]  /*a3b30*/  STL.64 [R1+0x568], R60 ;  /* 0x0005683c01007387 */ /* 0x0001e40000100a00 */
[----:B------:R-:W-:Y:S01]  /*a3b40*/  IMAD.X R47, R17, 0x1, R20, P0 ;  /* 0x00000001112f7824 */ /* 0x000fe200000e0614 */
[----:B-1----:R-:W-:Y:S02]  /*a3b50*/  IADD3 R44, P3, R4, R19, RZ ;  /* 0x00000013042c7210 */ /* 0x002fe40007f7e0ff */
[C---:B------:R-:W-:Y:S02]  /*a3b60*/  IADD3 R4, P4, R37.reuse, R9, RZ ;  /* 0x0000000925047210 */ /* 0x040fe40007f9e0ff */
[----:B0-----:R-:W-:Y:S01]  /*a3b70*/  IADD3 R60, P0, R37, R8, RZ ;  /* 0x00000008253c7210 */ /* 0x001fe20007f1e0ff */
[----:B------:R-:W-:Y:S01]  /*a3b80*/  IMAD.X R45, R17, 0x1, R21, P3 ;  /* 0x00000001112d7824 */ /* 0x000fe200018e0615 */
[----:B------:R0:W-:Y:S03]  /*a3b90*/  STL.64 [R1+0x560], R46 ;  /* 0x0005602e01007387 */ /* 0x0001e60000100a00 */
[----:B------:R-:W-:Y:S01]  /*a3ba0*/  IMAD.X R61, R16, 0x1, R10, P0 ;  /* 0x00000001103d7824 */ /* 0x000fe200000e060a */
[----:B------:R-:W-:Y:S01]  /*a3bb0*/  STL.64 [R1+0x548], R44 ;  /* 0x0005482c01007387 */ /* 0x000fe20000100a00 */
[----:B0-----:R-:W-:-:S02]  /*a3bc0*/  IMAD.MOV.U32 R46, RZ, RZ, R5 ;  /* 0x000000ffff2e7224 */ /* 0x001fc400078e0005 */
[----:B------:R-:W-:Y:S01]  /*a3bd0*/  IMAD.X R5, R16, 0x1, R11, P4 ;  /* 0x0000000110057824 */ /* 0x000fe200020e060b */
[----:B------:R-:W-:Y:S04]  /*a3be0*/  STL.64 [R1+0x540], R60 ;  /* 0x0005403c01007387 */ /* 0x000fe80000100a00 */
[----:B------:R0:W-:Y:S04]  /*a3bf0*/  STL.64 [R1+0x520], R4 ;  /* 0x0005200401007387 */ /* 0x0001e80000100a00 */
[----:B0-----:R-:W4:Y:S01]  /*a3c00*/  LDL.LU.64 R4, [R1+0x3810] ;  /* 0x0038100001047983 */ /* 0x001f220000300a00 */
[----:B------:R-:W-:-:S05]  /*a3c10*/  IADD3 R44, P3, R37, R18, RZ ;  /* 0x00000012252c7210 */ /* 0x000fca0007f7e0ff */
[C---:B------:R-:W-:Y:S01]  /*a3c20*/  IMAD.X R45, R16.reuse, 0x1, R20, P3 ;  /* 0x00000001102d7824 */ /* 0x040fe200018e0614 */
[----:B------:R-:W-:Y:S02]  /*a3c30*/  IADD3 R60, P0, R37, R19, RZ ;  /* 0x00000013253c7210 */ /* 0x000fe40007f1e0ff */
[----:B------:R-:W-:Y:S02]  /*a3c40*/  SHF.R.S32.HI R17, RZ, 0x1f, R36 ;  /* 0x0000001fff117819 */ /* 0x000fe40000011424 */
[----:B------:R0:W-:Y:S01]  /*a3c50*/  STL.64 [R1+0x518], R44 ;  /* 0x0005182c01007387 */ /* 0x0001e20000100a00 */
[----:B------:R-:W-:Y:S02]  /*a3c60*/  IMAD.X R61, R16, 0x1, R21, P0 ;  /* 0x00000001103d7824 */ /* 0x000fe400000e0615 */
[----:B------:R-:W-:Y:S01]  /*a3c70*/  IMAD.MOV.U32 R37, RZ, RZ, R31 ;  /* 0x000000ffff257224 */ /* 0x000fe200078e001f */
[----:B0-----:R-:W-:Y:S02]  /*a3c80*/  IADD3 R44, P3, R36, R8, RZ ;  /* 0x00000008242c7210 */ /* 0x001fe40007f7e0ff */
[----:B------:R0:W-:Y:S03]  /*a3c90*/  STL.64 [R1+0x500], R60 ;  /* 0x0005003c01007387 */ /* 0x0001e60000100a00 */
[----:B------:R-:W-:-:S02]  /*a3ca0*/  IMAD.X R45, R17, 0x1, R10, P3 ;  /* 0x00000001112d7824 */ /* 0x000fc400018e060a */
[----:B------:R-:W-:Y:S02]  /*a3cb0*/  IMAD.MOV.U32 R39, RZ, RZ, R43 ;  /* 0x000000ffff277224 */ /* 0x000fe400078e002b */
[----:B------:R-:W-:Y:S01]  /*a3cc0*/  IMAD.MOV.U32 R43, RZ, RZ, R34 ;  /* 0x000000ffff2b7224 */ /* 0x000fe200078e0022 */
[----:B------:R1:W-:Y:S01]  /*a3cd0*/  STL.64 [R1+0x4f8], R44 ;  /* 0x0004f82c01007387 */ /* 0x0003e20000100a00 */
[C---:B0-----:R-:W-:Y:S01]  /*a3ce0*/  IADD3 R60, P0, R36.reuse, R18, RZ ;  /* 0x00000012243c7210 */ /* 0x041fe20007f1e0ff */
[----:B------:R-:W-:Y:S02]  /*a3cf0*/  IMAD.MOV.U32 R42, RZ, RZ, R30 ;  /* 0x000000ffff2a7224 */ /* 0x000fe400078e001e */
[----:B------:R-:W-:Y:S02]  /*a3d00*/  IMAD.MOV.U32 R30, RZ, RZ, R35 ;  /* 0x000000ffff1e7224 */ /* 0x000fe400078e0023 */
[----:B------:R-:W-:Y:S01]  /*a3d10*/  IMAD.X R61, R17, 0x1, R20, P0 ;  /* 0x00000001113d7824 */ /* 0x000fe200000e0614 */
[----:B-1----:R-:W-:Y:S01]  /*a3d20*/  IADD3 R44, P3, R36, R19, RZ ;  /* 0x00000013242c7210 */ /* 0x002fe20007f7e0ff */
[----:B------:R-:W-:Y:S01]  /*a3d30*/  IMAD.MOV.U32 R35, RZ, RZ, R56 ;  /* 0x000000ffff237224 */ /* 0x000fe200078e0038 */
[----:B------:R-:W-:-:S03]  /*a3d40*/  SHF.R.S32.HI R16, RZ, 0x1f, R46 ;  /* 0x0000001fff107819 */ /* 0x000fc6000001142e */
[----:B------:R-:W-:Y:S01]  /*a3d50*/  IMAD.X R45, R17, 0x1, R21, P3 ;  /* 0x00000001112d7824 */ /* 0x000fe200018e0615 */
[----:B------:R-:W-:Y:S01]  /*a3d60*/  IADD3 R56, P0, R46, R8, RZ ;  /* 0x000000082e387210 */ /* 0x000fe20007f1e0ff */
[----:B---3--:R-:W-:Y:S01]  /*a3d70*/  IMAD.MOV.U32 R31, RZ, RZ, R54 ;  /* 0x000000ffff1f7224 */ /* 0x008fe200078e0036 */
[----:B------:R-:W-:Y:S01]  /*a3d80*/  IADD3 R54, P4, R36, R9, RZ ;  /* 0x0000000924367210 */ /* 0x000fe20007f9e0ff */
[----:B------:R-:W-:-:S04]  /*a3d90*/  IMAD.MOV.U32 R34, RZ, RZ, R55 ;  /* 0x000000ffff227224 */ /* 0x000fc800078e0037 */
[----:B------:R-:W-:-:S05]  /*a3da0*/  IMAD.X R55, R17, 0x1, R11, P4 ;  /* 0x0000000111377824 */ /* 0x000fca00020e060b */
[----:B------:R0:W-:Y:S01]  /*a3db0*/  STL.64 [R1+0x4e0], R54 ;  /* 0x0004e03601007387 */ /* 0x0001e20000100a00 */
[----:B------:R-:W-:Y:S02]  /*a3dc0*/  IMAD.MOV.U32 R36, RZ, RZ, R57 ;  /* 0x000000ffff247224 */ /* 0x000fe400078e0039 */
[----:B------:R-:W-:Y:S01]  /*a3dd0*/  IMAD.X R57, R16, 0x1, R10, P0 ;  /* 0x0000000110397824 */ /* 0x000fe200000e060a */
[----:B0-----:R-:W3:Y:S04]  /*a3de0*/  LDL.LU.64 R54, [R1+0x3808] ;  /* 0x0038080001367983 */ /* 0x001ee80000300a00 */
[----:B------:R0:W-:Y:S04]  /*a3df0*/  STL.64 [R1+0x4d8], R60 ;  /* 0x0004d83c01007387 */ /* 0x0001e80000100a00 */
[----:B------:R1:W-:Y:S01]  /*a3e00*/  STL.64 [R1+0x4c0], R44 ;  /* 0x0004c02c01007387 */ /* 0x0003e20000100a00 */
[----:B0-----:R-:W-:-:S02]  /*a3e10*/  IADD3 R60, P4, R46, R9, RZ ;  /* 0x000000092e3c7210 */ /* 0x001fc40007f9e0ff */
[----:B-1----:R-:W-:-:S03]  /*a3e20*/  IADD3 R44, P3, R46, R18, RZ ;  /* 0x000000122e2c7210 */ /* 0x002fc60007f7e0ff */
[----:B------:R-:W-:Y:S01]  /*a3e30*/  IMAD.X R61, R16, 0x1, R11, P4 ;  /* 0x00000001103d7824 */ /* 0x000fe200020e060b */
[----:B------:R0:W-:Y:S01]  /*a3e40*/  STL.64 [R1+0x4b8], R56 ;  /* 0x0004b83801007387 */ /* 0x0001e20000100a00 */
[----:B------:R-:W-:Y:S01]  /*a3e50*/  IADD3 R46, P0, R46, R19, RZ ;  /* 0x000000132e2e7210 */ /* 0x000fe20007f1e0ff */
[----:B------:R-:W-:Y:S01]  /*a3e60*/  IMAD.X R45, R16, 0x1, R20, P3 ;  /* 0x00000001102d7824 */ /* 0x000fe200018e0614 */
[----:B------:R-:W-:-:S03]  /*a3e70*/  SHF.R.S32.HI R17, RZ, 0x1f, R34 ;  /* 0x0000001fff117819 */ /* 0x000fc60000011422 */
[----:B------:R-:W-:Y:S01]  /*a3e80*/  IMAD.X R47, R16, 0x1, R21, P0 ;  /* 0x00000001102f7824 */ /* 0x000fe200000e0615 */
[----:B0-----:R-:W3:Y:S04]  /*a3e90*/  LDL.LU.64 R56, [R1+0x3800] ;  /* 0x0038000001387983 */ /* 0x001ee80000300a00 */
[----:B------:R-:W-:Y:S04]  /*a3ea0*/  STL.64 [R1+0x4a0], R60 ;  /* 0x0004a03c01007387 */ /* 0x000fe80000100a00 */
[----:B------:R0:W-:Y:S04]  /*a3eb0*/  STL.64 [R1+0x498], R44 ;  /* 0x0004982c01007387 */ /* 0x0001e80000100a00 */
[----:B------:R1:W-:Y:S01]  /*a3ec0*/  STL.64 [R1+0x478], R46 ;  /* 0x0004782e01007387 */ /* 0x0003e20000100a00 */
[----:B0-----:R-:W-:-:S02]  /*a3ed0*/  IADD3 R44, P3, R34, R8, RZ ;  /* 0x00000008222c7210 */ /* 0x001fc40007f7e0ff */
[----:B------:R-:W-:-:S03]  /*a3ee0*/  IADD3 R60, P4, R34, R9, RZ ;  /* 0x00000009223c7210 */ /* 0x000fc60007f9e0ff */
[C---:B------:R-:W-:Y:S01]  /*a3ef0*/  IMAD.X R45, R17.reuse, 0x1, R10, P3 ;  /* 0x00000001112d7824 */ /* 0x040fe200018e060a */
[----:B-1----:R-:W-:Y:S01]  /*a3f00*/  IADD3 R46, P0, R34, R18, RZ ;  /* 0x00000012222e7210 */ /* 0x002fe20007f1e0ff */
[----:B------:R-:W-:-:S03]  /*a3f10*/  IMAD.X R61, R17, 0x1, R11, P4 ;  /* 0x00000001113d7824 */ /* 0x000fc600020e060b */
[----:B------:R0:W-:Y:S01]  /*a3f20*/  STL.64 [R1+0x470], R44 ;  /* 0x0004702c01007387 */ /* 0x0001e20000100a00 */
[----:B------:R-:W-:-:S03]  /*a3f30*/  IMAD.X R47, R17, 0x1, R20, P0 ;  /* 0x00000001112f7824 */ /* 0x000fc600000e0614 */
[----:B------:R1:W-:Y:S01]  /*a3f40*/  STL.64 [R1+0x458], R60 ;  /* 0x0004583c01007387 */ /* 0x0003e20000100a00 */
[----:B0-----:R-:W-:-:S03]  /*a3f50*/  IADD3 R44, P3, R34, R19, RZ ;  /* 0x00000013222c7210 */ /* 0x001fc60007f7e0ff */
[----:B------:R0:W-:Y:S01]  /*a3f60*/  STL.64 [R1+0x450], R46 ;  /* 0x0004502e01007387 */ /* 0x0001e20000100a00 */
[----:B------:R-:W-:Y:S01]  /*a3f70*/  SHF.R.S32.HI R16, RZ, 0x1f, R40 ;  /* 0x0000001fff107819 */ /* 0x000fe20000011428 */
[----:B------:R-:W-:Y:S01]  /*a3f80*/  IMAD.X R45, R17, 0x1, R21, P3 ;  /* 0x00000001112d7824 */ /* 0x000fe200018e0615 */
[C---:B-1----:R-:W-:Y:S01]  /*a3f90*/  IADD3 R60, P4, R40.reuse, R9, RZ ;  /* 0x00000009283c7210 */ /* 0x042fe20007f9e0ff */
[----:B------:R-:W-:Y:S02]  /*a3fa0*/  IMAD.MOV.U32 R34, RZ, RZ, R35 ;  /* 0x000000ffff227224 */ /* 0x000fe400078e0023 */
[----:B------:R-:W-:Y:S01]  /*a3fb0*/  IMAD.MOV.U32 R35, RZ, RZ, R36 ;  /* 0x000000ffff237224 */ /* 0x000fe200078e0024 */
[----:B------:R1:W-:Y:S01]  /*a3fc0*/  STL.64 [R1+0x438], R44 ;  /* 0x0004382c01007387 */ /* 0x0003e20000100a00 */
[----:B0-----:R-:W-:Y:S01]  /*a3fd0*/  IMAD.MOV.U32 R46, RZ, RZ, R14 ;  /* 0x000000ffff2e7224 */ /* 0x001fe200078e000e */
[----:B------:R-:W-:Y:S01]  /*a3fe0*/  IADD3 R14, P0, R40, R8, RZ ;  /* 0x00000008280e7210 */ /* 0x000fe20007f1e0ff */
[----:B------:R-:W-:-:S02]  /*a3ff0*/  IMAD.MOV.U32 R36, RZ, RZ, R15 ;  /* 0x000000ffff247224 */ /* 0x000fc400078e000f */
[C---:B------:R-:W-:Y:S02]  /*a4000*/  IMAD.X R61, R16.reuse, 0x1, R11, P4 ;  /* 0x00000001103d7824 */ /* 0x040fe400020e060b */
[----:B------:R-:W-:Y:S01]  /*a4010*/  IMAD.X R15, R16, 0x1, R10, P0 ;  /* 0x00000001100f7824 */ /* 0x000fe200000e060a */
[C---:B-1----:R-:W-:Y:S02]  /*a4020*/  IADD3 R44, P3, R40.reuse, R18, RZ ;  /* 0x00000012282c7210 */ /* 0x042fe40007f7e0ff */
[----:B------:R-:W-:Y:S02]  /*a4030*/  IADD3 R40, P0, R40, R19, RZ ;  /* 0x0000001328287210 */ /* 0x000fe40007f1e0ff */
[----:B------:R0:W-:Y:S01]  /*a4040*/  STL.64 [R1+0x430], R14 ;  /* 0x0004300e01007387 */ /* 0x0001e20000100a00 */
[C---:B------:R-:W-:Y:S01]  /*a4050*/  IMAD.X R45, R16.reuse, 0x1, R20, P3 ;  /* 0x00000001102d7824 */ /* 0x040fe200018e0614 */
[----:B------:R-:W-:Y:S01]  /*a4060*/  SHF.R.S32.HI R17, RZ, 0x1f, R33 ;  /* 0x0000001fff117819 */ /* 0x000fe20000011421 */
[----:B------:R-:W-:Y:S01]  /*a4070*/  IMAD.X R41, R16, 0x1, R21, P0 ;  /* 0x0000000110297824 */ /* 0x000fe200000e0615 */
[----:B0-----:R-:W3:Y:S04]  /*a4080*/  LDL.LU.64 R14, [R1+0x37f8] ;  /* 0x0037f800010e7983 */ /* 0x001ee80000300a00 */
[----:B------:R-:W-:Y:S04]  /*a4090*/  STL.64 [R1+0x418], R60 ;  /* 0x0004183c01007387 */ /* 0x000fe80000100a00 */
[----:B------:R0:W-:Y:S04]  /*a40a0*/  STL.64 [R1+0x410], R44 ;  /* 0x0004102c01007387 */ /* 0x0001e80000100a00 */
[----:B------:R1:W-:Y:S01]  /*a40b0*/  STL.64 [R1+0x3f8], R40 ;  /* 0x0003f82801007387 */ /* 0x0003e20000100a00 */
[----:B0-----:R-:W-:-:S02]  /*a40c0*/  IADD3 R44, P3, R33, R8, RZ ;  /* 0x00000008212c7210 */ /* 0x001fc40007f7e0ff */
[----:B-1----:R-:W-:-:S03]  /*a40d0*/  IADD3 R40, P0, R33, R18, RZ ;  /* 0x0000001221287210 */ /* 0x002fc60007f1e0ff */
[----:B------:R-:W-:Y:S01]  /*a40e0*/  IMAD.X R45, R17, 0x1, R10, P3 ;  /* 0x00000001112d7824 */ /* 0x000fe200018e060a */
        /* <DEDUP_REMOVED lines=8> */
[----:B-1----:R-:W-:Y:S01]  /*a4170*/  IMAD.MOV.U32 R40, RZ, RZ, R50 ;  /* 0x000000ffff287224 */ /* 0x002fe200078e0032 */
[----:B------:R-:W-:Y:S01]  /*a4180*/  IADD3 R50, P0, R46, R8, RZ ;  /* 0x000000082e327210 */ /* 0x000fe20007f1e0ff */
[----:B------:R-:W-:Y:S01]  /*a4190*/  IMAD.X R45, R17, 0x1, R21, P3 ;  /* 0x00000001112d7824 */ /* 0x000fe200018e0615 */
[----:B------:R0:W-:Y:S01]  /*a41a0*/  STL.64 [R1+0x3d8], R60 ;  /* 0x0003d83c01007387 */ /* 0x0001e20000100a00 */
[----:B------:R-:W-:-:S02]  /*a41b0*/  IMAD.MOV.U32 R34, RZ, RZ, R35 ;  /* 0x000000ffff227224 */ /* 0x000fc400078e0023 */
[----:B------:R-:W-:Y:S01]  /*a41c0*/  IMAD.MOV.U32 R35, RZ, RZ, R36 ;  /* 0x000000ffff237224 */ /* 0x000fe200078e0024 */
[----:B------:R1:W-:Y:S01]  /*a41d0*/  STL.64 [R1+0x3b8], R44 ;  /* 0x0003b82c01007387 */ /* 0x0003e20000100a00 */
[----:B------:R-:W-:Y:S02]  /*a41e0*/  IMAD.MOV.U32 R36, RZ, RZ, R51 ;  /* 0x000000ffff247224 */ /* 0x000fe400078e0033 */
[----:B------:R-:W-:Y:S01]  /*a41f0*/  IMAD.X R51, R16, 0x1, R10, P0 ;  /* 0x0000000110337824 */ /* 0x000fe200000e060a */
[C---:B0-----:R-:W-:Y:S02]  /*a4200*/  IADD3 R60, P4, R46.reuse, R9, RZ ;  /* 0x000000092e3c7210 */ /* 0x041fe40007f9e0ff */
[C---:B-1----:R-:W-:Y:S02]  /*a4210*/  IADD3 R44, P3, R46.reuse, R18, RZ ;  /* 0x000000122e2c7210 */ /* 0x042fe40007f7e0ff */
[----:B------:R-:W-:Y:S01]  /*a4220*/  IADD3 R46, P0, R46, R19, RZ ;  /* 0x000000132e2e7210 */ /* 0x000fe20007f1e0ff */
[----:B------:R-:W-:-:S02]  /*a4230*/  IMAD.X R61, R16, 0x1, R11, P4 ;  /* 0x00000001103d7824 */ /* 0x000fc400020e060b */
[C---:B------:R-:W-:Y:S01]  /*a4240*/  IMAD.X R45, R16.reuse, 0x1, R20, P3 ;  /* 0x00000001102d7824 */ /* 0x040fe200018e0614 */
[----:B------:R0:W-:Y:S01]  /*a4250*/  STL.64 [R1+0x3b0], R50 ;  /* 0x0003b03201007387 */ /* 0x0001e20000100a00 */
[----:B------:R-:W-:Y:S01]  /*a4260*/  IMAD.X R47, R16, 0x1, R21, P0 ;  /* 0x00000001102f7824 */ /* 0x000fe200000e0615 */
[----:B------:R-:W-:Y:S02]  /*a4270*/  SHF.R.S32.HI R17, RZ, 0x1f, R32 ;  /* 0x0000001fff117819 */ /* 0x000fe40000011420 */
[----:B0-----:R-:W3:Y:S04]  /*a4280*/  LDL.LU.64 R50, [R1+0x37f0] ;  /* 0x0037f00001327983 */ /* 0x001ee80000300a00 */
[----:B------:R-:W-:Y:S04]  /*a4290*/  STL.64 [R1+0x398], R60 ;  /* 0x0003983c01007387 */ /* 0x000fe80000100a00 */
[----:B------:R0:W-:Y:S04]  /*a42a0*/  STL.64 [R1+0x390], R44 ;  /* 0x0003902c01007387 */ /* 0x0001e80000100a00 */
[----:B------:R1:W-:Y:S01]  /*a42b0*/  STL.64 [R1+0x370], R46 ;  /* 0x0003702e01007387 */ /* 0x0003e20000100a00 */
[----:B0-----:R-:W-:-:S02]  /*a42c0*/  IADD3 R44, P3, R32, R8, RZ ;  /* 0x00000008202c7210 */ /* 0x001fc40007f7e0ff */
[----:B-1----:R-:W-:-:S03]  /*a42d0*/  IADD3 R46, P0, R32, R18, RZ ;  /* 0x00000012202e7210 */ /* 0x002fc60007f1e0ff */
[C---:B------:R-:W-:Y:S02]  /*a42e0*/  IMAD.X R45, R17.reuse, 0x1, R10, P3 ;  /* 0x00000001112d7824 */ /* 0x040fe400018e060a */
[----:B------:R-:W-:-:S03]  /*a42f0*/  IMAD.X R47, R17, 0x1, R20, P0 ;  /* 0x00000001112f7824 */ /* 0x000fc600000e0614 */
[----:B------:R0:W-:Y:S01]  /*a4300*/  STL.64 [R1+0x368], R44 ;  /* 0x0003682c01007387 */ /* 0x0001e20000100a00 */
[----:B------:R-:W-:-:S03]  /*a4310*/  IADD3 R60, P4, R32, R9, RZ ;  /* 0x00000009203c7210 */ /* 0x000fc60007f9e0ff */
[----:B------:R4:W-:Y:S01]  /*a4320*/  STL.64 [R1+0x348], R46 ;  /* 0x0003482e01007387 */ /* 0x0009e20000100a00 */
[----:B------:R-:W-:Y:S01]  /*a4330*/  SHF.R.S32.HI R16, RZ, 0x1f, R40 ;  /* 0x0000001fff107819 */ /* 0x000fe20000011428 */
[C---:B------:R-:W-:Y:S01]  /*a4340*/  IMAD.X R61, R17.reuse, 0x1, R11, P4 ;  /* 0x00000001113d7824 */ /* 0x040fe200020e060b */
[----:B0-----:R-:W-:Y:S01]  /*a4350*/  IADD3 R44, P3, R32, R19, RZ ;  /* 0x00000013202c7210 */ /* 0x001fe20007f7e0ff */
[----:B----4-:R-:W-:Y:S01]  /*a4360*/  IMAD.MOV.U32 R46, RZ, RZ, R4 ;  /* 0x000000ffff2e7224 */ /* 0x010fe200078e0004 */
[----:B------:R-:W-:Y:S01]  /*a4370*/  IADD3 R4, P0, R40, R8, RZ ;  /* 0x0000000828047210 */ /* 0x000fe20007f1e0ff */
[----:B------:R-:W-:Y:S02]  /*a4380*/  IMAD.MOV.U32 R32, RZ, RZ, R35 ;  /* 0x000000ffff207224 */ /* 0x000fe400078e0023 */
[----:B------:R-:W-:Y:S02]  /*a4390*/  IMAD.MOV.U32 R35, RZ, RZ, R5 ;  /* 0x000000ffff237224 */ /* 0x000fe400078e0005 */
[----:B------:R-:W-:-:S02]  /*a43a0*/  IMAD.X R45, R17, 0x1, R21, P3 ;  /* 0x00000001112d7824 */ /* 0x000fc400018e0615 */
[----:B------:R-:W-:Y:S01]  /*a43b0*/  IMAD.X R5, R16, 0x1, R10, P0 ;  /* 0x0000000110057824 */ /* 0x000fe200000e060a */
[----:B------:R-:W-:Y:S04]  /*a43c0*/  STL.64 [R1+0x350], R60 ;  /* 0x0003503c01007387 */ /* 0x000fe80000100a00 */
[----:B------:R-:W-:Y:S04]  /*a43d0*/  STL.64 [R1+0x330], R44 ;  /* 0x0003302c01007387 */ /* 0x000fe80000100a00 */
[----:B------:R0:W-:Y:S04]  /*a43e0*/  STL.64 [R1+0x328], R4 ;  /* 0x0003280401007387 */ /* 0x0001e80000100a00 */
[----:B0-----:R-:W4:Y:S01]  /*a43f0*/  LDL.LU.64 R4, [R1+0x37e8] ;  /* 0x0037e80001047983 */ /* 0x001f220000300a00 */
[----:B------:R-:W-:-:S02]  /*a4400*/  IADD3 R60, P4, R40, R9, RZ ;  /* 0x00000009283c7210 */ /* 0x000fc40007f9e0ff */
[----:B------:R-:W-:-:S03]  /*a4410*/  IADD3 R44, P3, R40, R18, RZ ;  /* 0x00000012282c7210 */ /* 0x000fc60007f7e0ff */
[C---:B------:R-:W-:Y:S02]  /*a4420*/  IMAD.X R61, R16.reuse, 0x1, R11, P4 ;  /* 0x00000001103d7824 */ /* 0x040fe400020e060b */
[----:B------:R-:W-:Y:S01]  /*a4430*/  IMAD.X R45, R16, 0x1, R20, P3 ;  /* 0x00000001102d7824 */ /* 0x000fe200018e0614 */
[----:B------:R-:W-:Y:S02]  /*a4440*/  IADD3 R40, P0, R40, R19, RZ ;  /* 0x0000001328287210 */ /* 0x000fe40007f1e0ff */
[----:B------:R-:W-:Y:S01]  /*a4450*/  STL.64 [R1+0x310], R60 ;  /* 0x0003103c01007387 */ /* 0x000fe20000100a00 */
[----:B------:R-:W-:-:S03]  /*a4460*/  SHF.R.S32.HI R17, RZ, 0x1f, R38 ;  /* 0x0000001fff117819 */ /* 0x000fc60000011426 */
[----:B------:R0:W-:Y:S01]  /*a4470*/  STL.64 [R1+0x308], R44 ;  /* 0x0003082c01007387 */ /* 0x0001e20000100a00 */
[----:B------:R-:W-:-:S05]  /*a4480*/  IMAD.X R41, R16, 0x1, R21, P0 ;  /* 0x0000000110297824 */ /* 0x000fca00000e0615 */
[----:B------:R1:W-:Y:S01]  /*a4490*/  STL.64 [R1+0x2f0], R40 ;  /* 0x0002f02801007387 */ /* 0x0003e20000100a00 */
[----:B0-----:R-:W-:-:S05]  /*a44a0*/  IADD3 R44, P3, R38, R8, RZ ;  /* 0x00000008262c7210 */ /* 0x001fca0007f7e0ff */
[C---:B------:R-:W-:Y:S01]  /*a44b0*/  IMAD.X R45, R17.reuse, 0x1, R10, P3 ;  /* 0x00000001112d7824 */ /* 0x040fe200018e060a */
[C---:B-1----:R-:W-:Y:S02]  /*a44c0*/  IADD3 R40, P0, R38.reuse, R18, RZ ;  /* 0x0000001226287210 */ /* 0x042fe40007f1e0ff */
[C---:B------:R-:W-:Y:S02]  /*a44d0*/  IADD3 R60, P4, R38.reuse, R9, RZ ;  /* 0x00000009263c7210 */ /* 0x040fe40007f9e0ff */
[----:B------:R0:W-:Y:S01]  /*a44e0*/  STL.64 [R1+0x2e8], R44 ;  /* 0x0002e82c01007387 */ /* 0x0001e20000100a00 */
[C---:B------:R-:W-:Y:S02]  /*a44f0*/  IMAD.X R41, R17.reuse, 0x1, R20, P0 ;  /* 0x0000000111297824 */ /* 0x040fe400000e0614 */
[----:B------:R-:W-:Y:S01]  /*a4500*/  IMAD.X R61, R17, 0x1, R11, P4 ;  /* 0x00000001113d7824 */ /* 0x000fe200020e060b */
[----:B------:R-:W-:Y:S02]  /*a4510*/  SHF.R.S32.HI R16, RZ, 0x1f, R46 ;  /* 0x0000001fff107819 */ /* 0x000fe4000001142e */
[----:B------:R2:W-:Y:S01]  /*a4520*/  STL.64 [R1+0x2c8], R40 ;  /* 0x0002c82801007387 */ /* 0x0005e20000100a00 */
[----:B0-----:R-:W-:-:S03]  /*a4530*/  IADD3 R44, P3, R38, R19, RZ ;  /* 0x00000013262c7210 */ /* 0x001fc60007f7e0ff */
[----:B------:R0:W-:Y:S02]  /*a4540*/  STL.64 [R1+0x2d0], R60 ;  /* 0x0002d03c01007387 */ /* 0x0001e40000100a00 */
[----:B------:R-:W-:Y:S02]  /*a4550*/  IMAD.X R45, R17, 0x1, R21, P3 ;  /* 0x00000001112d7824 */ /* 0x000fe400018e0615 */
[----:B--2---:R-:W-:Y:S01]  /*a4560*/  IMAD.MOV.U32 R40, RZ, RZ, R58 ;  /* 0x000000ffff287224 */ /* 0x004fe200078e003a */
[C---:B------:R-:W-:Y:S01]  /*a4570*/  IADD3 R58, P0, R46.reuse, R8, RZ ;  /* 0x000000082e3a7210 */ /* 0x040fe20007f1e0ff */
[----:B------:R-:W-:Y:S01]  /*a4580*/  IMAD.MOV.U32 R38, RZ, RZ, R32 ;  /* 0x000000ffff267224 */ /* 0x000fe200078e0020 */
[----:B------:R1:W-:Y:S01]  /*a4590*/  STL.64 [R1+0x2b0], R44 ;  /* 0x0002b02c01007387 */ /* 0x0003e20000100a00 */
[----:B------:R-:W-:Y:S01]  /*a45a0*/  IMAD.MOV.U32 R32, RZ, RZ, R35 ;  /* 0x000000ffff207224 */ /* 0x000fe200078e0023 */
[----:B0-----:R-:W-:Y:S01]  /*a45b0*/  IADD3 R60, P4, R46, R9, RZ ;  /* 0x000000092e3c7210 */ /* 0x001fe20007f9e0ff */
[----:B------:R-:W-:-:S02]  /*a45c0*/  IMAD.MOV.U32 R35, RZ, RZ, R59 ;  /* 0x000000ffff237224 */ /* 0x000fc400078e003b */
[C---:B------:R-:W-:Y:S02]  /*a45d0*/  IMAD.X R59, R16.reuse, 0x1, R10, P0 ;  /* 0x00000001103b7824 */ /* 0x040fe400000e060a */
[----:B------:R-:W-:Y:S01]  /*a45e0*/  IMAD.X R61, R16, 0x1, R11, P4 ;  /* 0x00000001103d7824 */ /* 0x000fe200020e060b */
[----:B-1----:R-:W-:Y:S02]  /*a45f0*/  IADD3 R44, P3, R46, R18, RZ ;  /* 0x000000122e2c7210 */ /* 0x002fe40007f7e0ff */
[----:B------:R0:W-:Y:S03]  /*a4600*/  STL.64 [R1+0x2a8], R58 ;  /* 0x0002a83a01007387 */ /* 0x0001e60000100a00 */
[----:B------:R-:W-:Y:S01]  /*a4610*/  IMAD.X R45, R16, 0x1, R20, P3 ;  /* 0x00000001102d7824 */ /* 0x000fe200018e0614 */
[----:B------:R-:W-:Y:S02]  /*a4620*/  IADD3 R46, P0, R46, R19, RZ ;  /* 0x000000132e2e7210 */ /* 0x000fe40007f1e0ff */
[----:B------:R-:W-:Y:S01]  /*a4630*/  SHF.R.S32.HI R17, RZ, 0x1f, R42 ;  /* 0x0000001fff117819 */ /* 0x000fe2000001142a */
[----:B0-----:R-:W2:Y:S04]  /*a4640*/  LDL.LU.64 R58, [R1+0x37e0] ;  /* 0x0037e000013a7983 */ /* 0x001ea80000300a00 */
[----:B------:R-:W-:Y:S04]  /*a4650*/  STL.64 [R1+0x290], R60 ;  /* 0x0002903c01007387 */ /* 0x000fe80000100a00 */
[----:B------:R0:W-:Y:S01]  /*a4660*/  STL.64 [R1+0x288], R44 ;  /* 0x0002882c01007387 */ /* 0x0001e20000100a00 */
[----:B------:R-:W-:Y:S01]  /*a4670*/  IMAD.X R47, R16, 0x1, R21, P0 ;  /* 0x00000001102f7824 */ /* 0x000fe200000e0615 */
[----:B0-----:R-:W-:-:S04]  /*a4680*/  IADD3 R44, P3, R42, R8, RZ ;  /* 0x000000082a2c7210 */ /* 0x001fc80007f7e0ff */
[----:B------:R0:W-:Y:S01]  /*a4690*/  STL.64 [R1+0x270], R46 ;  /* 0x0002702e01007387 */ /* 0x0001e20000100a00 */
[----:B------:R-:W-:Y:S01]  /*a46a0*/  IMAD.X R45, R17, 0x1, R10, P3 ;  /* 0x00000001112d7824 */ /* 0x000fe200018e060a */
[----:B------:R-:W-:-:S04]  /*a46b0*/  IADD3 R60, P4, R42, R9, RZ ;  /* 0x000000092a3c7210 */ /* 0x000fc80007f9e0ff */
[----:B------:R1:W-:Y:S01]  /*a46c0*/  STL.64 [R1+0x268], R44 ;  /* 0x0002682c01007387 */ /* 0x0003e20000100a00 */
[----:B0-----:R-:W-:Y:S01]  /*a46d0*/  IADD3 R46, P0, R42, R18, RZ ;  /* 0x000000122a2e7210 */ /* 0x001fe20007f1e0ff */
[----:B------:R-:W-:-:S04]  /*a46e0*/  IMAD.X R61, R17, 0x1, R11, P4 ;  /* 0x00000001113d7824 */ /* 0x000fc800020e060b */
[C---:B------:R-:W-:Y:S01]  /*a46f0*/  IMAD.X R47, R17.reuse, 0x1, R20, P0 ;  /* 0x00000001112f7824 */ /* 0x040fe200000e0614 */
[----:B-1----:R-:W-:Y:S01]  /*a4700*/  IADD3 R44, P3, R42, R19, RZ ;  /* 0x000000132a2c7210 */ /* 0x002fe20007f7e0ff */
[----:B------:R0:W-:Y:S04]  /*a4710*/  STL.64 [R1+0x250], R60 ;  /* 0x0002503c01007387 */ /* 0x0001e80000100a00 */
[----:B------:R-:W-:Y:S01]  /*a4720*/  IMAD.X R45, R17, 0x1, R21, P3 ;  /* 0x00000001112d7824 */ /* 0x000fe200018e0615 */
[----:B------:R-:W-:Y:S01]  /*a4730*/  SHF.R.S32.HI R16, RZ, 0x1f, R40 ;  /* 0x0000001fff107819 */ /* 0x000fe20000011428 */
[----:B------:R1:W-:Y:S04]  /*a4740*/  STL.64 [R1+0x248], R46 ;  /* 0x0002482e01007387 */ /* 0x0003e80000100a00 */
[----:B------:R1:W-:Y:S01]  /*a4750*/  STL.64 [R1+0x228], R44 ;  /* 0x0002282c01007387 */ /* 0x0003e20000100a00 */
[----:B0-----:R-:W-:-:S02]  /*a4760*/  IADD3 R60, P0, R40, R8, RZ ;  /* 0x00000008283c7210 */ /* 0x001fc40007f1e0ff */
[----:B-1----:R-:W-:-:S03]  /*a4770*/  IADD3 R46, P4, R40, R9, RZ ;  /* 0x00000009282e7210 */ /* 0x002fc60007f9e0ff */
[----:B------:R-:W-:Y:S01]  /*a4780*/  IMAD.X R61, R16, 0x1, R10, P0 ;  /* 0x00000001103d7824 */ /* 0x000fe200000e060a */
[----:B------:R-:W-:Y:S01]  /*a4790*/  IADD3 R44, P3, R40, R18, RZ ;  /* 0x00000012282c7210 */ /* 0x000fe20007f7e0ff */
[----:B------:R-:W-:-:S03]  /*a47a0*/  IMAD.X R47, R16, 0x1, R11, P4 ;  /* 0x00000001102f7824 */ /* 0x000fc600020e060b */
[----:B------:R-:W-:Y:S01]  /*a47b0*/  STL.64 [R1+0x220], R60 ;  /* 0x0002203c01007387 */ /* 0x000fe20000100a00 */
[----:B------:R-:W-:-:S03]  /*a47c0*/  IMAD.X R45, R16, 0x1, R20, P3 ;  /* 0x00000001102d7824 */ /* 0x000fc600018e0614 */
[----:B------:R-:W-:Y:S01]  /*a47d0*/  STL.64 [R1+0x210], R46 ;  /* 0x0002102e01007387 */ /* 0x000fe20000100a00 */
[----:B------:R-:W-:Y:S02]  /*a47e0*/  IADD3 R40, P0, R40, R19, RZ ;  /* 0x0000001328287210 */ /* 0x000fe40007f1e0ff */
[----:B------:R-:W-:Y:S01]  /*a47f0*/  SHF.R.S32.HI R17, RZ, 0x1f, R31 ;  /* 0x0000001fff117819 */ /* 0x000fe2000001141f */
[----:B------:R0:W-:Y:S02]  /*a4800*/  STL.64 [R1+0x208], R44 ;  /* 0x0002082c01007387 */ /* 0x0001e40000100a00 */
[----:B------:R-:W-:Y:S01]  /*a4810*/  IMAD.X R41, R16, 0x1, R21, P0 ;  /* 0x0000000110297824 */ /* 0x000fe200000e0615 */
[C---:B0-----:R-:W-:Y:S02]  /*a4820*/  IADD3 R44, P3, R31.reuse, R8, RZ ;  /* 0x000000081f2c7210 */ /* 0x041fe40007f7e0ff */
[----:B------:R-:W-:-:S03]  /*a4830*/  IADD3 R46, P4, R31, R9, RZ ;  /* 0x000000091f2e7210 */ /* 0x000fc60007f9e0ff */
[C---:B------:R-:W-:Y:S01]  /*a4840*/  IMAD.X R45, R17.reuse, 0x1, R10, P3 ;  /* 0x00000001112d7824 */ /* 0x040fe200018e060a */
[----:B------:R0:W-:Y:S01]  /*a4850*/  STL.64 [R1+0x1f8], R40 ;  /* 0x0001f82801007387 */ /* 0x0001e20000100a00 */
[----:B------:R-:W-:-:S03]  /*a4860*/  IMAD.X R47, R17, 0x1, R11, P4 ;  /* 0x00000001112f7824 */ /* 0x000fc600020e060b */
[----:B------:R1:W-:Y:S01]  /*a4870*/  STL.64 [R1+0x1f0], R44 ;  /* 0x0001f02c01007387 */ /* 0x0003e20000100a00 */
[C---:B0-----:R-:W-:Y:S02]  /*a4880*/  IADD3 R40, P0, R31.reuse, R18, RZ ;  /* 0x000000121f287210 */ /* 0x041fe40007f1e0ff */
[----:B-1----:R-:W-:-:S03]  /*a4890*/  IADD3 R44, P3, R31, R19, RZ ;  /* 0x000000131f2c7210 */ /* 0x002fc60007f7e0ff */
[C---:B------:R-:W-:Y:S01]  /*a48a0*/  IMAD.X R41, R17.reuse, 0x1, R20, P0 ;  /* 0x0000000111297824 */ /* 0x040fe200000e0614 */
[----:B------:R0:W-:Y:S01]  /*a48b0*/  STL.64 [R1+0x1d8], R46 ;  /* 0x0001d82e01007387 */ /* 0x0001e20000100a00 */
[----:B------:R-:W-:Y:S01]  /*a48c0*/  IMAD.X R45, R17, 0x1, R21, P3 ;  /* 0x00000001112d7824 */ /* 0x000fe200018e0615 */
[----:B------:R-:W-:Y:S02]  /*a48d0*/  SHF.R.S32.HI R16, RZ, 0x1f, R52 ;  /* 0x0000001fff107819 */ /* 0x000fe40000011434 */
[----:B------:R-:W-:Y:S01]  /*a48e0*/  STL.64 [R1+0x1d0], R40 ;  /* 0x0001d02801007387 */ /* 0x000fe20000100a00 */
[----:B------:R-:W-:Y:S01]  /*a48f0*/  IMAD.MOV.U32 R31, RZ, RZ, R38 ;  /* 0x000000ffff1f7224 */ /* 0x000fe200078e0026 */
[C---:B------:R-:W-:Y:S01]  /*a4900*/  IADD3 R60, P4, R52.reuse, R9, RZ ;  /* 0x00000009343c7210 */ /* 0x040fe20007f9e0ff */
[----:B------:R-:W-:Y:S01]  /*a4910*/  IMAD.MOV.U32 R38, RZ, RZ, R35 ;  /* 0x000000ffff267224 */ /* 0x000fe200078e0023 */
[----:B------:R1:W-:Y:S01]  /*a4920*/  STL.64 [R1+0x1b8], R44 ;  /* 0x0001b82c01007387 */ /* 0x0003e20000100a00 */
[----:B0-----:R-:W-:Y:S01]  /*a4930*/  IMAD.MOV.U32 R46, RZ, RZ, R2 ;  /* 0x000000ffff2e7224 */ /* 0x001fe200078e0002 */
[----:B------:R-:W-:Y:S01]  /*a4940*/  IADD3 R2, P0, R52, R8, RZ ;  /* 0x0000000834027210 */ /* 0x000fe20007f1e0ff */
[----:B------:R-:W-:-:S02]  /*a4950*/  IMAD.MOV.U32 R35, RZ, RZ, R3 ;  /* 0x000000ffff237224 */ /* 0x000fc400078e0003 */
[C---:B------:R-:W-:Y:S02]  /*a4960*/  IMAD.X R61, R16.reuse, 0x1, R11, P4 ;  /* 0x00000001103d7824 */ /* 0x040fe400020e060b */
[----:B------:R-:W-:Y:S01]  /*a4970*/  IMAD.X R3, R16, 0x1, R10, P0 ;  /* 0x0000000110037824 */ /* 0x000fe200000e060a */
[----:B-1----:R-:W-:-:S04]  /*a4980*/  IADD3 R44, P3, R52, R18, RZ ;  /* 0x00000012342c7210 */ /* 0x002fc80007f7e0ff */
[----:B------:R0:W-:Y:S01]  /*a4990*/  STL.64 [R1+0x1b0], R2 ;  /* 0x0001b00201007387 */ /* 0x0001e20000100a00 */
[----:B------:R-:W-:Y:S01]  /*a49a0*/  IMAD.X R45, R16, 0x1, R20, P3 ;  /* 0x00000001102d7824 */ /* 0x000fe200018e0614 */
[----:B------:R-:W-:Y:S01]  /*a49b0*/  IADD3 R52, P0, R52, R19, RZ ;  /* 0x0000001334347210 */ /* 0x000fe20007f1e0ff */
[----:B------:R-:W-:Y:S01]  /*a49c0*/  IMAD.MOV.U32 R40, RZ, RZ, R32 ;  /* 0x000000ffff287224 */ /* 0x000fe200078e0020 */
[----:B------:R-:W-:Y:S01]  /*a49d0*/  SHF.R.S32.HI R17, RZ, 0x1f, R43 ;  /* 0x0000001fff117819 */ /* 0x000fe2000001142b */
[----:B------:R-:W-:Y:S01]  /*a49e0*/  IMAD.MOV.U32 R32, RZ, RZ, R53 ;  /* 0x000000ffff207224 */ /* 0x000fe200078e0035 */
[----:B0-----:R-:W2:Y:S04]  /*a49f0*/  LDL.LU.64 R2, [R1+0x37d8] ;  /* 0x0037d80001027983 */ /* 0x001ea80000300a00 */
[----:B------:R-:W-:Y:S01]  /*a4a00*/  STL.64 [R1+0x160], R60 ;  /* 0x0001603c01007387 */ /* 0x000fe20000100a00 */
[----:B------:R-:W-:-:S03]  /*a4a10*/  IMAD.X R53, R16, 0x1, R21, P0 ;  /* 0x0000000110357824 */ /* 0x000fc600000e0615 */
[----:B------:R0:W-:Y:S04]  /*a4a20*/  STL.64 [R1+0x1c8], R44 ;  /* 0x0001c82c01007387 */ /* 0x0001e80000100a00 */
[----:B------:R1:W-:Y:S01]  /*a4a30*/  STL.64 [R1+0x1c0], R52 ;  /* 0x0001c03401007387 */ /* 0x0003e20000100a00 */
[----:B0-----:R-:W-:-:S05]  /*a4a40*/  IADD3 R44, P3, R43, R8, RZ ;  /* 0x000000082b2c7210 */ /* 0x001fca0007f7e0ff */
[----:B------:R-:W-:Y:S01]  /*a4a50*/  IMAD.X R45, R17, 0x1, R10, P3 ;  /* 0x00000001112d7824 */ /* 0x000fe200018e060a */
[C---:B-1----:R-:W-:Y:S02]  /*a4a60*/  IADD3 R52, P4, R43.reuse, R9, RZ ;  /* 0x000000092b347210 */ /* 0x042fe40007f9e0ff */
[----:B------:R-:W-:Y:S02]  /*a4a70*/  IADD3 R60, P0, R43, R18, RZ ;  /* 0x000000122b3c7210 */ /* 0x000fe40007f1e0ff */
[----:B------:R0:W-:Y:S01]  /*a4a80*/  STL.64 [R1+0x1e8], R44 ;  /* 0x0001e82c01007387 */ /* 0x0001e20000100a00 */
[C---:B------:R-:W-:Y:S02]  /*a4a90*/  IMAD.X R53, R17.reuse, 0x1, R11, P4 ;  /* 0x0000000111357824 */ /* 0x040fe400020e060b */
[----:B------:R-:W-:Y:S01]  /*a4aa0*/  IMAD.X R61, R17, 0x1, R20, P0 ;  /* 0x00000001113d7824 */ /* 0x000fe200000e0614 */
[----:B------:R-:W-:Y:S02]  /*a4ab0*/  SHF.R.S32.HI R16, RZ, 0x1f, R46 ;  /* 0x0000001fff107819 */ /* 0x000fe4000001142e */
[----:B0-----:R-:W-:Y:S01]  /*a4ac0*/  IADD3 R44, P3, R43, R19, RZ ;  /* 0x000000132b2c7210 */ /* 0x001fe20007f7e0ff */
[----:B------:R-:W-:Y:S01]  /*a4ad0*/  IMAD.MOV.U32 R43, RZ, RZ, R38 ;  /* 0x000000ffff2b7224 */ /* 0x000fe200078e0026 */
[----:B------:R0:W-:Y:S01]  /*a4ae0*/  STL.64 [R1+0x1e0], R52 ;  /* 0x0001e03401007387 */ /* 0x0001e20000100a00 */
[----:B---3--:R-:W-:-:S02]  /*a4af0*/  IMAD.MOV.U32 R38, RZ, RZ, R54 ;  /* 0x000000ffff267224 */ /* 0x008fc400078e0036 */
[----:B------:R-:W-:Y:S01]  /*a4b00*/  IMAD.X R45, R17, 0x1, R21, P3 ;  /* 0x00000001112d7824 */ /* 0x000fe200018e0615 */
[----:B------:R-:W-:Y:S01]  /*a4b10*/  IADD3 R54, P0, R46, R8, RZ ;  /* 0x000000082e367210 */ /* 0x000fe20007f1e0ff */
[----:B------:R-:W-:Y:S02]  /*a4b20*/  IMAD.MOV.U32 R42, RZ, RZ, R30 ;  /* 0x000000ffff2a7224 */ /* 0x000fe400078e001e */
[----:B------:R-:W-:Y:S01]  /*a4b30*/  IMAD.MOV.U32 R30, RZ, RZ, R40 ;  /* 0x000000ffff1e7224 */ /* 0x000fe200078e0028 */
[----:B0-----:R-:W3:Y:S01]  /*a4b40*/  LDL.LU.64 R52, [R1+0x37d0] ;  /* 0x0037d00001347983 */ /* 0x001ee20000300a00 */
[----:B------:R-:W-:-:S03]  /*a4b50*/  IMAD.MOV.U32 R40, RZ, RZ, R55 ;  /* 0x000000ffff287224 */ /* 0x000fc600078e0037 */
        /* <DEDUP_REMOVED lines=8> */
[----:B------:R-:W-:Y:S02]  /*a4be0*/  IADD3 R46, P0, R46, R19, RZ ;  /* 0x000000132e2e7210 */ /* 0x000fe40007f1e0ff */
[----:B------:R-:W-:Y:S01]  /*a4bf0*/  SHF.R.S32.HI R17, RZ, 0x1f, R42 ;  /* 0x0000001fff117819 */ /* 0x000fe2000001142a */
[----:B0-----:R-:W3:Y:S04]  /*a4c00*/  LDL.LU.64 R54, [R1+0x37c8] ;  /* 0x0037c80001367983 */ /* 0x001ee80000300a00 */
[----:B------:R-:W-:Y:S01]  /*a4c10*/  STL.64 [R1+0x238], R60 ;  /* 0x0002383c01007387 */ /* 0x000fe20000100a00 */
[----:B------:R-:W-:-:S03]  /*a4c20*/  IMAD.X R47, R16, 0x1, R21, P0 ;  /* 0x00000001102f7824 */ /* 0x000fc600000e0615 */
[----:B------:R0:W-:Y:S04]  /*a4c30*/  STL.64 [R1+0x260], R44 ;  /* 0x0002602c01007387 */ /* 0x0001e80000100a00 */
[----:B------:R1:W-:Y:S01]  /*a4c40*/  STL.64 [R1+0x258], R46 ;  /* 0x0002582e01007387 */ /* 0x0003e20000100a00 */
[----:B0-----:R-:W-:-:S05]  /*a4c50*/  IADD3 R44, P3, R42, R8, RZ ;  /* 0x000000082a2c7210 */ /* 0x001fca0007f7e0ff */
[C---:B------:R-:W-:Y:S01]  /*a4c60*/  IMAD.X R45, R17.reuse, 0x1, R10, P3 ;  /* 0x00000001112d7824 */ /* 0x040fe200018e060a */
[C---:B-1----:R-:W-:Y:S02]  /*a4c70*/  IADD3 R46, P0, R42.reuse, R18, RZ ;  /* 0x000000122a2e7210 */ /* 0x042fe40007f1e0ff */
[C---:B------:R-:W-:Y:S02]  /*a4c80*/  IADD3 R60, P4, R42.reuse, R9, RZ ;  /* 0x000000092a3c7210 */ /* 0x040fe40007f9e0ff */
[----:B------:R0:W-:Y:S01]  /*a4c90*/  STL.64 [R1+0x280], R44 ;  /* 0x0002802c01007387 */ /* 0x0001e20000100a00 */
[C---:B------:R-:W-:Y:S02]  /*a4ca0*/  IMAD.X R47, R17.reuse, 0x1, R20, P0 ;  /* 0x00000001112f7824 */ /* 0x040fe400000e0614 */
[C---:B------:R-:W-:Y:S01]  /*a4cb0*/  IMAD.X R61, R17.reuse, 0x1, R11, P4 ;  /* 0x00000001113d7824 */ /* 0x040fe200020e060b */
[----:B------:R-:W-:Y:S02]  /*a4cc0*/  SHF.R.S32.HI R16, RZ, 0x1f, R39 ;  /* 0x0000001fff107819 */ /* 0x000fe40000011427 */
[----:B0-----:R-:W-:Y:S01]  /*a4cd0*/  IADD3 R44, P3, R42, R19, RZ ;  /* 0x000000132a2c7210 */ /* 0x001fe20007f7e0ff */
[----:B------:R0:W-:Y:S04]  /*a4ce0*/  STL.64 [R1+0x2a0], R46 ;  /* 0x0002a02e01007387 */ /* 0x0001e80000100a00 */
[----:B------:R-:W-:Y:S01]  /*a4cf0*/  IMAD.X R45, R17, 0x1, R21, P3 ;  /* 0x00000001112d7824 */ /* 0x000fe200018e0615 */
[----:B------:R-:W-:Y:S04]  /*a4d00*/  STL.64 [R1+0x278], R60 ;  /* 0x0002783c01007387 */ /* 0x000fe80000100a00 */
[----:B------:R1:W-:Y:S01]  /*a4d10*/  STL.64 [R1+0x298], R44 ;  /* 0x0002982c01007387 */ /* 0x0003e20000100a00 */
[----:B0-----:R-:W-:-:S05]  /*a4d20*/  IADD3 R46, P0, R39, R8, RZ ;  /* 0x00000008272e7210 */ /* 0x001fca0007f1e0ff */
[----:B------:R-:W-:Y:S01]  /*a4d30*/  IMAD.X R47, R16, 0x1, R10, P0 ;  /* 0x00000001102f7824 */ /* 0x000fe200000e060a */
[----:B-1----:R-:W-:-:S04]  /*a4d40*/  IADD3 R44, P3, R39, R18, RZ ;  /* 0x00000012272c7210 */ /* 0x002fc80007f7e0ff */
[----:B------:R0:W-:Y:S01]  /*a4d50*/  STL.64 [R1+0x2c0], R46 ;  /* 0x0002c02e01007387 */ /* 0x0001e20000100a00 */
[----:B------:R-:W-:Y:S01]  /*a4d60*/  IADD3 R60, P4, R39, R9, RZ ;  /* 0x00000009273c7210 */ /* 0x000fe20007f9e0ff */
[----:B------:R-:W-:Y:S01]  /*a4d70*/  IMAD.X R45, R16, 0x1, R20, P3 ;  /* 0x00000001102d7824 */ /* 0x000fe200018e0614 */
[----:B------:R-:W-:-:S03]  /*a4d80*/  SHF.R.S32.HI R17, RZ, 0x1f, R37 ;  /* 0x0000001fff117819 */ /* 0x000fc60000011425 */
[----:B------:R-:W-:Y:S01]  /*a4d90*/  IMAD.X R61, R16, 0x1, R11, P4 ;  /* 0x00000001103d7824 */ /* 0x000fe200020e060b */
[----:B------:R1:W-:Y:S01]  /*a4da0*/  STL.64 [R1+0x2e0], R44 ;  /* 0x0002e02c01007387 */ /* 0x0003e20000100a00 */
[----:B0-----:R-:W-:Y:S01]  /*a4db0*/  IADD3 R46, P0, R39, R19, RZ ;  /* 0x00000013272e7210 */ /* 0x001fe20007f1e0ff */
[----:B------:R-:W-:-:S04]  /*a4dc0*/  IMAD.MOV.U32 R42, RZ, RZ, R12 ;  /* 0x000000ffff2a7224 */ /* 0x000fc800078e000c */
[----:B------:R-:W-:Y:S01]  /*a4dd0*/  IMAD.X R47, R16, 0x1, R21, P0 ;  /* 0x00000001102f7824 */ /* 0x000fe200000e0615 */
[C---:B-1----:R-:W-:Y:S01]  /*a4de0*/  IADD3 R44, P3, R37.reuse, R8, RZ ;  /* 0x00000008252c7210 */ /* 0x042fe20007f7e0ff */
[----:B------:R0:W-:Y:S01]  /*a4df0*/  STL.64 [R1+0x2b8], R60 ;  /* 0x0002b83c01007387 */ /* 0x0001e20000100a00 */
[----:B------:R-:W-:-:S03]  /*a4e00*/  IADD3 R12, P4, R37, R9, RZ ;  /* 0x00000009250c7210 */ /* 0x000fc60007f9e0ff */
[C---:B------:R-:W-:Y:S01]  /*a4e10*/  IMAD.X R45, R17.reuse, 0x1, R10, P3 ;  /* 0x00000001112d7824 */ /* 0x040fe200018e060a */
[----:B------:R1:W-:Y:S04]  /*a4e20*/  STL.64 [R1+0x2d8], R46 ;  /* 0x0002d82e01007387 */ /* 0x0003e80000100a00 */
[----:B------:R4:W-:Y:S01]  /*a4e30*/  STL.64 [R1+0x300], R44 ;  /* 0x0003002c01007387 */ /* 0x0009e20000100a00 */
[----:B0-----:R-:W-:Y:S02]  /*a4e40*/  IMAD.MOV.U32 R61, RZ, RZ, R13 ;  /* 0x000000ffff3d7224 */ /* 0x001fe400078e000d */
[----:B------:R-:W-:Y:S01]  /*a4e50*/  IMAD.X R13, R17, 0x1, R11, P4 ;  /* 0x00000001110d7824 */ /* 0x000fe200020e060b */
[C---:B-1----:R-:W-:Y:S02]  /*a4e60*/  IADD3 R46, P0, R37.reuse, R18, RZ ;  /* 0x00000012252e7210 */ /* 0x042fe40007f1e0ff */
[----:B----4-:R-:W-:-:S03]  /*a4e70*/  IADD3 R44, P3, R37, R19, RZ ;  /* 0x00000013252c7210 */ /* 0x010fc60007f7e0ff */
[C---:B------:R-:W-:Y:S01]  /*a4e80*/  IMAD.X R47, R17.reuse, 0x1, R20, P0 ;  /* 0x00000001112f7824 */ /* 0x040fe200000e0614 */
[----:B------:R0:W-:Y:S01]  /*a4e90*/  STL.64 [R1+0x2f8], R12 ;  /* 0x0002f80c01007387 */ /* 0x0001e20000100a00 */
[----:B------:R-:W-:Y:S02]  /*a4ea0*/  IMAD.MOV.U32 R39, RZ, RZ, R33 ;  /* 0x000000ffff277224 */ /* 0x000fe400078e0021 */
[----:B------:R-:W-:Y:S01]  /*a4eb0*/  IMAD.X R45, R17, 0x1, R21, P3 ;  /* 0x00000001112d7824 */ /* 0x000fe200018e0615 */
[----:B------:R-:W-:Y:S01]  /*a4ec0*/  SHF.R.S32.HI R16, RZ, 0x1f, R6 ;  /* 0x0000001fff107819 */ /* 0x000fe20000011406 */
[----:B------:R-:W-:Y:S01]  /*a4ed0*/  IMAD.MOV.U32 R33, RZ, RZ, R4 ;  /* 0x000000ffff217224 */ /* 0x000fe200078e0004 */
[----:B------:R-:W-:Y:S01]  /*a4ee0*/  IADD3 R4, P4, R6, R9, RZ ;  /* 0x0000000906047210 */ /* 0x000fe20007f9e0ff */
[----:B------:R-:W-:Y:S01]  /*a4ef0*/  IMAD.MOV.U32 R37, RZ, RZ, R40 ;  /* 0x000000ffff257224 */ /* 0x000fe200078e0028 */
[----:B0-----:R-:W4:Y:S04]  /*a4f00*/  LDL.LU.64 R12, [R1+0x37c0] ;  /* 0x0037c000010c7983 */ /* 0x001f280000300a00 */
[----:B------:R0:W-:Y:S01]  /*a4f10*/  STL.64 [R1+0x320], R46 ;  /* 0x0003202e01007387 */ /* 0x0001e20000100a00 */
[----:B------:R-:W-:-:S03]  /*a4f20*/  IMAD.MOV.U32 R40, RZ, RZ, R38 ;  /* 0x000000ffff287224 */ /* 0x000fc600078e0026 */
[----:B------:R1:W-:Y:S01]  /*a4f30*/  STL.64 [R1+0x318], R44 ;  /* 0x0003182c01007387 */ /* 0x0003e20000100a00 */
[----:B------:R-:W-:Y:S01]  /*a4f40*/  IMAD.MOV.U32 R38, RZ, RZ, R5 ;  /* 0x000000ffff267224 */ /* 0x000fe200078e0005 */
[----:B0-----:R-:W-:Y:S01]  /*a4f50*/  IADD3 R46, P0, R6, R8, RZ ;  /* 0x00000008062e7210 */ /* 0x001fe20007f1e0ff */
[----:B------:R-:W-:Y:S01]  /*a4f60*/  IMAD.X R5, R16, 0x1, R11, P4 ;  /* 0x0000000110057824 */ /* 0x000fe200020e060b */
[----:B-1----:R-:W-:-:S03]  /*a4f70*/  IADD3 R44, P3, R6, R18, RZ ;  /* 0x00000012062c7210 */ /* 0x002fc60007f7e0ff */
[C---:B------:R-:W-:Y:S02]  /*a4f80*/  IMAD.X R47, R16.reuse, 0x1, R10, P0 ;  /* 0x00000001102f7824 */ /* 0x040fe400000e060a */
[----:B------:R-:W-:-:S03]  /*a4f90*/  IMAD.X R45, R16, 0x1, R20, P3 ;  /* 0x00000001102d7824 */ /* 0x000fc600018e0614 */
[----:B------:R0:W-:Y:S01]  /*a4fa0*/  STL.64 [R1+0x340], R46 ;  /* 0x0003402e01007387 */ /* 0x0001e20000100a00 */
[----:B------:R-:W-:-:S03]  /*a4fb0*/  IADD3 R6, P0, R6, R19, RZ ;  /* 0x0000001306067210 */ /* 0x000fc60007f1e0ff */
[----:B------:R1:W-:Y:S01]  /*a4fc0*/  STL.64 [R1+0x338], R4 ;  /* 0x0003380401007387 */ /* 0x0003e20000100a00 */
[----:B------:R-:W-:Y:S01]  /*a4fd0*/  SHF.R.S32.HI R17, RZ, 0x1f, R42 ;  /* 0x0000001fff117819 */ /* 0x000fe2000001142a */
[----:B0-----:R-:W-:Y:S02]  /*a4fe0*/  IMAD.MOV.U32 R46, RZ, RZ, R7 ;  /* 0x000000ffff2e7224 */ /* 0x001fe400078e0007 */
[----:B-1----:R-:W4:Y:S04]  /*a4ff0*/  LDL.LU.64 R4, [R1+0x37b8] ;  /* 0x0037b80001047983 */ /* 0x002f280000300a00 */
[----:B------:R0:W-:Y:S01]  /*a5000*/  STL.64 [R1+0x360], R44 ;  /* 0x0003602c01007387 */ /* 0x0001e20000100a00 */
[----:B------:R-:W-:Y:S01]  /*a5010*/  IMAD.X R7, R16, 0x1, R21, P0 ;  /* 0x0000000110077824 */ /* 0x000fe200000e0615 */
[----:B------:R-:W-:-:S02]  /*a5020*/  IADD3 R60, P4, R42, R9, RZ ;  /* 0x000000092a3c7210 */ /* 0x000fc40007f9e0ff */
[----:B0-----:R-:W-:Y:S02]  /*a5030*/  IADD3 R44, P3, R42, R8, RZ ;  /* 0x000000082a2c7210 */ /* 0x001fe40007f7e0ff */
[----:B------:R0:W-:Y:S03]  /*a5040*/  STL.64 [R1+0x358], R6 ;  /* 0x0003580601007387 */ /* 0x0001e60000100a00 */
[----:B------:R-:W-:-:S05]  /*a5050*/  IMAD.X R45, R17, 0x1, R10, P3 ;  /* 0x00000001112d7824 */ /* 0x000fca00018e060a */
[----:B------:R1:W-:Y:S01]  /*a5060*/  STL.64 [R1+0x388], R44 ;  /* 0x0003882c01007387 */ /* 0x0003e20000100a00 */
[C---:B0-----:R-:W-:Y:S01]  /*a5070*/  IADD3 R6, P0, R42.reuse, R18, RZ ;  /* 0x000000122a067210 */ /* 0x041fe20007f1e0ff */
[----:B------:R-:W-:Y:S02]  /*a5080*/  IMAD.MOV.U32 R41, RZ, RZ, R61 ;  /* 0x000000ffff297224 */ /* 0x000fe400078e003d */
[C---:B------:R-:W-:Y:S02]  /*a5090*/  IMAD.X R61, R17.reuse, 0x1, R11, P4 ;  /* 0x00000001113d7824 */ /* 0x040fe400020e060b */
[----:B------:R-:W-:Y:S01]  /*a50a0*/  IMAD.X R7, R17, 0x1, R20, P0 ;  /* 0x0000000111077824 */ /* 0x000fe200000e0614 */
[----:B-1----:R-:W-:-:S04]  /*a50b0*/  IADD3 R44, P3, R42, R19, RZ ;  /* 0x000000132a2c7210 */ /* 0x002fc80007f7e0ff */
[----:B------:R0:W-:Y:S01]  /*a50c0*/  STL.64 [R1+0x3a8], R6 ;  /* 0x0003a80601007387 */ /* 0x0001e20000100a00 */
[----:B------:R-:W-:Y:S01]  /*a50d0*/  IMAD.X R45, R17, 0x1, R21, P3 ;  /* 0x00000001112d7824 */ /* 0x000fe200018e0615 */
[----:B------:R-:W-:Y:S02]  /*a50e0*/  SHF.R.S32.HI R16, RZ, 0x1f, R48 ;  /* 0x0000001fff107819 */ /* 0x000fe40000011430 */
        /* <DEDUP_REMOVED lines=8> */
[----:B------:R-:W-:Y:S01]  /*a5170*/  IADD3 R48, P0, R48, R19, RZ ;  /* 0x0000001330307210 */ /* 0x000fe20007f1e0ff */
[----:B------:R-:W-:Y:S01]  /*a5180*/  IMAD.MOV.U32 R42, RZ, RZ, R39 ;  /* 0x000000ffff2a7224 */ /* 0x000fe200078e0027 */
[----:B------:R-:W-:Y:S01]  /*a5190*/  SHF.R.S32.HI R17, RZ, 0x1f, R41 ;  /* 0x0000001fff117819 */ /* 0x000fe20000011429 */
[----:B------:R-:W-:Y:S01]  /*a51a0*/  IMAD.MOV.U32 R39, RZ, RZ, R49 ;  /* 0x000000ffff277224 */ /* 0x000fe200078e0031 */
[----:B0-----:R-:W4:Y:S01]  /*a51b0*/  LDL.LU.64 R6, [R1+0x37b0] ;  /* 0x0037b00001067983 */ /* 0x001f220000300a00 */
[----:B------:R-:W-:-:S03]  /*a51c0*/  IMAD.X R61, R16, 0x1, R11, P4 ;  /* 0x00000001103d7824 */ /* 0x000fc600020e060b */
        /* <DEDUP_REMOVED lines=23> */
[----:B------:R-:W-:-:S03]  /*a5340*/  IADD3 R46, P0, R46, R19, RZ ;  /* 0x000000132e2e7210 */ /* 0x000fc60007f1e0ff */
[C---:B------:R-:W-:Y:S01]  /*a5350*/  IMAD.X R61, R16.reuse, 0x1, R11, P4 ;  /* 0x00000001103d7824 */ /* 0x040fe200020e060b */
[----:B------:R-:W-:Y:S01]  /*a5360*/  SHF.R.S32.HI R17, RZ, 0x1f, R22 ;  /* 0x0000001fff117819 */ /* 0x000fe20000011416 */
[----:B0-----:R-:W4:Y:S04]  /*a5370*/  LDL.LU.64 R48, [R1+0x37a8] ;  /* 0x0037a80001307983 */ /* 0x001f280000300a00 */
        /* <DEDUP_REMOVED lines=8> */
[C---:B------:R-:W-:Y:S01]  /*a5400*/  IMAD.X R61, R17.reuse, 0x1, R11, P4 ;  /* 0x00000001113d7824 */ /* 0x040fe200020e060b */
[C---:B0-----:R-:W-:Y:S02]  /*a5410*/  IADD3 R46, P0, R22.reuse, R18, RZ ;  /* 0x00000012162e7210 */ /* 0x041fe40007f1e0ff */
[----:B------:R-:W-:Y:S02]  /*a5420*/  SHF.R.S32.HI R16, RZ, 0x1f, R23 ;  /* 0x0000001fff107819 */ /* 0x000fe40000011417 */
[----:B------:R0:W-:Y:S01]  /*a5430*/  STL.64 [R1+0x488], R60 ;  /* 0x0004883c01007387 */ /* 0x0001e20000100a00 */
[----:B------:R-:W-:Y:S01]  /*a5440*/  IMAD.X R47, R17, 0x1, R20, P0 ;  /* 0x00000001112f7824 */ /* 0x000fe200000e0614 */
[----:B-1----:R-:W-:-:S04]  /*a5450*/  IADD3 R44, P3, R22, R19, RZ ;  /* 0x00000013162c7210 */ /* 0x002fc80007f7e0ff */
[----:B------:R1:W-:Y:S01]  /*a5460*/  STL.64 [R1+0x4b0], R46 ;  /* 0x0004b02e01007387 */ /* 0x0003e20000100a00 */
[----:B------:R-:W-:Y:S01]  /*a5470*/  IMAD.X R45, R17, 0x1, R21, P3 ;  /* 0x00000001112d7824 */ /* 0x000fe200018e0615 */
[----:B0-----:R-:W-:-:S04]  /*a5480*/  IADD3 R60, P0, R23, R8, RZ ;  /* 0x00000008173c7210 */ /* 0x001fc80007f1e0ff */
[----:B------:R0:W-:Y:S01]  /*a5490*/  STL.64 [R1+0x4a8], R44 ;  /* 0x0004a82c01007387 */ /* 0x0001e20000100a00 */
[----:B------:R-:W-:Y:S01]  /*a54a0*/  IMAD.X R61, R16, 0x1, R10, P0 ;  /* 0x00000001103d7824 */ /* 0x000fe200000e060a */
[C---:B------:R-:W-:Y:S02]  /*a54b0*/  IADD3 R22, P0, R23.reuse, R19, RZ ;  /* 0x0000001317167210 */ /* 0x040fe40007f1e0ff */
[C---:B-1----:R-:W-:Y:S02]  /*a54c0*/  IADD3 R46, P4, R23.reuse, R9, RZ ;  /* 0x00000009172e7210 */ /* 0x042fe40007f9e0ff */
[----:B0-----:R-:W-:-:S03]  /*a54d0*/  IADD3 R44, P3, R23, R18, RZ ;  /* 0x00000012172c7210 */ /* 0x001fc60007f7e0ff */
[C---:B------:R-:W-:Y:S02]  /*a54e0*/  IMAD.X R47, R16.reuse, 0x1, R11, P4 ;  /* 0x00000001102f7824 */ /* 0x040fe400020e060b */
[C---:B------:R-:W-:Y:S02]  /*a54f0*/  IMAD.X R23, R16.reuse, 0x1, R21, P0 ;  /* 0x0000000110177824 */ /* 0x040fe400000e0615 */
[----:B------:R-:W-:Y:S01]  /*a5500*/  IMAD.X R45, R16, 0x1, R20, P3 ;  /* 0x00000001102d7824 */ /* 0x000fe200018e0614 */
[----:B------:R-:W-:Y:S01]  /*a5510*/  STL.64 [R1+0x4d0], R60 ;  /* 0x0004d03c01007387 */ /* 0x000fe20000100a00 */
[----:B------:R-:W-:-:S03]  /*a5520*/  SHF.R.S32.HI R17, RZ, 0x1f, R24 ;  /* 0x0000001fff117819 */ /* 0x000fc60000011418 */
[----:B------:R0:W-:Y:S04]  /*a5530*/  STL.64 [R1+0x4f0], R44 ;  /* 0x0004f02c01007387 */ /* 0x0001e80000100a00 */
[----:B------:R-:W-:Y:S04]  /*a5540*/  STL.64 [R1+0x4c8], R46 ;  /* 0x0004c82e01007387 */ /* 0x000fe80000100a00 */
[----:B------:R1:W-:Y:S01]  /*a5550*/  STL.64 [R1+0x4e8], R22 ;  /* 0x0004e81601007387 */ /* 0x0003e20000100a00 */
[C---:B0-----:R-:W-:Y:S02]  /*a5560*/  IADD3 R44, P3, R24.reuse, R8, RZ ;  /* 0x00000008182c7210 */ /* 0x041fe40007f7e0ff */
[----:B-1----:R-:W-:-:S03]  /*a5570*/  IADD3 R22, P0, R24, R18, RZ ;  /* 0x0000001218167210 */ /* 0x002fc60007f1e0ff */
[C---:B------:R-:W-:Y:S02]  /*a5580*/  IMAD.X R45, R17.reuse, 0x1, R10, P3 ;  /* 0x00000001112d7824 */ /* 0x040fe400018e060a */
[----:B------:R-:W-:Y:S01]  /*a5590*/  IMAD.X R23, R17, 0x1, R20, P0 ;  /* 0x0000000111177824 */ /* 0x000fe200000e0614 */
[----:B------:R-:W-:Y:S02]  /*a55a0*/  IADD3 R46, P4, R24, R9, RZ ;  /* 0x00000009182e7210 */ /* 0x000fe40007f9e0ff */
[----:B------:R0:W-:Y:S01]  /*a55b0*/  STL.64 [R1+0x510], R44 ;  /* 0x0005102c01007387 */ /* 0x0001e20000100a00 */
[----:B------:R-:W-:-:S03]  /*a55c0*/  SHF.R.S32.HI R16, RZ, 0x1f, R25 ;  /* 0x0000001fff107819 */ /* 0x000fc60000011419 */
[----:B------:R1:W-:Y:S01]  /*a55d0*/  STL.64 [R1+0x538], R22 ;  /* 0x0005381601007387 */ /* 0x0003e20000100a00 */
[----:B------:R-:W-:Y:S01]  /*a55e0*/  IMAD.X R47, R17, 0x1, R11, P4 ;  /* 0x00000001112f7824 */ /* 0x000fe200020e060b */
[----:B0-----:R-:W-:Y:S02]  /*a55f0*/  IADD3 R44, P3, R24, R19, RZ ;  /* 0x00000013182c7210 */ /* 0x001fe40007f7e0ff */
[----:B-1----:R-:W-:-:S03]  /*a5600*/  IADD3 R22, P0, R25, R8, RZ ;  /* 0x0000000819167210 */ /* 0x002fc60007f1e0ff */
[----:B------:R-:W-:Y:S01]  /*a5610*/  IMAD.X R45, R17, 0x1, R21, P3 ;  /* 0x00000001112d7824 */ /* 0x000fe200018e0615 */
[----:B------:R0:W-:Y:S01]  /*a5620*/  STL.64 [R1+0x508], R46 ;  /* 0x0005082e01007387 */ /* 0x0001e20000100a00 */
[----:B------:R-:W-:-:S03]  /*a5630*/  IMAD.X R23, R16, 0x1, R10, P0 ;  /* 0x0000000110177824 */ /* 0x000fc600000e060a */
[----:B------:R1:W-:Y:S04]  /*a5640*/  STL.64 [R1+0x530], R44 ;  /* 0x0005302c01007387 */ /* 0x0003e80000100a00 */
[----:B------:R2:W-:Y:S01]  /*a5650*/  STL.64 [R1+0x558], R22 ;  /* 0x0005581601007387 */ /* 0x0005e20000100a00 */
[C---:B0-----:R-:W-:Y:S02]  /*a5660*/  IADD3 R46, P4, R25.reuse, R9, RZ ;  /* 0x00000009192e7210 */ /* 0x041fe40007f9e0ff */
[----:B-1----:R-:W-:-:S03]  /*a5670*/  IADD3 R44, P3, R25, R18, RZ ;  /* 0x00000012192c7210 */ /* 0x002fc60007f7e0ff */
[C---:B------:R-:W-:Y:S01]  /*a5680*/  IMAD.X R47, R16.reuse, 0x1, R11, P4 ;  /* 0x00000001102f7824 */ /* 0x040fe200020e060b */
[----:B--2---:R-:W-:Y:S01]  /*a5690*/  IADD3 R22, P0, R25, R19, RZ ;  /* 0x0000001319167210 */ /* 0x004fe20007f1e0ff */
[----:B------:R-:W-:-:S03]  /*a56a0*/  IMAD.X R45, R16, 0x1, R20, P3 ;  /* 0x00000001102d7824 */ /* 0x000fc600018e0614 */
[----:B------:R-:W-:Y:S01]  /*a56b0*/  STL.64 [R1+0x550], R46 ;  /* 0x0005502e01007387 */ /* 0x000fe20000100a00 */
[----:B------:R-:W-:Y:S01]  /*a56c0*/  IMAD.X R23, R16, 0x1, R21, P0 ;  /* 0x0000000110177824 */ /* 0x000fe200000e0615 */
[----:B------:R-:W-:Y:S02]  /*a56d0*/  SHF.R.S32.HI R17, RZ, 0x1f, R26 ;  /* 0x0000001fff117819 */ /* 0x000fe4000001141a */
[----:B------:R-:W-:Y:S01]  /*a56e0*/  STL.64 [R1+0x578], R44 ;  /* 0x0005782c01007387 */ /* 0x000fe20000100a00 */
[----:B------:R-:W-:-:S03]  /*a56f0*/  IADD3 R24, P3, R26, R8, RZ ;  /* 0x000000081a187210 */ /* 0x000fc60007f7e0ff */
[----:B------:R0:W-:Y:S02]  /*a5700*/  STL.64 [R1+0x570], R22 ;  /* 0x0005701601007387 */ /* 0x0001e40000100a00 */
[----:B------:R-:W-:Y:S01]  /*a5710*/  IMAD.X R25, R17, 0x1, R10, P3 ;  /* 0x0000000111197824 */ /* 0x000fe200018e060a */
[----:B0-----:R-:W-:-:S04]  /*a5720*/  IADD3 R22, P0, R26, R18, RZ ;  /* 0x000000121a167210 */ /* 0x001fc80007f1e0ff */
[----:B------:R0:W-:Y:S01]  /*a5730*/  STL.64 [R1+0x598], R24 ;  /* 0x0005981801007387 */ /* 0x0001e20000100a00 */
[----:B------:R-:W-:Y:S01]  /*a5740*/  IADD3 R44, P4, R26, R9, RZ ;  /* 0x000000091a2c7210 */ /* 0x000fe20007f9e0ff */
[----:B------:R-:W-:Y:S01]  /*a5750*/  IMAD.X R23, R17, 0x1, R20, P0 ;  /* 0x0000000111177824 */ /* 0x000fe200000e0614 */
[----:B------:R-:W-:-:S03]  /*a5760*/  SHF.R.S32.HI R16, RZ, 0x1f, R27 ;  /* 0x0000001fff107819 */ /* 0x000fc6000001141b */
[----:B------:R-:W-:Y:S01]  /*a5770*/  IMAD.X R45, R17, 0x1, R11, P4 ;  /* 0x00000001112d7824 */ /* 0x000fe200020e060b */
[----:B------:R1:W-:Y:S01]  /*a5780*/  STL.64 [R1+0x5b8], R22 ;  /* 0x0005b81601007387 */ /* 0x0003e20000100a00 */
[----:B0-----:R-:W-:-:S03]  /*a5790*/  IADD3 R24, P3, R26, R19, RZ ;  /* 0x000000131a187210 */ /* 0x001fc60007f7e0ff */
[----:B------:R0:W-:Y:S02]  /*a57a0*/  STL.64 [R1+0x590], R44 ;  /* 0x0005902c01007387 */ /* 0x0001e40000100a00 */
[----:B------:R-:W-:Y:S01]  /*a57b0*/  IMAD.X R25, R17, 0x1, R21, P3 ;  /* 0x0000000111197824 */ /* 0x000fe200018e0615 */
[----:B-1----:R-:W-:-:S04]  /*a57c0*/  IADD3 R22, P0, R27, R8, RZ ;  /* 0x000000081b167210 */ /* 0x002fc80007f1e0ff */
[----:B------:R1:W-:Y:S01]  /*a57d0*/  STL.64 [R1+0x5b0], R24 ;  /* 0x0005b01801007387 */ /* 0x0003e20000100a00 */
[----:B------:R-:W-:Y:S01]  /*a57e0*/  IMAD.X R23, R16, 0x1, R10, P0 ;  /* 0x0000000110177824 */ /* 0x000fe200000e060a */
[----:B0-----:R-:W-:-:S04]  /*a57f0*/  IADD3 R44, P4, R27, R9, RZ ;  /* 0x000000091b2c7210 */ /* 0x001fc80007f9e0ff */
[----:B------:R0:W-:Y:S01]  /*a5800*/  STL.64 [R1+0x5d8], R22 ;  /* 0x0005d81601007387 */ /* 0x0001e20000100a00 */
[----:B-1----:R-:W-:Y:S01]  /*a5810*/  IADD3 R24, P3, R27, R18, RZ ;  /* 0x000000121b187210 */ /* 0x002fe20007f7e0ff */
[----:B------:R-:W-:-:S04]  /*a5820*/  IMAD.X R45, R16, 0x1, R11, P4 ;  /* 0x00000001102d7824 */ /* 0x000fc800020e060b */
[----:B------:R-:W-:Y:S01]  /*a5830*/  IMAD.X R25, R16, 0x1, R20, P3 ;  /* 0x0000000110197824 */ /* 0x000fe200018e0614 */
[----:B0-----:R-:W-:-:S04]  /*a5840*/  IADD3 R22, P0, R27, R19, RZ ;  /* 0x000000131b167210 */ /* 0x001fc80007f1e0ff */
[----:B------:R0:W-:Y:S01]  /*a5850*/  STL.64 [R1+0x5f8], R24 ;  /* 0x0005f81801007387 */ /* 0x0001e20000100a00 */
[----:B------:R-:W-:-:S03]  /*a5860*/  IMAD.X R23, R16, 0x1, R21, P0 ;  /* 0x0000000110177824 */ /* 0x000fc600000e0615 */
[----:B------:R-:W-:Y:S01]  /*a5870*/  STL.64 [R1+0x5d0], R44 ;  /* 0x0005d02c01007387 */ /* 0x000fe20000100a00 */
[----:B------:R-:W-:-:S03]  /*a5880*/  SHF.R.S32.HI R17, RZ, 0x1f, R28 ;  /* 0x0000001fff117819 */ /* 0x000fc6000001141c */
[----:B------:R1:W-:Y:S01]  /*a5890*/  STL.64 [R1+0x5f0], R22 ;  /* 0x0005f01601007387 */ /* 0x0003e20000100a00 */
[----:B0-----:R-:W-:-:S05]  /*a58a0*/  IADD3 R24, P3, R28, R8, RZ ;  /* 0x000000081c187210 */ /* 0x001fca0007f7e0ff */
[----:B------:R-:W-:Y:S01]  /*a58b0*/  IMAD.X R25, R17, 0x1, R10, P3 ;  /* 0x0000000111197824 */ /* 0x000fe200018e060a */
[----:B-1----:R-:W-:-:S04]  /*a58c0*/  IADD3 R22, P0, R28, R18, RZ ;  /* 0x000000121c167210 */ /* 0x002fc80007f1e0ff */
[----:B------:R0:W-:Y:S01]  /*a58d0*/  STL.64 [R1+0x628], R24 ;  /* 0x0006281801007387 */ /* 0x0001e20000100a00 */
[C---:B------:R-:W-:Y:S01]  /*a58e0*/  IMAD.X R23, R17.reuse, 0x1, R20, P0 ;  /* 0x0000000111177824 */ /* 0x040fe200000e0614 */
[C---:B------:R-:W-:Y:S02]  /*a58f0*/  IADD3 R26, P4, R28.reuse, R9, RZ ;  /* 0x000000091c1a7210 */ /* 0x040fe40007f9e0ff */
[----:B------:R-:W-:Y:S02]  /*a5900*/  SHF.R.S32.HI R16, RZ, 0x1f, R29 ;  /* 0x0000001fff107819 */ /* 0x000fe4000001141d */
[----:B------:R1:W-:Y:S01]  /*a5910*/  STL.64 [R1+0x648], R22 ;  /* 0x0006481601007387 */ /* 0x0003e20000100a00 */
[----:B0-----:R-:W-:Y:S01]  /*a5920*/  IADD3 R24, P3, R28, R19, RZ ;  /* 0x000000131c187210 */ /* 0x001fe20007f7e0ff */
[----:B------:R-:W-:-:S04]  /*a5930*/  IMAD.X R27, R17, 0x1, R11, P4 ;  /* 0x00000001111b7824 */ /* 0x000fc800020e060b */
[----:B------:R-:W-:Y:S01]  /*a5940*/  IMAD.X R25, R17, 0x1, R21, P3 ;  /* 0x0000000111197824 */ /* 0x000fe200018e0615 */
[C---:B-1----:R-:W-:Y:S01]  /*a5950*/  IADD3 R22, P0, R29.reuse, R8, RZ ;  /* 0x000000081d167210 */ /* 0x042fe20007f1e0ff */
[----:B------:R0:W-:Y:S04]  /*a5960*/  STL.64 [R1+0x620], R26 ;  /* 0x0006201a01007387 */ /* 0x0001e80000100a00 */
[----:B------:R-:W-:Y:S01]  /*a5970*/  IMAD.X R23, R16, 0x1, R10, P0 ;  /* 0x0000000110177824 */ /* 0x000fe200000e060a */
[----:B------:R-:W-:Y:S04]  /*a5980*/  STL.64 [R1+0x640], R24 ;  /* 0x0006401801007387 */ /* 0x000fe80000100a00 */
[----:B------:R1:W-:Y:S01]  /*a5990*/  STL.64 [R1+0x668], R22 ;  /* 0x0006681601007387 */ /* 0x0003e20000100a00 */
[----:B0-----:R-:W-:-:S05]  /*a59a0*/  IADD3 R26, P4, R29, R9, RZ ;  /* 0x000000091d1a7210 */ /* 0x001fca0007f9e0ff */
[C---:B------:R-:W-:Y:S01]  /*a59b0*/  IMAD.X R27, R16.reuse, 0x1, R11, P4 ;  /* 0x00000001101b7824 */ /* 0x040fe200020e060b */
[C---:B-1----:R-:W-:Y:S02]  /*a59c0*/  IADD3 R22, P0, R29.reuse, R19, RZ ;  /* 0x000000131d167210 */ /* 0x042fe40007f1e0ff */
[C---:B------:R-:W-:Y:S01]  /*a59d0*/  IADD3 R24, P3, R29.reuse, R18, RZ ;  /* 0x000000121d187210 */ /* 0x040fe20007f7e0ff */
[----:B------:R-:W-:Y:S02]  /*a59e0*/  VIADD R29, R29, UR4 ;  /* 0x000000041d1d7c36 */ /* 0x000fe40008000000 */
[C---:B------:R-:W-:Y:S01]  /*a59f0*/  IMAD.X R23, R16.reuse, 0x1, R21, P0 ;  /* 0x0000000110177824 */ /* 0x040fe200000e0615 */
[----:B------:R-:W-:Y:S01]  /*a5a00*/  STL.64 [R1+0x660], R26 ;  /* 0x0006601a01007387 */ /* 0x000fe20000100a00 */
[----:B------:R-:W-:Y:S01]  /*a5a10*/  IMAD.X R25, R16, 0x1, R20, P3 ;  /* 0x0000000110197824 */ /* 0x000fe200018e0614 */
[----:B------:R-:W-:Y:S02]  /*a5a20*/  SHF.R.S32.HI R16, RZ, 0x1f, R29 ;  /* 0x0000001fff107819 */ /* 0x000fe4000001141d */
        /* <DEDUP_REMOVED lines=8> */
[C---:B------:R-:W-:Y:S01]  /*a5ab0*/  VIADD R17, R29.reuse, UR5 ;  /* 0x000000051d117c36 */ /* 0x040fe20008000000 */
[----:B------:R-:W-:Y:S01]  /*a5ac0*/  ULDC.64 UR4, c[0x0][0x228] ;  /* 0x00008a0000047ab9 */ /* 0x000fe20000000a00 */
[----:B------:R-:W-:Y:S01]  /*a5ad0*/  IMAD.X R25, R16, 0x1, R20, P0 ;  /* 0x0000000110197824 */ /* 0x000fe200000e0614 */
[----:B------:R1:W-:Y:S01]  /*a5ae0*/  STL.64 [R1+0x6a0], R26 ;  /* 0x0006a01a01007387 */ /* 0x0003e20000100a00 */
[----:B0-----:R-:W-:-:S03]  /*a5af0*/  IADD3 R22, P4, R29, R19, RZ ;  /* 0x000000131d167210 */ /* 0x001fc60007f9e0ff */
[----:B------:R0:W-:Y:S01]  /*a5b00*/  STL.64 [R1+0x6d0], R24 ;  /* 0x0006d01801007387 */ /* 0x0001e20000100a00 */
[C---:B-1----:R-:W-:Y:S01]  /*a5b10*/  IADD3 R26, P0, R17.reuse, R8, RZ ;  /* 0x00000008111a7210 */ /* 0x042fe20007f1e0ff */
[----:B------:R-:W-:Y:S01]  /*a5b20*/  IMAD.X R23, R16, 0x1, R21, P4 ;  /* 0x0000000110177824 */ /* 0x000fe200020e0615 */
[----:B------:R-:W-:Y:S02]  /*a5b30*/  SHF.R.S32.HI R16, RZ, 0x1f, R17 ;  /* 0x0000001fff107819 */ /* 0x000fe40000011411 */
[C---:B------:R-:W-:Y:S02]  /*a5b40*/  IADD3 R28, P3, R17.reuse, R9, RZ ;  /* 0x00000009111c7210 */ /* 0x040fe40007f7e0ff */
[----:B0-----:R-:W-:Y:S01]  /*a5b50*/  IADD3 R24, P4, R17, R18, RZ ;  /* 0x0000001211187210 */ /* 0x001fe20007f9e0ff */
[C---:B------:R-:W-:Y:S01]  /*a5b60*/  IMAD.X R27, R16.reuse, 0x1, R10, P0 ;  /* 0x00000001101b7824 */ /* 0x040fe200000e060a */
[----:B------:R0:W-:Y:S03]  /*a5b70*/  STL.64 [R1+0x6c8], R22 ;  /* 0x0006c81601007387 */ /* 0x0001e60000100a00 */
[C---:B------:R-:W-:Y:S01]  /*a5b80*/  IMAD.X R25, R16.reuse, 0x1, R20, P4 ;  /* 0x0000000110197824 */ /* 0x040fe200020e0614 */
[----:B------:R1:W-:Y:S01]  /*a5b90*/  STL.64 [R1+0x6c0], R26 ;  /* 0x0006c01a01007387 */ /* 0x0003e20000100a00 */
[----:B------:R-:W-:-:S03]  /*a5ba0*/  IMAD.X R29, R16, 0x1, R11, P3 ;  /* 0x00000001101d7824 */ /* 0x000fc600018e060b */
[----:B------:R2:W-:Y:S01]  /*a5bb0*/  STL.64 [R1+0x700], R24 ;  /* 0x0007001801007387 */ /* 0x0005e20000100a00 */
[C---:B0-----:R-:W-:Y:S01]  /*a5bc0*/  VIADD R22, R17.reuse, UR7 ;  /* 0x0000000711167c36 */ /* 0x041fe20008000000 */
[----:B-1----:R-:W-:Y:S02]  /*a5bd0*/  IADD3 R26, P0, R17, R19, RZ ;  /* 0x00000013111a7210 */ /* 0x002fe40007f1e0ff */
[----:B------:R0:W-:Y:S02]  /*a5be0*/  STL.64 [R1+0x6e8], R28 ;  /* 0x0006e81c01007387 */ /* 0x0001e40000100a00 */
[----:B------:R-:W-:Y:S01]  /*a5bf0*/  SHF.R.S32.HI R17, RZ, 0x1f, R22 ;  /* 0x0000001fff117819 */ /* 0x000fe20000011416 */
[----:B------:R-:W-:Y:S01]  /*a5c00*/  ULDC UR7, c[0x0][0x228] ;  /* 0x00008a0000077ab9 */ /* 0x000fe20000000800 */
[----:B--2---:R-:W-:Y:S01]  /*a5c10*/  IADD3 R24, P3, R22, R8, RZ ;  /* 0x0000000816187210 */ /* 0x004fe20007f7e0ff */
[----:B------:R-:W-:-:S04]  /*a5c20*/  IMAD.X R27, R16, 0x1, R21, P0 ;  /* 0x00000001101b7824 */ /* 0x000fc800000e0615 */
[----:B------:R-:W-:Y:S01]  /*a5c30*/  IMAD.X R25, R17, 0x1, R10, P3 ;  /* 0x0000000111197824 */ /* 0x000fe200018e060a */
[----:B------:R1:W-:Y:S01]  /*a5c40*/  STL.64 [R1+0x718], R26 ;  /* 0x0007181a01007387 */ /* 0x0003e20000100a00 */
[----:B0-----:R-:W-:-:S03]  /*a5c50*/  IADD3 R28, P4, R22, R9, RZ ;  /* 0x00000009161c7210 */ /* 0x001fc60007f9e0ff */
[----:B------:R0:W-:Y:S01]  /*a5c60*/  STL.64 [R1+0x738], R24 ;  /* 0x0007381801007387 */ /* 0x0001e20000100a00 */
[----:B------:R-:W-:Y:S01]  /*a5c70*/  VIADD R16, R22, UR9 ;  /* 0x0000000916107c36 */ /* 0x000fe20008000000 */
[----:B------:R-:W-:Y:S01]  /*a5c80*/  LOP3.LUT R58, R58, 0xffffbfff, RZ, 0xc0, !PT ;  /* 0xffffbfff3a3a7812 */ /* 0x000fe200078ec0ff */
[----:B------:R-:W-:Y:S01]  /*a5c90*/  ULDC UR9, c[0x0][0x228] ;  /* 0x00008a0000097ab9 */ /* 0x000fe20000000800 */
[----:B------:R-:W-:Y:S01]  /*a5ca0*/  IMAD.X R29, R17, 0x1, R11, P4 ;  /* 0x00000001111d7824 */ /* 0x000fe200020e060b */
[C---:B-1----:R-:W-:Y:S02]  /*a5cb0*/  IADD3 R26, P0, R22.reuse, R18, RZ ;  /* 0x00000012161a7210 */ /* 0x042fe40007f1e0ff */
[----:B0-----:R-:W-:-:S03]  /*a5cc0*/  IADD3 R24, P3, R22, R19, RZ ;  /* 0x0000001316187210 */ /* 0x001fc60007f7e0ff */
[C---:B------:R-:W-:Y:S01]  /*a5cd0*/  IMAD.X R27, R17.reuse, 0x1, R20, P0 ;  /* 0x00000001111b7824 */ /* 0x040fe200000e0614 */
[----:B------:R-:W-:Y:S01]  /*a5ce0*/  STL.64 [R1+0x730], R28 ;  /* 0x0007301c01007387 */ /* 0x000fe20000100a00 */
[----:B------:R-:W-:-:S03]  /*a5cf0*/  IMAD.X R25, R17, 0x1, R21, P3 ;  /* 0x0000000111197824 */ /* 0x000fc600018e0615 */
[----:B------:R0:W-:Y:S01]  /*a5d00*/  STL.64 [R1+0x758], R26 ;  /* 0x0007581a01007387 */ /* 0x0001e20000100a00 */
[----:B------:R-:W-:-:S03]  /*a5d10*/  SHF.R.S32.HI R17, RZ, 0x1f, R16 ;  /* 0x0000001fff117819 */ /* 0x000fc60000011410 */
[----:B------:R1:W-:Y:S01]  /*a5d20*/  STL.64 [R1+0x778], R24 ;  /* 0x0007781801007387 */ /* 0x0003e20000100a00 */
[C---:B0-----:R-:W-:Y:S02]  /*a5d30*/  IADD3 R26, P0, R16.reuse, R8, RZ ;  /* 0x00000008101a7210 */ /* 0x041fe40007f1e0ff */
[----:B-1----:R-:W-:-:S03]  /*a5d40*/  IADD3 R24, P4, R16, R18, RZ ;  /* 0x0000001210187210 */ /* 0x002fc60007f9e0ff */
[C---:B------:R-:W-:Y:S01]  /*a5d50*/  IMAD.X R27, R17.reuse, 0x1, R10, P0 ;  /* 0x00000001111b7824 */ /* 0x040fe200000e060a */
[C---:B------:R-:W-:Y:S01]  /*a5d60*/  IADD3 R28, P3, R16.reuse, R9, RZ ;  /* 0x00000009101c7210 */ /* 0x040fe20007f7e0ff */
[----:B------:R-:W-:Y:S01]  /*a5d70*/  VIADD R22, R16, UR11 ;  /* 0x0000000b10167c36 */ /* 0x000fe20008000000 */
[----:B------:R-:W-:Y:S01]  /*a5d80*/  LOP3.LUT R2, R2, 0xff7fffff, RZ, 0xc0, !PT ;  /* 0xff7fffff02027812 */ /* 0x000fe200078ec0ff */
[C---:B------:R-:W-:Y:S01]  /*a5d90*/  IMAD.X R25, R17.reuse, 0x1, R20, P4 ;  /* 0x0000000111197824 */ /* 0x040fe200020e0614 */
[----:B------:R0:W-:Y:S01]  /*a5da0*/  STL.64 [R1+0x750], R26 ;  /* 0x0007501a01007387 */ /* 0x0001e20000100a00 */
[----:B------:R-:W-:Y:S01]  /*a5db0*/  IMAD.X R29, R17, 0x1, R11, P3 ;  /* 0x00000001111d7824 */ /* 0x000fe200018e060b */
[----:B------:R-:W-:Y:S02]  /*a5dc0*/  ULDC UR11, c[0x0][0x228] ;  /* 0x00008a00000b7ab9 */ /* 0x000fe40000000800 */
[----:B------:R1:W-:Y:S01]  /*a5dd0*/  STL.64 [R1+0x798], R24 ;  /* 0x0007981801007387 */ /* 0x0003e20000100a00 */
[----:B0-----:R-:W-:-:S02]  /*a5de0*/  IADD3 R26, P0, R16, R19, RZ ;  /* 0x00000013101a7210 */ /* 0x001fc40007f1e0ff */
        /* <DEDUP_REMOVED lines=8> */
[----:B-1----:R-:W-:-:S03]  /*a5e70*/  IADD3 R26, P0, R22, R18, RZ ;  /* 0x00000012161a7210 */ /* 0x002fc60007f1e0ff */
[----:B------:R-:W-:Y:S01]  /*a5e80*/  IMAD.X R29, R16, 0x1, R11, P4 ;  /* 0x00000001101d7824 */ /* 0x000fe200020e060b */
[----:B--2---:R-:W-:Y:S01]  /*a5e90*/  IADD3 R24, P3, R22, R19, RZ ;  /* 0x0000001316187210 */ /* 0x004fe20007f7e0ff */
[----:B------:R-:W-:Y:S02]  /*a5ea0*/  IMAD.X R27, R16, 0x1, R20, P0 ;  /* 0x00000001101b7824 */ /* 0x000fe400000e0614 */
[----:B------:R-:W-:Y:S01]  /*a5eb0*/  VIADD R17, R22, UR13 ;  /* 0x0000000d16117c36 */ /* 0x000fe20008000000 */
[----:B------:R-:W-:Y:S01]  /*a5ec0*/  STL.64 [R1+0x7b0], R28 ;  /* 0x0007b01c01007387 */ /* 0x000fe20000100a00 */
[----:B------:R-:W-:Y:S01]  /*a5ed0*/  IMAD.X R25, R16, 0x1, R21, P3 ;  /* 0x0000000110197824 */ /* 0x000fe200018e0615 */
[----:B------:R-:W-:Y:S01]  /*a5ee0*/  LOP3.LUT R59, R59, 0xfff7ffff, RZ, 0xc0, !PT ;  /* 0xfff7ffff3b3b7812 */ /* 0x000fe200078ec0ff */
[----:B------:R-:W-:Y:S01]  /*a5ef0*/  ULDC UR13, c[0x0][0x228] ;  /* 0x00008a00000d7ab9 */ /* 0x000fe20000000800 */
[----:B------:R0:W-:Y:S01]  /*a5f00*/  STL.64 [R1+0x7e0], R26 ;  /* 0x0007e01a01007387 */ /* 0x0001e20000100a00 */
[----:B------:R-:W-:-:S03]  /*a5f10*/  SHF.R.S32.HI R16, RZ, 0x1f, R17 ;  /* 0x0000001fff107819 */ /* 0x000fc60000011411 */
[----:B------:R1:W-:Y:S01]  /*a5f20*/  STL.64 [R1+0x800], R24 ;  /* 0x0008001801007387 */ /* 0x0003e20000100a00 */
[C---:B0-----:R-:W-:Y:S02]  /*a5f30*/  IADD3 R26, P0, R17.reuse, R8, RZ ;  /* 0x00000008111a7210 */ /* 0x041fe40007f1e0ff */
[----:B-1----:R-:W-:-:S03]  /*a5f40*/  IADD3 R24, P4, R17, R18, RZ ;  /* 0x0000001211187210 */ /* 0x002fc60007f9e0ff */
[C---:B------:R-:W-:Y:S01]  /*a5f50*/  IMAD.X R27, R16.reuse, 0x1, R10, P0 ;  /* 0x00000001101b7824 */ /* 0x040fe200000e060a */
[C---:B------:R-:W-:Y:S01]  /*a5f60*/  IADD3 R28, P3, R17.reuse, R9, RZ ;  /* 0x00000009111c7210 */ /* 0x040fe20007f7e0ff */
[----:B------:R-:W-:Y:S02]  /*a5f70*/  VIADD R22, R17, UR14 ;  /* 0x0000000e11167c36 */ /* 0x000fe40008000000 */
[C---:B------:R-:W-:Y:S01]  /*a5f80*/  IMAD.X R25, R16.reuse, 0x1, R20, P4 ;  /* 0x0000000110197824 */ /* 0x040fe200020e0614 */
        /* <DEDUP_REMOVED lines=13> */
[C---:B------:R-:W-:Y:S01]  /*a6060*/  IMAD.X R29, R17.reuse, 0x1, R11, P4 ;  /* 0x00000001111d7824 */ /* 0x040fe200020e060b */
[C---:B--2---:R-:W-:Y:S01]  /*a6070*/  IADD3 R24, P3, R22.reuse, R19, RZ ;  /* 0x0000001316187210 */ /* 0x044fe20007f7e0ff */
[C---:B------:R-:W-:Y:S02]  /*a6080*/  IMAD.X R27, R17.reuse, 0x1, R20, P0 ;  /* 0x00000001111b7824 */ /* 0x040fe400000e0614 */
[----:B------:R-:W-:Y:S01]  /*a6090*/  VIADD R16, R22, UR15 ;  /* 0x0000000f16107c36 */ /* 0x000fe20008000000 */
[----:B------:R-:W-:Y:S01]  /*a60a0*/  STL.64 [R1+0x838], R28 ;  /* 0x0008381c01007387 */ /* 0x000fe20000100a00 */
[----:B------:R-:W-:Y:S01]  /*a60b0*/  IMAD.X R25, R17, 0x1, R21, P3 ;  /* 0x0000000111197824 */ /* 0x000fe200018e0615 */
[----:B------:R-:W-:Y:S02]  /*a60c0*/  ULDC.64 UR14, c[0x0][0x228] ;  /* 0x00008a00000e7ab9 */ /* 0x000fe40000000a00 */
        /* <DEDUP_REMOVED lines=208> */
[----:B------:R-:W-:Y:S01]  /*a6dd0*/  IMAD.X R27, R16, 0x1, R10, P0 ;  /* 0x00000001101b7824 */ /* 0x000fe200000e060a */
[C---:B------:R-:W-:Y:S01]  /*a6de0*/  IADD3 R28, P3, R22.reuse, R9, RZ ;  /* 0x00000009161c7210 */ /* 0x040fe20007f7e0ff */
[----:B------:R-:W-:Y:S01]  /*a6df0*/  VIADD R17, R22, UR30 ;  /* 0x0000001e16117c36 */ /* 0x000fe20008000000 */
[----:B---3--:R-:W-:Y:S01]  /*a6e00*/  LOP3.LUT R53, R53, 0x7fffffff, RZ, 0xc0, !PT ;  /* 0x7fffffff35357812 */ /* 0x008fe200078ec0ff */
[C---:B------:R-:W-:Y:S01]  /*a6e10*/  IMAD.X R25, R16.reuse, 0x1, R20, P4 ;  /* 0x0000000110197824 */ /* 0x040fe200020e0614 */
[----:B------:R0:W-:Y:S01]  /*a6e20*/  STL.64 [R1+0xbf8], R26 ;  /* 0x000bf81a01007387 */ /* 0x0001e20000100a00 */
[----:B------:R-:W-:Y:S01]  /*a6e30*/  IMAD.X R29, R16, 0x1, R11, P3 ;  /* 0x00000001101d7824 */ /* 0x000fe200018e060b */
[----:B------:R-:W-:Y:S01]  /*a6e40*/  LOP3.LUT R55, R55, 0x7fffffff, RZ, 0xc0, !PT ;  /* 0x7fffffff37377812 */ /* 0x000fe200078ec0ff */
[----:B------:R-:W-:Y:S01]  /*a6e50*/  ULDC UR30, c[0x0][0x228] ;  /* 0x00008a00001e7ab9 */ /* 0x000fe20000000800 */
[----:B------:R1:W-:Y:S01]  /*a6e60*/  STL.64 [R1+0xc48], R24 ;  /* 0x000c481801007387 */ /* 0x0003e20000100a00 */
[----:B0-----:R-:W-:-:S02]  /*a6e70*/  IADD3 R26, P0, R22, R19, RZ ;  /* 0x00000013161a7210 */ /* 0x001fc40007f1e0ff */
[----:B------:R-:W-:Y:S02]  /*a6e80*/  SHF.R.S32.HI R22, RZ, 0x1f, R17 ;  /* 0x0000001fff167819 */ /* 0x000fe40000011411 */
[C---:B-1----:R-:W-:Y:S01]  /*a6e90*/  IADD3 R24, P3, R17.reuse, R8, RZ ;  /* 0x0000000811187210 */ /* 0x042fe20007f7e0ff */
        /* <DEDUP_REMOVED lines=13> */
[----:B----4-:R-:W-:Y:S01]  /*a6f70*/  LOP3.LUT R12, R12, 0xffffdfff, RZ, 0xc0, !PT ;  /* 0xffffdfff0c0c7812 */ /* 0x010fe200078ec0ff */
[----:B------:R-:W-:Y:S01]  /*a6f80*/  ULDC UR31, c[0x0][0x228] ;  /* 0x00008a00001f7ab9 */ /* 0x000fe20000000800 */
        /* <DEDUP_REMOVED lines=8> */
[----:B------:R-:W-:Y:S01]  /*a7010*/  LOP3.LUT R4, R4, 0x7fffffff, RZ, 0xc0, !PT ;  /* 0x7fffffff04047812 */ /* 0x000fe200078ec0ff */
        /* <DEDUP_REMOVED lines=64> */
[C---:B------:R-:W-:Y:S01]  /*a7420*/  VIADD R22, R17.reuse, UR38 ;  /* 0x0000002611167c36 */ /* 0x040fe20008000000 */
        /* <DEDUP_REMOVED lines=23> */
[----:B------:R-:W-:Y:S02]  /*a75a0*/  ULDC UR39, c[0x0][0x228] ;  /* 0x00008a0000277ab9 */ /* 0x000fe40000000800 */
        /* <DEDUP_REMOVED lines=8> */
[----:B------:R-:W-:Y:S01]  /*a7630*/  ULDC UR40, c[0x0][0x228] ;  /* 0x00008a0000287ab9 */ /* 0x000fe20000000800 */
[C---:B------:R-:W-:Y:S01]  /*a7640*/  IMAD.X R25, R16.reuse, 0x1, R20, P4 ;  /* 0x0000000110197824 */ /* 0x040fe200020e0614 */
[----:B------:R0:W-:Y:S01]  /*a7650*/  STL.64 [R1+0xe78], R26 ;  /* 0x000e781a01007387 */ /* 0x0001e20000100a00 */
[----:B------:R-:W-:-:S03]  /*a7660*/  IMAD.X R29, R16, 0x1, R11, P3 ;  /* 0x00000001101d7824 */ /* 0x000fc600018e060b */
[----:B------:R1:W-:Y:S01]  /*a7670*/  STL.64 [R1+0xee0], R24 ;  /* 0x000ee01801007387 */ /* 0x0003e20000100a00 */
[----:B0-----:R-:W-:Y:S02]  /*a7680*/  IADD3 R26, P0, R22, R19, RZ ;  /* 0x00000013161a7210 */ /* 0x001fe40007f1e0ff */
        /* <DEDUP_REMOVED lines=103> */
[----:B------:R0:W-:Y:S01]  /*a7d00*/  STL.64 [R1+0x1038], R28 ;  /* 0x0010381c01007387 */ /* 0x0001e20000100a00 */
[----:B------:R-:W-:Y:S01]  /*a7d10*/  IMAD.X R25, R17, 0x1, R21, P3 ;  /* 0x0000000111197824 */ /* 0x000fe200018e0615 */
[----:B------:R-:W-:Y:S01]  /*a7d20*/  LOP3.LUT R13, R13, 0xffffefff, RZ, 0xc0, !PT ;  /* 0xffffefff0d0d7812 */ /* 0x000fe200078ec0ff */
[----:B------:R-:W-:Y:S01]  /*a7d30*/  ULDC UR47, c[0x0][0x228] ;  /* 0x00008a00002f7ab9 */ /* 0x000fe20000000800 */
[----:B------:R1:W-:Y:S01]  /*a7d40*/  STL.64 [R1+0x1050], R26 ;  /* 0x0010501a01007387 */ /* 0x0003e20000100a00 */
[----:B------:R-:W-:-:S03]  /*a7d50*/  SHF.R.S32.HI R16, RZ, 0x1f, R22 ;  /* 0x0000001fff107819 */ /* 0x000fc60000011416 */
[----:B------:R2:W-:Y:S01]  /*a7d60*/  STL.64 [R1+0x1060], R24 ;  /* 0x0010601801007387 */ /* 0x0005e20000100a00 */
[C---:B0-----:R-:W-:Y:S02]  /*a7d70*/  IADD3 R28, P3, R22.reuse, R9, RZ ;  /* 0x00000009161c7210 */ /* 0x041fe40007f7e0ff */
[C---:B-1----:R-:W-:Y:S02]  /*a7d80*/  IADD3 R26, P0, R22.reuse, R8, RZ ;  /* 0x00000008161a7210 */ /* 0x042fe40007f1e0ff */
[----:B--2---:R-:W-:-:S03]  /*a7d90*/  IADD3 R24, P4, R22, R18, RZ ;  /* 0x0000001216187210 */ /* 0x004fc60007f9e0ff */
[C---:B------:R-:W-:Y:S02]  /*a7da0*/  IMAD.X R27, R16.reuse, 0x1, R10, P0 ;  /* 0x00000001101b7824 */ /* 0x040fe400000e060a */
[C---:B------:R-:W-:Y:S02]  /*a7db0*/  IMAD.X R29, R16.reuse, 0x1, R11, P3 ;  /* 0x00000001101d7824 */ /* 0x040fe400018e060b */
[----:B------:R-:W-:Y:S02]  /*a7dc0*/  IMAD.X R25, R16, 0x1, R20, P4 ;  /* 0x0000000110197824 */ /* 0x000fe400020e0614 */
[C---:B------:R-:W-:Y:S01]  /*a7dd0*/  VIADD R17, R22.reuse, UR48 ;  /* 0x0000003016117c36 */ /* 0x040fe20008000000 */
[----:B------:R0:W-:Y:S01]  /*a7de0*/  STL.64 [R1+0x1048], R26 ;  /* 0x0010481a01007387 */ /* 0x0001e20000100a00 */
[----:B------:R-:W-:Y:S01]  /*a7df0*/  LOP3.LUT R3, R3, 0xfeffffff, RZ, 0xc0, !PT ;  /* 0xfeffffff03037812 */ /* 0x000fe200078ec0ff */
[----:B------:R-:W-:Y:S02]  /*a7e00*/  ULDC UR48, c[0x0][0x228] ;  /* 0x00008a0000307ab9 */ /* 0x000fe40000000800 */
[----:B------:R-:W-:Y:S04]  /*a7e10*/  STL.64 [R1+0x1058], R28 ;  /* 0x0010581c01007387 */ /* 0x000fe80000100a00 */
[----:B------:R1:W-:Y:S01]  /*a7e20*/  STL.64 [R1+0x1078], R24 ;  /* 0x0010781801007387 */ /* 0x0003e20000100a00 */
[----:B0-----:R-:W-:-:S02]  /*a7e30*/  IADD3 R26, P0, R22, R19, RZ ;  /* 0x00000013161a7210 */ /* 0x001fc40007f1e0ff */
[----:B------:R-:W-:Y:S02]  /*a7e40*/  SHF.R.S32.HI R22, RZ, 0x1f, R17 ;  /* 0x0000001fff167819 */ /* 0x000fe40000011411 */
[----:B-1----:R-:W-:Y:S01]  /*a7e50*/  IADD3 R24, P3, R17, R8, RZ ;  /* 0x0000000811187210 */ /* 0x002fe20007f7e0ff */
[----:B------:R-:W-:-:S04]  /*a7e60*/  IMAD.X R27, R16, 0x1, R21, P0 ;  /* 0x00000001101b7824 */ /* 0x000fc800000e0615 */
[----:B------:R-:W-:Y:S01]  /*a7e70*/  IMAD.X R25, R22, 0x1, R10, P3 ;  /* 0x0000000116197824 */ /* 0x000fe200018e060a */
[----:B------:R0:W-:Y:S01]  /*a7e80*/  STL.64 [R1+0x1070], R26 ;  /* 0x0010701a01007387 */ /* 0x0001e20000100a00 */
[----:B------:R-:W-:-:S03]  /*a7e90*/  IADD3 R28, P4, R17, R9, RZ ;  /* 0x00000009111c7210 */ /* 0x000fc60007f9e0ff */
[----:B------:R1:W-:Y:S02]  /*a7ea0*/  STL.64 [R1+0x1088], R24 ;  /* 0x0010881801007387 */ /* 0x0003e40000100a00 */
[C---:B------:R-:W-:Y:S01]  /*a7eb0*/  IMAD.X R29, R22.reuse, 0x1, R11, P4 ;  /* 0x00000001161d7824 */ /* 0x040fe200020e060b */
[C---:B0-----:R-:W-:Y:S02]  /*a7ec0*/  IADD3 R26, P0, R17.reuse, R18, RZ ;  /* 0x00000012111a7210 */ /* 0x041fe40007f1e0ff */
[C---:B-1----:R-:W-:Y:S01]  /*a7ed0*/  IADD3 R24, P3, R17.reuse, R19, RZ ;  /* 0x0000001311187210 */ /* 0x042fe20007f7e0ff */
[----:B------:R-:W-:Y:S01]  /*a7ee0*/  VIADD R17, R17, UR49 ;  /* 0x0000003111117c36 */ /* 0x000fe20008000000 */
[----:B------:R-:W-:Y:S01]  /*a7ef0*/  STL.64 [R1+0x1080], R28 ;  /* 0x0010801c01007387 */ /* 0x000fe20000100a00 */
[C---:B------:R-:W-:Y:S01]  /*a7f00*/  IMAD.X R27, R22.reuse, 0x1, R20, P0 ;  /* 0x00000001161b7824 */ /* 0x040fe200000e0614 */
[----:B------:R-:W-:Y:S01]  /*a7f10*/  ULDC UR49, c[0x0][0x228] ;  /* 0x00008a0000317ab9 */ /* 0x000fe20000000800 */
[----:B------:R-:W-:Y:S01]  /*a7f20*/  IMAD.X R25, R22, 0x1, R21, P3 ;  /* 0x0000000116197824 */ /* 0x000fe200018e0615 */
[----:B------:R-:W-:-:S02]  /*a7f30*/  SHF.R.S32.HI R16, RZ, 0x1f, R17 ;  /* 0x0000001fff107819 */ /* 0x000fc40000011411 */
[C---:B------:R-:W-:Y:S01]  /*a7f40*/  IADD3 R22, P4, R17.reuse, R8, RZ ;  /* 0x0000000811167210 */ /* 0x040fe20007f9e0ff */
        /* <DEDUP_REMOVED lines=8> */
[----:B------:R-:W-:Y:S01]  /*a7fd0*/  VIADD R17, R17, UR50 ;  /* 0x0000003211117c36 */ /* 0x000fe20008000000 */
[----:B------:R-:W-:Y:S01]  /*a7fe0*/  STL.64 [R1+0x10a8], R26 ;  /* 0x0010a81a01007387 */ /* 0x000fe20000100a00 */
[C---:B------:R-:W-:Y:S01]  /*a7ff0*/  IMAD.X R23, R16.reuse, 0x1, R21, P4 ;  /* 0x0000000110177824 */ /* 0x040fe200020e0615 */
[----:B------:R-:W-:Y:S01]  /*a8000*/  ULDC UR50, c[0x0][0x228] ;  /* 0x00008a0000327ab9 */ /* 0x000fe20000000800 */
[----:B------:R-:W-:Y:S01]  /*a8010*/  IMAD.X R25, R16, 0x1, R20, P0 ;  /* 0x0000000110197824 */ /* 0x000fe200000e0614 */
[----:B------:R-:W-:Y:S02]  /*a8020*/  SHF.R.S32.HI R16, RZ, 0x1f, R17 ;  /* 0x0000001fff107819 */ /* 0x000fe40000011411 */
[----:B------:R0:W-:Y:S02]  /*a8030*/  STL.64 [R1+0x10c0], R22 ;  /* 0x0010c01601007387 */ /* 0x0001e40000100a00 */
[----:B0-----:R-:W-:-:S02]  /*a8040*/  IADD3 R22, P4, R17, R8, RZ ;  /* 0x0000000811167210 */ /* 0x001fc40007f9e0ff */
[----:B------:R0:W-:Y:S03]  /*a8050*/  STL.64 [R1+0x10b0], R24 ;  /* 0x0010b01801007387 */ /* 0x0001e60000100a00 */
[----:B------:R-:W-:Y:S01]  /*a8060*/  IMAD.X R23, R16, 0x1, R10, P4 ;  /* 0x0000000110177824 */ /* 0x000fe200020e060a */
[----:B------:R-:W-:-:S04]  /*a8070*/  IADD3 R26, P3, R17, R9, RZ ;  /* 0x00000009111a7210 */ /* 0x000fc80007f7e0ff */
[----:B------:R1:W-:Y:S01]  /*a8080*/  STL.64 [R1+0x10c8], R22 ;  /* 0x0010c81601007387 */ /* 0x0003e20000100a00 */
[----:B0-----:R-:W-:Y:S01]  /*a8090*/  IADD3 R24, P0, R17, R18, RZ ;  /* 0x0000001211187210 */ /* 0x001fe20007f1e0ff */
[----:B------:R-:W-:-:S04]  /*a80a0*/  IMAD.X R27, R16, 0x1, R11, P3 ;  /* 0x00000001101b7824 */ /* 0x000fc800018e060b */
[C---:B------:R-:W-:Y:S01]  /*a80b0*/  IMAD.X R25, R16.reuse, 0x1, R20, P0 ;  /* 0x0000000110197824 */ /* 0x040fe200000e0614 */
[C---:B-1----:R-:W-:Y:S01]  /*a80c0*/  IADD3 R22, P4, R17.reuse, R19, RZ ;  /* 0x0000001311167210 */ /* 0x042fe20007f9e0ff */
[----:B------:R-:W-:Y:S01]  /*a80d0*/  VIADD R17, R17, UR51 ;  /* 0x0000003311117c36 */ /* 0x000fe20008000000 */
[----:B------:R-:W-:Y:S01]  /*a80e0*/  STL.64 [R1+0x10d8], R26 ;  /* 0x0010d81a01007387 */ /* 0x000fe20000100a00 */
[----:B------:R-:W-:Y:S02]  /*a80f0*/  ULDC UR51, c[0x0][0x228] ;  /* 0x00008a0000337ab9 */ /* 0x000fe40000000800 */
[----:B------:R-:W-:Y:S01]  /*a8100*/  IMAD.X R23, R16, 0x1, R21, P4 ;  /* 0x0000000110177824 */ /* 0x000fe200020e0615 */
[----:B------:R0:W-:Y:S04]  /*a8110*/  STL.64 [R1+0x10f8], R24 ;  /* 0x0010f81801007387 */ /* 0x0001e80000100a00 */
[----:B------:R1:W-:Y:S01]  /*a8120*/  STL.64 [R1+0x1118], R22 ;  /* 0x0011181601007387 */ /* 0x0003e20000100a00 */
[----:B0-----:R-:W-:-:S02]  /*a8130*/  IADD3 R24, P4, R17, R8, RZ ;  /* 0x0000000811187210 */ /* 0x001fc40007f9e0ff */
[----:B-1----:R-:W-:-:S05]  /*a8140*/  SHF.R.S32.HI R22, RZ, 0x1f, R17 ;  /* 0x0000001fff167819 */ /* 0x002fca0000011411 */
[C---:B------:R-:W-:Y:S01]  /*a8150*/  IMAD.X R25, R22.reuse, 0x1, R10, P4 ;  /* 0x0000000116197824 */ /* 0x040fe200020e060a */
[C---:B------:R-:W-:Y:S02]  /*a8160*/  IADD3 R28, P3, R17.reuse, R9, RZ ;  /* 0x00000009111c7210 */ /* 0x040fe40007f7e0ff */
[C---:B------:R-:W-:Y:S02]  /*a8170*/  IADD3 R26, P0, R17.reuse, R18, RZ ;  /* 0x00000012111a7210 */ /* 0x040fe40007f1e0ff */
[----:B------:R0:W-:Y:S01]  /*a8180*/  STL.64 [R1+0x10f0], R24 ;  /* 0x0010f01801007387 */ /* 0x0001e20000100a00 */
[C---:B------:R-:W-:Y:S02]  /*a8190*/  IMAD.X R29, R22.reuse, 0x1, R11, P3 ;  /* 0x00000001161d7824 */ /* 0x040fe400018e060b */
[----:B------:R-:W-:Y:S02]  /*a81a0*/  IMAD.X R27, R22, 0x1, R20, P0 ;  /* 0x00000001161b7824 */ /* 0x000fe400000e0614 */
[C---:B------:R-:W-:Y:S01]  /*a81b0*/  VIADD R16, R17.reuse, UR52 ;  /* 0x0000003411107c36 */ /* 0x040fe20008000000 */
[----:B0-----:R-:W-:Y:S01]  /*a81c0*/  IADD3 R24, P4, R17, R19, RZ ;  /* 0x0000001311187210 */ /* 0x001fe20007f9e0ff */
[----:B------:R-:W-:Y:S01]  /*a81d0*/  STL.64 [R1+0x1110], R28 ;  /* 0x0011101c01007387 */ /* 0x000fe20000100a00 */
[----:B------:R-:W-:-:S03]  /*a81e0*/  ULDC UR52, c[0x0][0x228] ;  /* 0x00008a0000347ab9 */ /* 0x000fc60000000800 */
[----:B------:R-:W-:Y:S01]  /*a81f0*/  IMAD.X R25, R22, 0x1, R21, P4 ;  /* 0x0000000116197824 */ /* 0x000fe200020e0615 */
[----:B------:R-:W-:Y:S01]  /*a8200*/  STL.64 [R1+0x1130], R26 ;  /* 0x0011301a01007387 */ /* 0x000fe20000100a00 */
[----:B------:R-:W-:-:S03]  /*a8210*/  SHF.R.S32.HI R17, RZ, 0x1f, R16 ;  /* 0x0000001fff117819 */ /* 0x000fc60000011410 */
[----:B------:R0:W-:Y:S01]  /*a8220*/  STL.64 [R1+0x1140], R24 ;  /* 0x0011401801007387 */ /* 0x0001e20000100a00 */
[C---:B------:R-:W-:Y:S02]  /*a8230*/  IADD3 R44, P3, R16.reuse, R9, RZ ;  /* 0x00000009102c7210 */ /* 0x040fe40007f7e0ff */
[----:B0-----:R-:W-:-:S05]  /*a8240*/  IADD3 R24, P4, R16, R8, RZ ;  /* 0x0000000810187210 */ /* 0x001fca0007f9e0ff */
[----:B------:R-:W-:Y:S01]  /*a8250*/  IMAD.X R25, R17, 0x1, R10, P4 ;  /* 0x0000000111197824 */ /* 0x000fe200020e060a */
[----:B------:R-:W-:-:S04]  /*a8260*/  IADD3 R28, P0, R16, R18, RZ ;  /* 0x00000012101c7210 */ /* 0x000fc80007f1e0ff */
[----:B------:R0:W-:Y:S01]  /*a8270*/  STL.64 [R1+0x1128], R24 ;  /* 0x0011281801007387 */ /* 0x0001e20000100a00 */
[C---:B------:R-:W-:Y:S02]  /*a8280*/  IMAD.X R45, R17.reuse, 0x1, R11, P3 ;  /* 0x00000001112d7824 */ /* 0x040fe400018e060b */
[----:B------:R-:W-:Y:S02]  /*a8290*/  IMAD.X R29, R17, 0x1, R20, P0 ;  /* 0x00000001111d7824 */ /* 0x000fe400000e0614 */
[C---:B------:R-:W-:Y:S01]  /*a82a0*/  VIADD R23, R16.reuse, UR53 ;  /* 0x0000003510177c36 */ /* 0x040fe20008000000 */
[----:B0-----:R-:W-:Y:S01]  /*a82b0*/  IADD3 R24, P4, R16, R19, RZ ;  /* 0x0000001310187210 */ /* 0x001fe20007f9e0ff */
[----:B------:R-:W-:Y:S01]  /*a82c0*/  STL.64 [R1+0x1138], R44 ;  /* 0x0011382c01007387 */ /* 0x000fe20000100a00 */
[----:B------:R-:W-:-:S03]  /*a82d0*/  ULDC UR53, c[0x0][0x228] ;  /* 0x00008a0000357ab9 */ /* 0x000fc60000000800 */
[----:B------:R-:W-:-:S05]  /*a82e0*/  IMAD.X R25, R17, 0x1, R21, P4 ;  /* 0x0000000111197824 */ /* 0x000fca00020e0615 */
[----:B------:R0:W-:Y:S04]  /*a82f0*/  STL.64 [R1+0x1150], R24 ;  /* 0x0011501801007387 */ /* 0x0001e80000100a00 */
[----:B------:R1:W-:Y:S01]  /*a8300*/  STL.64 [R1+0x1158], R28 ;  /* 0x0011581c01007387 */ /* 0x0003e20000100a00 */
[C---:B------:R-:W-:Y:S01]  /*a8310*/  VIADD R27, R23.reuse, UR54 ;  /* 0x00000036171b7c36 */ /* 0x040fe20008000000 */
[C---:B------:R-:W-:Y:S02]  /*a8320*/  IADD3 R60, P3, R23.reuse, R9, RZ ;  /* 0x00000009173c7210 */ /* 0x040fe40007f7e0ff */
[----:B------:R-:W-:Y:S02]  /*a8330*/  IADD3 R46, P0, R23, R18, RZ ;  /* 0x00000012172e7210 */ /* 0x000fe40007f1e0ff */
[----:B0-----:R-:W-:-:S02]  /*a8340*/  SHF.R.S32.HI R24, RZ, 0x1f, R23 ;  /* 0x0000001fff187819 */ /* 0x001fc40000011417 */
[----:B-1----:R-:W-:Y:S01]  /*a8350*/  IADD3 R28, P4, R23, R8, RZ ;  /* 0x00000008171c7210 */ /* 0x002fe20007f9e0ff */
[----:B------:R-:W-:Y:S01]  /*a8360*/  VIADD R16, R27, UR55 ;  /* 0x000000371b107c36 */ /* 0x000fe20008000000 */
[----:B------:R-:W-:Y:S01]  /*a8370*/  ULDC UR54, c[0x0][0x228] ;  /* 0x00008a0000367ab9 */ /* 0x000fe20000000800 */
[C---:B------:R-:W-:Y:S01]  /*a8380*/  IMAD.X R61, R24.reuse, 0x1, R11, P3 ;  /* 0x00000001183d7824 */ /* 0x040fe200018e060b */
[----:B------:R-:W-:Y:S01]  /*a8390*/  ULDC UR55, c[0x0][0x228] ;  /* 0x00008a0000377ab9 */ /* 0x000fe20000000800 */
[----:B------:R-:W-:Y:S02]  /*a83a0*/  IMAD.X R29, R24, 0x1, R10, P4 ;  /* 0x00000001181d7824 */ /* 0x000fe400020e060a */
[----:B------:R-:W-:Y:S01]  /*a83b0*/  VIADD R17, R16, UR56 ;  /* 0x0000003810117c36 */ /* 0x000fe20008000000 */
[----:B------:R-:W-:Y:S02]  /*a83c0*/  ULDC UR56, c[0x0][0x228] ;  /* 0x00008a0000387ab9 */ /* 0x000fe40000000800 */
[----:B------:R0:W-:Y:S01]  /*a83d0*/  STL.64 [R1+0x1148], R28 ;  /* 0x0011481c01007387 */ /* 0x0001e20000100a00 */
[----:B------:R-:W-:-:S02]  /*a83e0*/  IMAD.X R47, R24, 0x1, R20, P0 ;  /* 0x00000001182f7824 */ /* 0x000fc400000e0614 */
[----:B------:R-:W-:Y:S01]  /*a83f0*/  VIADD R22, R17, UR57 ;  /* 0x0000003911167c36 */ /* 0x000fe20008000000 */
[----:B------:R1:W-:Y:S01]  /*a8400*/  STL.64 [R1+0x1160], R60 ;  /* 0x0011603c01007387 */ /* 0x0003e20000100a00 */
[----:B------:R-:W-:Y:S01]  /*a8410*/  IMAD.MOV.U32 R44, RZ, RZ, R42 ;  /* 0x000000ffff2c7224 */ /* 0x000fe200078e002a */
[----:B------:R-:W-:Y:S01]  /*a8420*/  ULDC UR57, c[0x0][0x228] ;  /* 0x00008a0000397ab9 */ /* 0x000fe20000000800 */
[----:B0-----:R-:W-:Y:S01]  /*a8430*/  IADD3 R28, P4, R23, R19, RZ ;  /* 0x00000013171c7210 */ /* 0x001fe20007f9e0ff */
[----:B------:R-:W-:Y:S01]  /*a8440*/  VIADD R23, R22, UR58 ;  /* 0x0000003a16177c36 */ /* 0x000fe20008000000 */
[----:B-1----:R-:W-:-:S03]  /*a8450*/  IADD3 R60, P0, R27, R8, RZ ;  /* 0x000000081b3c7210 */ /* 0x002fc60007f1e0ff */
[----:B------:R-:W-:Y:S01]  /*a8460*/  IMAD.X R29, R24, 0x1, R21, P4 ;  /* 0x00000001181d7824 */ /* 0x000fe200020e0615 */
[----:B------:R-:W-:Y:S01]  /*a8470*/  SHF.R.S32.HI R24, RZ, 0x1f, R27 ;  /* 0x0000001fff187819 */ /* 0x000fe2000001141b */
[----:B------:R-:W-:Y:S01]  /*a8480*/  STL.64 [R1+0x1168], R46 ;  /* 0x0011682e01007387 */ /* 0x000fe20000100a00 */
[----:B------:R-:W-:Y:S01]  /*a8490*/  IMAD.MOV.U32 R42, RZ, RZ, R37 ;  /* 0x000000ffff2a7224 */ /* 0x000fe200078e0025 */
[----:B------:R-:W-:Y:S02]  /*a84a0*/  ULDC UR58, c[0x0][0x228] ;  /* 0x00008a00003a7ab9 */ /* 0x000fe40000000800 */
[----:B------:R0:W-:Y:S01]  /*a84b0*/  STL.64 [R1+0x1120], R28 ;  /* 0x0011201c01007387 */ /* 0x0001e20000100a00 */
[----:B------:R-:W-:Y:S02]  /*a84c0*/  IMAD.X R61, R24, 0x1, R10, P0 ;  /* 0x00000001183d7824 */ /* 0x000fe400000e060a */
[----:B------:R-:W-:Y:S02]  /*a84d0*/  IMAD.MOV.U32 R37, RZ, RZ, R43 ;  /* 0x000000ffff257224 */ /* 0x000fe400078e002b */
[----:B------:R-:W-:-:S02]  /*a84e0*/  IMAD.MOV.U32 R43, RZ, RZ, R40 ;  /* 0x000000ffff2b7224 */ /* 0x000fc400078e0028 */
[----:B------:R-:W-:Y:S01]  /*a84f0*/  VIADD R25, R23, UR59 ;  /* 0x0000003b17197c36 */ /* 0x000fe20008000000 */
[C---:B0-----:R-:W-:Y:S01]  /*a8500*/  IADD3 R28, P4, R27.reuse, R9, RZ ;  /* 0x000000091b1c7210 */ /* 0x041fe20007f9e0ff */
[----:B------:R-:W-:Y:S01]  /*a8510*/  IMAD.MOV.U32 R40, RZ, RZ, R50 ;  /* 0x000000ffff287224 */ /* 0x000fe200078e0032 */
[----:B------:R-:W-:Y:S01]  /*a8520*/  IADD3 R50, P3, R27, R18, RZ ;  /* 0x000000121b327210 */ /* 0x000fe20007f7e0ff */
[----:B------:R-:W-:Y:S01]  /*a8530*/  IMAD.MOV.U32 R46, RZ, RZ, R39 ;  /* 0x000000ffff2e7224 */ /* 0x000fe200078e0027 */
[----:B------:R0:W-:Y:S01]  /*a8540*/  STL.64 [R1+0x1170], R60 ;  /* 0x0011703c01007387 */ /* 0x0001e20000100a00 */
[C---:B------:R-:W-:Y:S01]  /*a8550*/  IMAD.X R29, R24.reuse, 0x1, R11, P4 ;  /* 0x00000001181d7824 */ /* 0x040fe200020e060b */
[----:B------:R-:W-:Y:S01]  /*a8560*/  ULDC UR59, c[0x0][0x228] ;  /* 0x00008a00003b7ab9 */ /* 0x000fe20000000800 */
[----:B------:R-:W-:Y:S02]  /*a8570*/  IMAD.MOV.U32 R39, RZ, RZ, R30 ;  /* 0x000000ffff277224 */ /* 0x000fe400078e001e */
[----:B------:R-:W-:Y:S01]  /*a8580*/  VIADD R26, R25, UR60 ;  /* 0x0000003c191a7c36 */ /* 0x000fe20008000000 */
[----:B------:R1:W-:Y:S01]  /*a8590*/  STL.64 [R1+0x1178], R28 ;  /* 0x0011781c01007387 */ /* 0x0003e20000100a00 */
[----:B------:R-:W-:Y:S01]  /*a85a0*/  IMAD.MOV.U32 R30, RZ, RZ, R31 ;  /* 0x000000ffff1e7224 */ /* 0x000fe200078e001f */
[----:B------:R-:W-:Y:S01]  /*a85b0*/  ULDC UR60, c[0x0][0x228] ;  /* 0x00008a00003c7ab9 */ /* 0x000fe20000000800 */
[----:B------:R-:W-:Y:S01]  /*a85c0*/  IMAD.MOV.U32 R31, RZ, RZ, R51 ;  /* 0x000000ffff1f7224 */ /* 0x000fe200078e0033 */
[----:B0-----:R-:W-:Y:S01]  /*a85d0*/  IADD3 R60, P0, R27, R19, RZ ;  /* 0x000000131b3c7210 */ /* 0x001fe20007f1e0ff */
[----:B------:R-:W-:Y:S01]  /*a85e0*/  IMAD.X R51, R24, 0x1, R20, P3 ;  /* 0x0000000118337824 */ /* 0x000fe200018e0614 */
[----:B------:R-:W-:-:S03]  /*a85f0*/  SHF.R.S32.HI R27, RZ, 0x1f, R26 ;  /* 0x0000001fff1b7819 */ /* 0x000fc6000001141a */
[----:B------:R-:W-:Y:S01]  /*a8600*/  IMAD.X R61, R24, 0x1, R21, P0 ;  /* 0x00000001183d7824 */ /* 0x000fe200000e0615 */
[C---:B-1----:R-:W-:Y:S01]  /*a8610*/  IADD3 R28, P4, R26.reuse, R8, RZ ;  /* 0x000000081a1c7210 */ /* 0x042fe20007f9e0ff */
[----:B------:R0:W-:Y:S04]  /*a8620*/  STL.64 [R1+0x1180], R50 ;  /* 0x0011803201007387 */ /* 0x0001e80000100a00 */
[----:B------:R-:W-:Y:S01]  /*a8630*/  IMAD.X R29, R27, 0x1, R10, P4 ;  /* 0x000000011b1d7824 */ /* 0x000fe200020e060a */
[----:B0-----:R-:W2:Y:S04]  /*a8640*/  LDL.LU.64 R50, [R1+0x37a0] ;  /* 0x0037a00001327983 */ /* 0x001ea80000300a00 */
[----:B------:R0:W-:Y:S04]  /*a8650*/  STL.64 [R1+0x1108], R60 ;  /* 0x0011083c01007387 */ /* 0x0001e80000100a00 */
[----:B------:R1:W-:Y:S01]  /*a8660*/  STL.64 [R1+0x10b8], R28 ;  /* 0x0010b81c01007387 */ /* 0x0003e20000100a00 */
[----:B0-----:R-:W-:-:S02]  /*a8670*/  IADD3 R60, P0, R26, R9, RZ ;  /* 0x000000091a3c7210 */ /* 0x001fc40007f1e0ff */
[----:B-1----:R-:W-:-:S03]  /*a8680*/  IADD3 R28, P3, R26, R18, RZ ;  /* 0x000000121a1c7210 */ /* 0x002fc60007f7e0ff */
[C---:B------:R-:W-:Y:S02]  /*a8690*/  IMAD.X R61, R27.reuse, 0x1, R11, P0 ;  /* 0x000000011b3d7824 */ /* 0x040fe400000e060b */
[----:B------:R-:W-:-:S03]  /*a86a0*/  IMAD.X R29, R27, 0x1, R20, P3 ;  /* 0x000000011b1d7824 */ /* 0x000fc600018e0614 */
[----:B------:R0:W-:Y:S01]  /*a86b0*/  STL.64 [R1+0xf28], R60 ;  /* 0x000f283c01007387 */ /* 0x0001e20000100a00 */
[----:B------:R-:W-:-:S03]  /*a86c0*/  SHF.R.S32.HI R24, RZ, 0x1f, R16 ;  /* 0x0000001fff187819 */ /* 0x000fc60000011410 */
[----:B------:R1:W-:Y:S01]  /*a86d0*/  STL.64 [R1+0xe30], R28 ;  /* 0x000e301c01007387 */ /* 0x0003e20000100a00 */
[----:B0-----:R-:W-:Y:S02]  /*a86e0*/  IMAD.MOV.U32 R60, RZ, RZ, R37 ;  /* 0x000000ffff3c7224 */ /* 0x001fe400078e0025 */
[----:B------:R-:W-:Y:S02]  /*a86f0*/  IMAD.MOV.U32 R37, RZ, RZ, R40 ;  /* 0x000000ffff257224 */ /* 0x000fe400078e0028 */
[----:B------:R-:W-:Y:S01]  /*a8700*/  IMAD.MOV.U32 R40, RZ, RZ, R14 ;  /* 0x000000ffff287224 */ /* 0x000fe200078e000e */
[C---:B------:R-:W-:Y:S01]  /*a8710*/  IADD3 R14, P0, R16.reuse, R8, RZ ;  /* 0x00000008100e7210 */ /* 0x040fe20007f1e0ff */
[----:B------:R-:W-:Y:S01]  /*a8720*/  IMAD.MOV.U32 R61, RZ, RZ, R42 ;  /* 0x000000ffff3d7224 */ /* 0x000fe200078e002a */
[----:B-1----:R-:W-:Y:S01]  /*a8730*/  IADD3 R28, P3, R16, R9, RZ ;  /* 0x00000009101c7210 */ /* 0x002fe20007f7e0ff */
[----:B------:R-:W-:Y:S02]  /*a8740*/  IMAD.MOV.U32 R42, RZ, RZ, R43 ;  /* 0x000000ffff2a7224 */ /* 0x000fe400078e002b */
[----:B------:R-:W-:-:S02]  /*a8750*/  IMAD.MOV.U32 R43, RZ, RZ, R0 ;  /* 0x000000ffff2b7224 */ /* 0x000fc400078e0000 */
[----:B------:R-:W-:Y:S02]  /*a8760*/  IMAD.MOV.U32 R0, RZ, RZ, R15 ;  /* 0x000000ffff007224 */ /* 0x000fe400078e000f */
[C---:B------:R-:W-:Y:S02]  /*a8770*/  IMAD.X R15, R24.reuse, 0x1, R10, P0 ;  /* 0x00000001180f7824 */ /* 0x040fe400000e060a */
[----:B------:R-:W-:Y:S02]  /*a8780*/  IMAD.MOV.U32 R45, RZ, RZ, R39 ;  /* 0x000000ffff2d7224 */ /* 0x000fe400078e0027 */
[----:B------:R-:W-:Y:S02]  /*a8790*/  IMAD.MOV.U32 R39, RZ, RZ, R31 ;  /* 0x000000ffff277224 */ /* 0x000fe400078e001f */
[----:B------:R-:W-:Y:S02]  /*a87a0*/  IMAD.X R29, R24, 0x1, R11, P3 ;  /* 0x00000001181d7824 */ /* 0x000fe400018e060b */
[----:B------:R-:W-:Y:S01]  /*a87b0*/  IMAD.MOV.U32 R31, RZ, RZ, R56 ;  /* 0x000000ffff1f7224 */ /* 0x000fe200078e0038 */
[----:B------:R-:W-:Y:S01]  /*a87c0*/  IADD3 R56, P4, R16, R18, RZ ;  /* 0x0000001210387210 */ /* 0x000fe20007f9e0ff */
[----:B------:R-:W-:Y:S01]  /*a87d0*/  IMAD.MOV.U32 R41, RZ, RZ, R46 ;  /* 0x000000ffff297224 */ /* 0x000fe200078e002e */
[----:B------:R0:W-:Y:S01]  /*a87e0*/  STL.64 [R1+0x10a0], R14 ;  /* 0x0010a00e01007387 */ /* 0x0001e20000100a00 */
[----:B------:R-:W-:-:S02]  /*a87f0*/  IMAD.MOV.U32 R46, RZ, RZ, R30 ;  /* 0x000000ffff2e7224 */ /* 0x000fc400078e001e */
[----:B------:R-:W-:Y:S01]  /*a8800*/  IMAD.MOV.U32 R30, RZ, RZ, R36 ;  /* 0x000000ffff1e7224 */ /* 0x000fe200078e0024 */
[----:B------:R1:W-:Y:S01]  /*a8810*/  STL.64 [R1+0x1020], R28 ;  /* 0x0010201c01007387 */ /* 0x0003e20000100a00 */
[----:B------:R-:W-:Y:S02]  /*a8820*/  IMAD.MOV.U32 R36, RZ, RZ, R57 ;  /* 0x000000ffff247224 */ /* 0x000fe400078e0039 */
[----:B------:R-:W-:Y:S01]  /*a8830*/  IMAD.X R57, R24, 0x1, R20, P4 ;  /* 0x0000000118397824 */ /* 0x000fe200020e0614 */
[-C--:B0-----:R-:W-:Y:S02]  /*a8840*/  IADD3 R14, P0, R16, R19.reuse, RZ ;  /* 0x00000013100e7210 */ /* 0x081fe40007f1e0ff */
[----:B-1----:R-:W-:-:S03]  /*a8850*/  IADD3 R28, P3, R26, R19, RZ ;  /* 0x000000131a1c7210 */ /* 0x002fc60007f7e0ff */
[--C-:B------:R-:W-:Y:S01]  /*a8860*/  IMAD.X R15, R24, 0x1, R21.reuse, P0 ;  /* 0x00000001180f7824 */ /* 0x100fe200000e0615 */
[----:B------:R0:W-:Y:S01]  /*a8870*/  STL.64 [R1+0xfa8], R56 ;  /* 0x000fa83801007387 */ /* 0x0001e20000100a00 */
[----:B------:R-:W-:Y:S02]  /*a8880*/  VIADD R16, R44, 0x79 ;  /* 0x000000792c107836 */ /* 0x000fe40000000000 */
[----:B------:R-:W-:Y:S01]  /*a8890*/  IMAD.X R29, R27, 0x1, R21, P3 ;  /* 0x000000011b1d7824 */ /* 0x000fe200018e0615 */
[----:B------:R-:W-:Y:S02]  /*a88a0*/  IADD3 R26, P0, R17, R9, RZ ;  /* 0x00000009111a7210 */ /* 0x000fe40007f1e0ff */
[----:B------:R-:W-:Y:S01]  /*a88b0*/  ISETP.GE.AND P4, PT, R16, UR5, PT ;  /* 0x0000000510007c0c */ /* 0x000fe2000bf86270 */
[----:B------:R-:W-:Y:S01]  /*a88c0*/  ULDC UR5, c[0x0][0x228] ;  /* 0x00008a0000057ab9 */ /* 0x000fe20000000800 */
[----:B------:R-:W-:Y:S01]  /*a88d0*/  SHF.R.S32.HI R16, RZ, 0x1f, R17 ;  /* 0x0000001fff107819 */ /* 0x000fe20000011411 */
[----:B0-----:R-:W3:Y:S04]  /*a88e0*/  LDL.LU.64 R56, [R1+0x3798] ;  /* 0x0037980001387983 */ /* 0x001ee80000300a00 */
[----:B------:R0:W-:Y:S01]  /*a88f0*/  STL.64 [R1+0xd18], R14 ;  /* 0x000d180e01007387 */ /* 0x0001e20000100a00 */
[----:B------:R-:W-:-:S03]  /*a8900*/  IMAD.X R27, R16, 0x1, R11, P0 ;  /* 0x00000001101b7824 */ /* 0x000fc600000e060b */
[----:B0-----:R-:W4:Y:S04]  /*a8910*/  LDL.LU.64 R14, [R1+0x3790] ;  /* 0x00379000010e7983 */ /* 0x001f280000300a00 */
[----:B------:R0:W-:Y:S02]  /*a8920*/  STL.64 [R1+0xc18], R28 ;  /* 0x000c181c01007387 */ /* 0x0001e40000100a00 */
[----:B0-----:R-:W-:-:S05]  /*a8930*/  IADD3 R28, P3, R17, R8, RZ ;  /* 0x00000008111c7210 */ /* 0x001fca0007f7e0ff */
[----:B------:R-:W-:-:S05]  /*a8940*/  IMAD.X R29, R16, 0x1, R10, P3 ;  /* 0x00000001101d7824 */ /* 0x000fca00018e060a */
[----:B------:R0:W-:Y:S04]  /*a8950*/  STL.64 [R1+0xa80], R28 ;  /* 0x000a801c01007387 */ /* 0x0001e80000100a00 */
[----:B------:R1:W-:Y:S01]  /*a8960*/  STL.64 [R1+0x8f8], R26 ;  /* 0x0008f81a01007387 */ /* 0x0003e20000100a00 */
[C---:B0-----:R-:W-:Y:S02]  /*a8970*/  IADD3 R28, P3, R17.reuse, R18, RZ ;  /* 0x00000012111c7210 */ /* 0x041fe40007f7e0ff */
[----:B-1----:R-:W-:-:S03]  /*a8980*/  IADD3 R26, P0, R17, R19, RZ ;  /* 0x00000013111a7210 */ /* 0x002fc60007f1e0ff */
[C---:B------:R-:W-:Y:S02]  /*a8990*/  IMAD.X R29, R16.reuse, 0x1, R20, P3 ;  /* 0x00000001101d7824 */ /* 0x040fe400018e0614 */
[----:B------:R-:W-:-:S03]  /*a89a0*/  IMAD.X R27, R16, 0x1, R21, P0 ;  /* 0x00000001101b7824 */ /* 0x000fc600000e0615 */
[----:B------:R-:W-:Y:S01]  /*a89b0*/  STL.64 [R1+0x7d0], R28 ;  /* 0x0007d01c01007387 */ /* 0x000fe20000100a00 */
[----:B------:R-:W-:-:S03]  /*a89c0*/  SHF.R.S32.HI R16, RZ, 0x1f, R22 ;  /* 0x0000001fff107819 */ /* 0x000fc60000011416 */
[----:B------:R0:W-:Y:S02]  /*a89d0*/  STL.64 [R1+0x528], R26 ;  /* 0x0005281a01007387 */ /* 0x0001e40000100a00 */
[----:B0-----:R-:W-:-:S05]  /*a89e0*/  IADD3 R26, P0, R22, R8, RZ ;  /* 0x00000008161a7210 */ /* 0x001fca0007f1e0ff */
[----:B------:R-:W-:-:S05]  /*a89f0*/  IMAD.X R27, R16, 0x1, R10, P0 ;  /* 0x00000001101b7824 */ /* 0x000fca00000e060a */
[----:B------:R0:W-:Y:S02]  /*a8a00*/  STL.64 [R1+0x480], R26 ;  /* 0x0004801a01007387 */ /* 0x0001e40000100a00 */
[----:B0-----:R-:W-:-:S05]  /*a8a10*/  IADD3 R26, P0, R22, R9, RZ ;  /* 0x00000009161a7210 */ /* 0x001fca0007f1e0ff */
[----:B------:R-:W-:-:S05]  /*a8a20*/  IMAD.X R27, R16, 0x1, R11, P0 ;  /* 0x00000001101b7824 */ /* 0x000fca00000e060b */
[----:B------:R0:W-:Y:S01]  /*a8a30*/  STL.64 [R1+0x378], R26 ;  /* 0x0003781a01007387 */ /* 0x0001e20000100a00 */
[----:B------:R-:W-:Y:S01]  /*a8a40*/  VIADD R17, R44, 0x7a ;  /* 0x0000007a2c117836 */ /* 0x000fe20000000000 */
[----:B0-----:R-:W-:-:S05]  /*a8a50*/  IADD3 R26, P0, R22, R18, RZ ;  /* 0x00000012161a7210 */ /* 0x001fca0007f1e0ff */
[----:B------:R-:W-:Y:S01]  /*a8a60*/  IMAD.X R27, R16, 0x1, R20, P0 ;  /* 0x00000001101b7824 */ /* 0x000fe200000e0614 */
[----:B------:R-:W-:Y:S01]  /*a8a70*/  ISETP.GE.AND P3, PT, R17, UR19, PT ;  /* 0x0000001311007c0c */ /* 0x000fe2000bf66270 */
[----:B------:R-:W-:Y:S01]  /*a8a80*/  VIADD R17, R44, 0x7b ;  /* 0x0000007b2c117836 */ /* 0x000fe20000000000 */
[----:B------:R-:W-:Y:S01]  /*a8a90*/  @P4 LOP3.LUT R58, R58, 0x4000, RZ, 0xfc, !PT ;  /* 0x000040003a3a4812 */ /* 0x000fe200078efcff */
[----:B------:R-:W-:Y:S01]  /*a8aa0*/  ULDC UR19, c[0x0][0x228] ;  /* 0x00008a0000137ab9 */ /* 0x000fe20000000800 */
[----:B------:R0:W-:Y:S02]  /*a8ab0*/  STL.64 [R1+0x230], R26 ;  /* 0x0002301a01007387 */ /* 0x0001e40000100a00 */
[----:B------:R-:W-:Y:S02]  /*a8ac0*/  LOP3.LUT R58, R58, 0xffff7fff, RZ, 0xc0, !PT ;  /* 0xffff7fff3a3a7812 */ /* 0x000fe400078ec0ff */
[----:B0-----:R-:W-:-:S05]  /*a8ad0*/  IADD3 R26, P0, R22, R19, RZ ;  /* 0x00000013161a7210 */ /* 0x001fca0007f1e0ff */
[----:B------:R-:W-:Y:S01]  /*a8ae0*/  IMAD.X R27, R16, 0x1, R21, P0 ;  /* 0x00000001101b7824 */ /* 0x000fe200000e0615 */
[----:B------:R-:W-:Y:S02]  /*a8af0*/  ISETP.GE.AND P0, PT, R17, UR21, PT ;  /* 0x0000001511007c0c */ /* 0x000fe4000bf06270 */
[----:B------:R-:W-:Y:S01]  /*a8b00*/  @P3 LOP3.LUT R58, R58, 0x8000, RZ, 0xfc, !PT ;  /* 0x000080003a3a3812 */ /* 0x000fe200078efcff */
[----:B------:R-:W-:Y:S01]  /*a8b10*/  VIADD R16, R44, 0x3 ;  /* 0x000000032c107836 */ /* 0x000fe20000000000 */
[----:B------:R0:W-:Y:S01]  /*a8b20*/  STL.64 [R1+0x1a8], R26 ;  /* 0x0001a81a01007387 */ /* 0x0001e20000100a00 */
[----:B------:R-:W-:Y:S01]  /*a8b30*/  ISETP.LT.AND P6, PT, R45, UR7, !P1 ;  /* 0x000000072d007c0c */ /* 0x000fe2000cfc1270 */
[----:B------:R-:W-:Y:S01]  /*a8b40*/  ULDC UR7, c[0x0][0x228] ;  /* 0x00008a0000077ab9 */ /* 0x000fe20000000800 */
[----:B------:R-:W-:Y:S01]  /*a8b50*/  LOP3.LUT R58, R58, 0xfffeffff, RZ, 0xc0, !PT ;  /* 0xfffeffff3a3a7812 */ /* 0x000fe200078ec0ff */
[----:B------:R-:W-:-:S05]  /*a8b60*/  ULDC UR21, c[0x0][0x228] ;  /* 0x00008a0000157ab9 */ /* 0x000fca0000000800 */
[----:B------:R-:W-:Y:S02]  /*a8b70*/  @P0 LOP3.LUT R58, R58, 0x10000, RZ, 0xfc, !PT ;  /* 0x000100003a3a0812 */ /* 0x000fe400078efcff */
[----:B------:R-:W-:Y:S01]  /*a8b80*/  ISETP.GE.AND P0, PT, R16, UR17, PT ;  /* 0x0000001110007c0c */ /* 0x000fe2000bf06270 */
[----:B------:R-:W-:Y:S01]  /*a8b90*/  VIADD R16, R44, 0x2 ;  /* 0x000000022c107836 */ /* 0x000fe20000000000 */
[----:B------:R-:W-:Y:S01]  /*a8ba0*/  LOP3.LUT R58, R58, 0xfffdffff, RZ, 0xc0, !PT ;  /* 0xfffdffff3a3a7812 */ /* 0x000fe200078ec0ff */
[----:B------:R-:W-:-:S03]  /*a8bb0*/  ULDC UR17, c[0x0][0x228] ;  /* 0x00008a0000117ab9 */ /* 0x000fc60000000800 */
[----:B------:R-:W-:Y:S01]  /*a8bc0*/  ISETP.GE.AND P3, PT, R16, UR15, PT ;  /* 0x0000000f10007c0c */ /* 0x000fe2000bf66270 */
[----:B------:R-:W-:Y:S01]  /*a8bd0*/  VIADD R16, R44, 0x7c ;  /* 0x0000007c2c107836 */ /* 0x000fe20000000000 */
[----:B------:R-:W-:-:S04]  /*a8be0*/  ULDC UR15, c[0x0][0x228] ;  /* 0x00008a00000f7ab9 */ /* 0x000fc80000000800 */
[----:B------:R-:W-:Y:S01]  /*a8bf0*/  ISETP.GE.AND P4, PT, R16, UR23, PT ;  /* 0x0000001710007c0c */ /* 0x000fe2000bf86270 */
[----:B------:R-:W-:Y:S01]  /*a8c00*/  VIADD R16, R44, 0x7d ;  /* 0x0000007d2c107836 */ /* 0x000fe20000000000 */
[----:B------:R-:W-:-:S11]  /*a8c10*/  ULDC UR23, c[0x0][0x228] ;  /* 0x00008a0000177ab9 */ /* 0x000fd60000000800 */
[----:B------:R-:W-:Y:S02]  /*a8c20*/  @P4 LOP3.LUT R58, R58, 0x20000, RZ, 0xfc, !PT ;  /* 0x000200003a3a4812 */ /* 0x000fe400078efcff */
[----:B------:R-:W-:Y:S01]  /*a8c30*/  ISETP.GE.AND P4, PT, R16, UR25, PT ;  /* 0x0000001910007c0c */ /* 0x000fe2000bf86270 */
[----:B------:R-:W-:Y:S01]  /*a8c40*/  VIADD R16, R44, 0x7e ;  /* 0x0000007e2c107836 */ /* 0x000fe20000000000 */
[----:B------:R-:W-:Y:S01]  /*a8c50*/  LOP3.LUT R58, R58, 0xfffbffff, RZ, 0xc0, !PT ;  /* 0xfffbffff3a3a7812 */ /* 0x000fe200078ec0ff */
[----:B------:R-:W-:-:S03]  /*a8c60*/  ULDC UR25, c[0x0][0x228] ;  /* 0x00008a0000197ab9 */ /* 0x000fc60000000800 */
[----:B------:R-:W-:Y:S01]  /*a8c70*/  ISETP.GE.AND P5, PT, R16, UR27, PT ;  /* 0x0000001b10007c0c */ /* 0x000fe2000bfa6270 */
[----:B------:R-:W-:Y:S01]  /*a8c80*/  ULDC UR27, c[0x0][0x228] ;  /* 0x00008a00001b7ab9 */ /* 0x000fe20000000800 */
[----:B------:R-:W-:-:S05]  /*a8c90*/  SHF.R.S32.HI R16, RZ, 0x1f, R23 ;  /* 0x0000001fff107819 */ /* 0x000fca0000011417 */
[----:B------:R-:W-:Y:S02]  /*a8ca0*/  @P4 LOP3.LUT R58, R58, 0x40000, RZ, 0xfc, !PT ;  /* 0x000400003a3a4812 */ /* 0x000fe400078efcff */
[----:B0-----:R-:W-:-:S05]  /*a8cb0*/  IADD3 R26, P4, R23, R8, RZ ;  /* 0x00000008171a7210 */ /* 0x001fca0007f9e0ff */
[----:B------:R-:W-:-:S05]  /*a8cc0*/  IMAD.X R27, R16, 0x1, R10, P4 ;  /* 0x00000001101b7824 */ /* 0x000fca00020e060a */
[----:B------:R0:W-:Y:S02]  /*a8cd0*/  STL.64 [R1+0x1a0], R26 ;  /* 0x0001a01a01007387 */ /* 0x0001e40000100a00 */
[----:B0-----:R-:W-:-:S05]  /*a8ce0*/  IADD3 R26, P4, R23, R9, RZ ;  /* 0x00000009171a7210 */ /* 0x001fca0007f9e0ff */
[----:B------:R-:W-:-:S05]  /*a8cf0*/  IMAD.X R27, R16, 0x1, R11, P4 ;  /* 0x00000001101b7824 */ /* 0x000fca00020e060b */
[----:B------:R0:W-:Y:S02]  /*a8d00*/  STL.64 [R1+0x198], R26 ;  /* 0x0001981a01007387 */ /* 0x0001e40000100a00 */
[----:B0-----:R-:W-:-:S05]  /*a8d10*/  IADD3 R26, P4, R23, R18, RZ ;  /* 0x00000012171a7210 */ /* 0x001fca0007f9e0ff */
[----:B------:R-:W-:Y:S01]  /*a8d20*/  IMAD.X R27, R16, 0x1, R20, P4 ;  /* 0x00000001101b7824 */ /* 0x000fe200020e0614 */
[----:B------:R-:W-:-:S05]  /*a8d30*/  IADD3 R22, P4, R23, R19, RZ ;  /* 0x0000001317167210 */ /* 0x000fca0007f9e0ff */
[----:B------:R-:W-:Y:S01]  /*a8d40*/  IMAD.X R23, R16, 0x1, R21, P4 ;  /* 0x0000000110177824 */ /* 0x000fe200020e0615 */
[----:B------:R-:W-:Y:S01]  /*a8d50*/  STL.64 [R1+0x190], R26 ;  /* 0x0001901a01007387 */ /* 0x000fe20000100a00 */
[----:B------:R-:W-:-:S03]  /*a8d60*/  SHF.R.S32.HI R16, RZ, 0x1f, R25 ;  /* 0x0000001fff107819 */ /* 0x000fc60000011419 */
[----:B------:R0:W-:Y:S02]  /*a8d70*/  STL.64 [R1+0x188], R22 ;  /* 0x0001881601007387 */ /* 0x0001e40000100a00 */
[----:B0-----:R-:W-:-:S05]  /*a8d80*/  IADD3 R22, P4, R25, R8, RZ ;  /* 0x0000000819167210 */ /* 0x001fca0007f9e0ff */
[----:B------:R-:W-:Y:S01]  /*a8d90*/  IMAD.X R23, R16, 0x1, R10, P4 ;  /* 0x0000000110177824 */ /* 0x000fe200020e060a */
[----:B------:R-:W-:-:S05]  /*a8da0*/  IADD3 R8, P4, R25, R9, RZ ;  /* 0x0000000919087210 */ /* 0x000fca0007f9e0ff */
[----:B------:R-:W-:-:S05]  /*a8db0*/  IMAD.X R9, R16, 0x1, R11, P4 ;  /* 0x0000000110097824 */ /* 0x000fca00020e060b */
[----:B------:R0:W-:Y:S02]  /*a8dc0*/  STL.64 [R1+0x178], R8 ;  /* 0x0001780801007387 */ /* 0x0001e40000100a00 */
[----:B0-----:R-:W-:Y:S02]  /*a8dd0*/  IADD3 R8, P4, R25, R18, RZ ;  /* 0x0000001219087210 */ /* 0x001fe40007f9e0ff */
[----:B------:R-:W-:Y:S03]  /*a8de0*/  STL.64 [R1+0x180], R22 ;  /* 0x0001801601007387 */ /* 0x000fe60000100a00 */
[----:B------:R-:W-:-:S05]  /*a8df0*/  IMAD.X R9, R16, 0x1, R20, P4 ;  /* 0x0000000110097824 */ /* 0x000fca00020e0614 */
[----:B------:R0:W-:Y:S02]  /*a8e00*/  STL.64 [R1+0x170], R8 ;  /* 0x0001700801007387 */ /* 0x0001e40000100a00 */
[----:B0-----:R-:W-:-:S05]  /*a8e10*/  IADD3 R8, P4, R25, R19, RZ ;  /* 0x0000001319087210 */ /* 0x001fca0007f9e0ff */
[----:B------:R-:W-:Y:S01]  /*a8e20*/  IMAD.X R9, R16, 0x1, R21, P4 ;  /* 0x0000000110097824 */ /* 0x000fe200020e0615 */
[----:B------:R-:W-:Y:S02]  /*a8e30*/  ISETP.LT.AND P4, PT, R60, UR5, !P1 ;  /* 0x000000053c007c0c */ /* 0x000fe4000cf81270 */
[----:B------:R-:W-:-:S04]  /*a8e40*/  LOP3.LUT R58, R58, 0xfff7ffff, RZ, 0xc0, !PT ;  /* 0xfff7ffff3a3a7812 */ /* 0x000fc800078ec0ff */
[----:B------:R-:W-:Y:S02]  /*a8e50*/  @P5 LOP3.LUT R58, R58, 0x80000, RZ, 0xfc, !PT ;  /* 0x000800003a3a5812 */ /* 0x000fe400078efcff */
[----:B------:R-:W-:-:S05]  /*a8e60*/  ISETP.LT.AND P5, PT, R61, UR9, !P1 ;  /* 0x000000093d007c0c */ /* 0x000fca000cfa1270 */
[----:B------:R-:W-:-:S04]  /*a8e70*/  @P4 LOP3.LUT R2, R2, 0x800000, RZ, 0xfc, !PT ;  /* 0x0080000002024812 */ /* 0x000fc800078efcff */
[----:B------:R-:W-:-:S04]  /*a8e80*/  LOP3.LUT R2, R2, 0xffbfffff, RZ, 0xc0, !PT ;  /* 0xffbfffff02027812 */ /* 0x000fc800078ec0ff */
[----:B------:R-:W-:Y:S02]  /*a8e90*/  @P6 LOP3.LUT R2, R2, 0x400000, RZ, 0xfc, !PT ;  /* 0x0040000002026812 */ /* 0x000fe400078efcff */
[C---:B------:R-:W-:Y:S02]  /*a8ea0*/  ISETP.LT.AND P4, PT, R41.reuse, UR11, !P1 ;  /* 0x0000000b29007c0c */ /* 0x040fe4000cf81270 */
[----:B------:R-:W-:Y:S02]  /*a8eb0*/  LOP3.LUT R2, R2, 0xffdfffff, RZ, 0xc0, !PT ;  /* 0xffdfffff02027812 */ /* 0x000fe400078ec0ff */
[----:B------:R-:W-:Y:S01]  /*a8ec0*/  ISETP.GE.AND P1, PT, R41, UR10, PT ;  /* 0x0000000a29007c0c */ /* 0x000fe2000bf26270 */
[----:B------:R-:W-:Y:S01]  /*a8ed0*/  ULDC.64 UR10, c[0x0][0x228] ;  /* 0x00008a00000a7ab9 */ /* 0x000fe20000000a00 */
[----:B------:R-:W-:Y:S02]  /*a8ee0*/  @P5 LOP3.LUT R2, R2, 0x200000, RZ, 0xfc, !PT ;  /* 0x0020000002025812 */ /* 0x000fe400078efcff */
[----:B------:R-:W-:Y:S01]  /*a8ef0*/  ISETP.LT.AND P1, PT, R44, UR29, !P1 ;  /* 0x0000001d2c007c0c */ /* 0x000fe2000cf21270 */
[----:B------:R0:W-:Y:S01]  /*a8f00*/  STL.64 [R1+0x168], R8 ;  /* 0x0001680801007387 */ /* 0x0001e20000100a00 */
[----:B------:R-:W-:Y:S01]  /*a8f10*/  LOP3.LUT R2, R2, 0xffefffff, RZ, 0xc0, !PT ;  /* 0xffefffff02027812 */ /* 0x000fe200078ec0ff */
[----:B------:R-:W-:-:S03]  /*a8f20*/  ULDC UR29, c[0x0][0x228] ;  /* 0x00008a00001d7ab9 */ /* 0x000fc60000000800 */
[----:B------:R-:W-:Y:S02]  /*a8f30*/  @P4 LOP3.LUT R2, R2, 0x100000, RZ, 0xfc, !PT ;  /* 0x0010000002024812 */ /* 0x000fe400078efcff */
[----:B------:R-:W-:Y:S01]  /*a8f40*/  ISETP.LT.AND P5, PT, R60, UR8, !P2 ;  /* 0x000000083c007c0c */ /* 0x000fe2000d7a1270 */
[----:B------:R-:W-:Y:S01]  /*a8f50*/  ULDC.64 UR8, c[0x0][0x228] ;  /* 0x00008a0000087ab9 */ /* 0x000fe20000000a00 */
[----:B------:R-:W-:-:S04]  /*a8f60*/  LOP3.LUT R2, R2, 0xfff7ffff, RZ, 0xc0, !PT ;  /* 0xfff7ffff02027812 */ /* 0x000fc800078ec0ff */
[----:B------:R-:W-:Y:S02]  /*a8f70*/  @P1 LOP3.LUT R2, R2, 0x80000, RZ, 0xfc, !PT ;  /* 0x0008000002021812 */ /* 0x000fe400078efcff */
[----:B------:R-:W-:Y:S01]  /*a8f80*/  ISETP.LT.AND P4, PT, R45, UR4, !P2 ;  /* 0x000000042d007c0c */ /* 0x000fe2000d781270 */
[----:B------:R-:W-:Y:S01]  /*a8f90*/  ULDC.64 UR4, c[0x0][0x228] ;  /* 0x00008a0000047ab9 */ /* 0x000fe20000000a00 */
[----:B------:R-:W-:-:S04]  /*a8fa0*/  LOP3.LUT R2, R2, 0xfffbffff, RZ, 0xc0, !PT ;  /* 0xfffbffff02027812 */ /* 0x000fc800078ec0ff */
[----:B------:R-:W-:Y:S02]  /*a8fb0*/  @P5 LOP3.LUT R2, R2, 0x40000, RZ, 0xfc, !PT ;  /* 0x0004000002025812 */ /* 0x000fe400078efcff */
[----:B------:R-:W-:Y:S01]  /*a8fc0*/  ISETP.LT.AND P1, PT, R61, UR18, !P2 ;  /* 0x000000123d007c0c */ /* 0x000fe2000d721270 */
[----:B0-----:R-:W-:Y:S01]  /*a8fd0*/  VIADD R8, R44, 0x5 ;  /* 0x000000052c087836 */ /* 0x001fe20000000000 */
[----:B------:R-:W-:Y:S01]  /*a8fe0*/  LOP3.LUT R2, R2, 0xfffdffff, RZ, 0xc0, !PT ;  /* 0xfffdffff02027812 */ /* 0x000fe200078ec0ff */
[----:B------:R-:W-:-:S03]  /*a8ff0*/  ULDC UR18, c[0x0][0x228] ;  /* 0x00008a0000127ab9 */ /* 0x000fc60000000800 */
[----:B------:R-:W-:Y:S02]  /*a9000*/  @P4 LOP3.LUT R2, R2, 0x20000, RZ, 0xfc, !PT ;  /* 0x0002000002024812 */ /* 0x000fe400078efcff */
[----:B------:R-:W-:Y:S01]  /*a9010*/  ISETP.LT.AND P2, PT, R41, UR20, !P2 ;  /* 0x0000001429007c0c */ /* 0x000fe2000d741270 */
[----:B------:R-:W-:Y:S01]  /*a9020*/  ULDC UR20, c[0x0][0x228] ;  /* 0x00008a0000147ab9 */ /* 0x000fe20000000800 */
[----:B------:R-:W-:-:S04]  /*a9030*/  LOP3.LUT R2, R2, 0xfffeffff, RZ, 0xc0, !PT ;  /* 0xfffeffff02027812 */ /* 0x000fc800078ec0ff */
[----:B------:R-:W-:Y:S02]  /*a9040*/  @P1 LOP3.LUT R2, R2, 0x10000, RZ, 0xfc, !PT ;  /* 0x0001000002021812 */ /* 0x000fe400078efcff */
[----:B------:R-:W-:Y:S01]  /*a9050*/  ISETP.GE.AND P1, PT, R60, UR12, PT ;  /* 0x0000000c3c007c0c */ /* 0x000fe2000bf26270 */
[----:B------:R-:W-:Y:S01]  /*a9060*/  ULDC UR12, c[0x0][0x228] ;  /* 0x00008a00000c7ab9 */ /* 0x000fe20000000800 */
[----:B------:R-:W-:-:S04]  /*a9070*/  LOP3.LUT R2, R2, 0xffff7fff, RZ, 0xc0, !PT ;  /* 0xffff7fff02027812 */ /* 0x000fc800078ec0ff */
[----:B------:R-:W-:Y:S02]  /*a9080*/  @P2 LOP3.LUT R2, R2, 0x8000, RZ, 0xfc, !PT ;  /* 0x0000800002022812 */ /* 0x000fe400078efcff */
[----:B------:R-:W-:Y:S01]  /*a9090*/  ISETP.LT.AND P2, PT, R44, UR5, !P1 ;  /* 0x000000052c007c0c */ /* 0x000fe2000cf41270 */
[----:B------:R-:W-:Y:S01]  /*a90a0*/  ULDC UR5, c[0x0][0x228] ;  /* 0x00008a0000057ab9 */ /* 0x000fe20000000800 */
[----:B------:R-:W-:Y:S01]  /*a90b0*/  ISETP.GE.AND P1, PT, R61, UR16, PT ;  /* 0x000000103d007c0c */ /* 0x000fe2000bf26270 */
[----:B------:R-:W-:Y:S01]  /*a90c0*/  ULDC UR16, c[0x0][0x228] ;  /* 0x00008a0000107ab9 */ /* 0x000fe20000000800 */
[----:B------:R-:W-:Y:S02]  /*a90d0*/  LOP3.LUT R2, R2, 0xffffbfff, RZ, 0xc0, !PT ;  /* 0xffffbfff02027812 */ /* 0x000fe400078ec0ff */
[----:B------:R-:W-:Y:S01]  /*a90e0*/  ISETP.LT.AND P1, PT, R44, UR11, !P1 ;  /* 0x0000000b2c007c0c */ /* 0x000fe2000cf21270 */
[----:B------:R-:W-:-:S06]  /*a90f0*/  ULDC UR11, c[0x0][0x228] ;  /* 0x00008a00000b7ab9 */ /* 0x000fcc0000000800 */
[----:B------:R-:W-:Y:S02]  /*a9100*/  @P2 LOP3.LUT R2, R2, 0x4000, RZ, 0xfc, !PT ;  /* 0x0000400002022812 */ /* 0x000fe400078efcff */
[----:B------:R-:W-:Y:S01]  /*a9110*/  ISETP.LT.AND P2, PT, R60, UR4, !P0 ;  /* 0x000000043c007c0c */ /* 0x000fe2000c741270 */
[----:B------:R-:W-:Y:S01]  /*a9120*/  ULDC UR4, c[0x0][0x22c] ;  /* 0x00008b0000047ab9 */ /* 0x000fe20000000800 */
[----:B------:R-:W-:-:S04]  /*a9130*/  LOP3.LUT R2, R2, 0xffffdfff, RZ, 0xc0, !PT ;  /* 0xffffdfff02027812 */ /* 0x000fc800078ec0ff */
        /* <DEDUP_REMOVED lines=11> */
[----:B------:R-:W-:Y:S02]  /*a91f0*/  LOP3.LUT R2, R2, 0xfffff7ff, RZ, 0xc0, !PT ;  /* 0xfffff7ff02027812 */ /* 0x000fe400078ec0ff */
[----:B------:R-:W-:Y:S01]  /*a9200*/  ISETP.GE.AND P0, PT, R45, UR14, PT ;  /* 0x0000000e2d007c0c */ /* 0x000fe2000bf06270 */
[----:B------:R-:W-:Y:S01]  /*a9210*/  ULDC UR14, c[0x0][0x228] ;  /* 0x00008a00000e7ab9 */ /* 0x000fe20000000800 */
        /* <DEDUP_REMOVED lines=20> */
[----:B------:R-:W-:-:S04]  /*a9360*/  @P1 LOP3.LUT R2, R2, 0x20, RZ, 0xfc, !PT ;  /* 0x0000002002021812 */ /* 0x000fc800078efcff */
[----:B------:R-:W-:-:S04]  /*a9370*/  LOP3.LUT R2, R2, 0xffffffef, RZ, 0xc0, !PT ;  /* 0xffffffef02027812 */ /* 0x000fc800078ec0ff */
[----:B------:R-:W-:Y:S02]  /*a9380*/  @P0 LOP3.LUT R2, R2, 0x10, RZ, 0xfc, !PT ;  /* 0x0000001002020812 */ /* 0x000fe400078efcff */
[----:B------:R-:W-:Y:S01]  /*a9390*/  ISETP.GE.AND P0, PT, R8, UR4, PT ;  /* 0x0000000408007c0c */ /* 0x000fe2000bf06270 */
[----:B------:R-:W-:Y:S01]  /*a93a0*/  VIADD R8, R44, 0x6 ;  /* 0x000000062c087836 */ /* 0x000fe20000000000 */
[----:B------:R-:W-:-:S11]  /*a93b0*/  ULDC UR4, c[0x0][0x22c] ;  /* 0x00008b0000047ab9 */ /* 0x000fd60000000800 */
[----:B------:R-:W-:Y:S02]  /*a93c0*/  @P0 LOP3.LUT R59, R59, 0x80000, RZ, 0xfc, !PT ;  /* 0x000800003b3b0812 */ /* 0x000fe400078efcff */
[----:B------:R-:W-:Y:S01]  /*a93d0*/  ISETP.GE.AND P0, PT, R8, UR4, PT ;  /* 0x0000000408007c0c */ /* 0x000fe2000bf06270 */
[----:B------:R-:W-:Y:S01]  /*a93e0*/  VIADD R8, R44, 0x7 ;  /* 0x000000072c087836 */ /* 0x000fe20000000000 */
[----:B------:R-:W-:Y:S01]  /*a93f0*/  LOP3.LUT R59, R59, 0xfffbffff, RZ, 0xc0, !PT ;  /* 0xfffbffff3b3b7812 */ /* 0x000fe200078ec0ff */
[----:B------:R-:W-:-:S10]  /*a9400*/  ULDC UR4, c[0x0][0x22c] ;  /* 0x00008b0000047ab9 */ /* 0x000fd40000000800 */
        /* <DEDUP_REMOVED lines=411> */
[----:B------:R-:W-:-:S04]  /*aadc0*/  ULDC UR4, c[0x0][0x22c] ;  /* 0x00008b0000047ab9 */ /* 0x000fc80000000800 */
        /* <DEDUP_REMOVED lines=17> */
[----:B------:R-:W-:Y:S01]  /*aaee0*/  ULDC UR4, c[0x0][0x22c] ;  /* 0x00008b0000047ab9 */ /* 0x000fe20000000800 */
[----:B------:R-:W-:-:S03]  /*aaef0*/  @P0 LOP3.LUT R12, R12, 0x2000, RZ, 0xfc, !PT ;  /* 0x000020000c0c0812 */ /* 0x000fc600078efcff */
        /* <DEDUP_REMOVED lines=88> */
[----:B------:R-:W-:Y:S01]  /*ab480*/  ULDC UR4, c[0x0][0x22c] ;  /* 0x00008b0000047ab9 */ /* 0x000fe20000000800 */
[----:B------:R-:W-:-:S09]  /*ab490*/  LOP3.LUT R12, R12, 0xffffefff, RZ, 0xc0, !PT ;  /* 0xffffefff0c0c7812 */ /* 0x000fd200078ec0ff */
[----:B------:R-:W-:Y:S02]  /*ab4a0*/  @P0 LOP3.LUT R58, R58, 0x40, RZ, 0xfc, !PT ;  /* 0x000000403a3a0812 */ /* 0x000fe400078efcff */
[----:B------:R-:W-:Y:S02]  /*ab4b0*/  ISETP.GE.AND P0, PT, R8, UR4, PT ;  /* 0x0000000408007c0c */ /* 0x000fe4000bf06270 */
[----:B------:R-:W-:Y:S01]  /*ab4c0*/  @P1 LOP3.LUT R12, R12, 0x1000, RZ, 0xfc, !PT ;  /* 0x000010000c0c1812 */ /* 0x000fe200078efcff */
[----:B------:R-:W-:Y:S01]  /*ab4d0*/  VIADD R8, R44, 0x73 ;  /* 0x000000732c087836 */ /* 0x000fe20000000000 */
[----:B------:R-:W-:Y:S01]  /*ab4e0*/  LOP3.LUT R58, R58, 0xffffff7f, RZ, 0xc0, !PT ;  /* 0xffffff7f3a3a7812 */ /* 0x000fe200078ec0ff */
[----:B------:R-:W-:Y:S01]  /*ab4f0*/  ULDC UR4, c[0x0][0x22c] ;  /* 0x00008b0000047ab9 */ /* 0x000fe20000000800 */
[----:B------:R-:W-:-:S04]  /*ab500*/  LOP3.LUT R12, R12, 0xffffbfff, RZ, 0xc0, !PT ;  /* 0xffffbfff0c0c7812 */ /* 0x000fc800078ec0ff */
[----:B------:R-:W-:-:S03]  /*ab510*/  @P2 LOP3.LUT R12, R12, 0x4000, RZ, 0xfc, !PT ;  /* 0x000040000c0c2812 */ /* 0x000fc600078efcff */
[----:B------:R-:W-:Y:S02]  /*ab520*/  @P0 LOP3.LUT R58, R58, 0x80, RZ, 0xfc, !PT ;  /* 0x000000803a3a0812 */ /* 0x000fe400078efcff */
[----:B------:R-:W-:Y:S01]  /*ab530*/  ISETP.GE.AND P0, PT, R8, UR4, PT ;  /* 0x0000000408007c0c */ /* 0x000fe2000bf06270 */
[----:B------:R-:W-:Y:S01]  /*ab540*/  VIADD R8, R44, 0x74 ;  /* 0x000000742c087836 */ /* 0x000fe20000000000 */
[----:B------:R-:W-:Y:S01]  /*ab550*/  LOP3.LUT R12, R12, 0xffff7fff, RZ, 0xc0, !PT ;  /* 0xffff7fff0c0c7812 */ /* 0x000fe200078ec0ff */
[----:B------:R-:W-:Y:S01]  /*ab560*/  ULDC UR4, c[0x0][0x22c] ;  /* 0x00008b0000047ab9 */ /* 0x000fe20000000800 */
[----:B------:R-:W-:Y:S02]  /*ab570*/  LOP3.LUT R58, R58, 0xfffffeff, RZ, 0xc0, !PT ;  /* 0xfffffeff3a3a7812 */ /* 0x000fe400078ec0ff */
[----:B------:R-:W-:Y:S02]  /*ab580*/  @P3 LOP3.LUT R12, R12, 0x8000, RZ, 0xfc, !PT ;  /* 0x000080000c0c3812 */ /* 0x000fe400078efcff */
[----:B------:R-:W-:Y:S01]  /*ab590*/  ISETP.GE.AND P3, PT, R8, UR4, PT ;  /* 0x0000000408007c0c */ /* 0x000fe2000bf66270 */
[----:B------:R-:W-:Y:S01]  /*ab5a0*/  VIADD R8, R44, 0x75 ;  /* 0x000000752c087836 */ /* 0x000fe20000000000 */
[----:B------:R-:W-:-:S03]  /*ab5b0*/  ULDC UR4, c[0x0][0x22c] ;  /* 0x00008b0000047ab9 */ /* 0x000fc60000000800 */
[----:B------:R-:W-:-:S04]  /*ab5c0*/  @P0 LOP3.LUT R58, R58, 0x100, RZ, 0xfc, !PT ;  /* 0x000001003a3a0812 */ /* 0x000fc800078efcff */
[----:B------:R-:W-:-:S04]  /*ab5d0*/  LOP3.LUT R58, R58, 0xfffffdff, RZ, 0xc0, !PT ;  /* 0xfffffdff3a3a7812 */ /* 0x000fc800078ec0ff */
[----:B------:R-:W-:Y:S02]  /*ab5e0*/  @P3 LOP3.LUT R58, R58, 0x200, RZ, 0xfc, !PT ;  /* 0x000002003a3a3812 */ /* 0x000fe400078efcff */
[----:B------:R-:W-:Y:S01]  /*ab5f0*/  ISETP.GE.AND P3, PT, R8, UR4, PT ;  /* 0x0000000408007c0c */ /* 0x000fe2000bf66270 */
[----:B------:R-:W-:Y:S01]  /*ab600*/  VIADD R8, R44, 0x76 ;  /* 0x000000762c087836 */ /* 0x000fe20000000000 */
[----:B------:R-:W-:Y:S01]  /*ab610*/  LOP3.LUT R58, R58, 0xfffffbff, RZ, 0xc0, !PT ;  /* 0xfffffbff3a3a7812 */ /* 0x000fe200078ec0ff */
[----:B------:R-:W-:Y:S01]  /*ab620*/  ULDC UR4, c[0x0][0x22c] ;  /* 0x00008b0000047ab9 */ /* 0x000fe20000000800 */
[----:B------:R-:W-:-:S09]  /*ab630*/  LOP3.LUT R12, R12, 0xfffeffff, RZ, 0xc0, !PT ;  /* 0xfffeffff0c0c7812 */ /* 0x000fd200078ec0ff */
[----:B------:R-:W-:Y:S02]  /*ab640*/  @P3 LOP3.LUT R58, R58, 0x400, RZ, 0xfc, !PT ;  /* 0x000004003a3a3812 */ /* 0x000fe400078efcff */
[----:B------:R-:W-:Y:S01]  /*ab650*/  ISETP.GE.AND P3, PT, R8, UR4, PT ;  /* 0x0000000408007c0c */ /* 0x000fe2000bf66270 */
[----:B------:R-:W-:Y:S01]  /*ab660*/  VIADD R8, R44, 0x77 ;  /* 0x000000772c087836 */ /* 0x000fe20000000000 */
[----:B------:R-:W-:Y:S01]  /*ab670*/  ULDC UR4, c[0x0][0x22c] ;  /* 0x00008b0000047ab9 */ /* 0x000fe20000000800 */
[----:B------:R-:W-:Y:S02]  /*ab680*/  @P4 LOP3.LUT R12, R12, 0x10000, RZ, 0xfc, !PT ;  /* 0x000100000c0c4812 */ /* 0x000fe400078efcff */
[----:B------:R-:W-:Y:S02]  /*ab690*/  LOP3.LUT R58, R58, 0xfffff7ff, RZ, 0xc0, !PT ;  /* 0xfffff7ff3a3a7812 */ /* 0x000fe400078ec0ff */
[----:B------:R-:W-:Y:S01]  /*ab6a0*/  ISETP.GE.AND P4, PT, R8, UR4, PT ;  /* 0x0000000408007c0c */ /* 0x000fe2000bf86270 */
[----:B------:R-:W-:Y:S01]  /*ab6b0*/  ULDC UR4, c[0x0][0x228] ;  /* 0x00008a0000047ab9 */ /* 0x000fe20000000800 */
[----:B------:R-:W-:-:S04]  /*ab6c0*/  LOP3.LUT R12, R12, 0xfffdffff, RZ, 0xc0, !PT ;  /* 0xfffdffff0c0c7812 */ /* 0x000fc800078ec0ff */
[----:B------:R-:W-:Y:S02]  /*ab6d0*/  @P3 LOP3.LUT R58, R58, 0x800, RZ, 0xfc, !PT ;  /* 0x000008003a3a3812 */ /* 0x000fe400078efcff */
[----:B------:R-:W-:Y:S02]  /*ab6e0*/  LOP3.LUT P2, RZ, R59, 0x100000, RZ, 0xc0, !PT ;  /* 0x001000003bff7812 */ /* 0x000fe4000784c0ff */
[----:B------:R-:W-:Y:S02]  /*ab6f0*/  LOP3.LUT R58, R58, 0xffffefff, RZ, 0xc0, !PT ;  /* 0xffffefff3a3a7812 */ /* 0x000fe400078ec0ff */
[----:B------:R-:W-:Y:S02]  /*ab700*/  @P5 LOP3.LUT R12, R12, 0x20000, RZ, 0xfc, !PT ;  /* 0x000200000c0c5812 */ /* 0x000fe400078efcff */
[----:B------:R-:W-:Y:S02]  /*ab710*/  @P4 LOP3.LUT R58, R58, 0x1000, RZ, 0xfc, !PT ;  /* 0x000010003a3a4812 */ /* 0x000fe400078efcff */
[----:B------:R-:W-:Y:S01]  /*ab720*/  ISETP.LT.AND P4, PT, R60, UR4, !P2 ;  /* 0x000000043c007c0c */ /* 0x000fe2000d781270 */
[----:B------:R-:W-:Y:S01]  /*ab730*/  ULDC UR4, c[0x0][0x228] ;  /* 0x00008a0000047ab9 */ /* 0x000fe20000000800 */
[----:B------:R-:W-:-:S02]  /*ab740*/  LOP3.LUT R12, R12, 0xfffbffff, RZ, 0xc0, !PT ;  /* 0xfffbffff0c0c7812 */ /* 0x000fc400078ec0ff */
[----:B------:R-:W-:Y:S02]  /*ab750*/  LOP3.LUT R2, R2, 0xfffffff7, RZ, 0xc0, !PT ;  /* 0xfffffff702027812 */ /* 0x000fe400078ec0ff */
[----:B------:R-:W-:Y:S02]  /*ab760*/  @P6 LOP3.LUT R12, R12, 0x40000, RZ, 0xfc, !PT ;  /* 0x000400000c0c6812 */ /* 0x000fe400078efcff */
[----:B------:R-:W-:Y:S01]  /*ab770*/  ISETP.LT.AND P6, PT, R45, UR5, !P2 ;  /* 0x000000052d007c0c */ /* 0x000fe2000d7c1270 */
[----:B------:R-:W-:Y:S01]  /*ab780*/  ULDC UR5, c[0x0][0x228] ;  /* 0x00008a0000057ab9 */ /* 0x000fe20000000800 */
[----:B------:R-:W-:Y:S01]  /*ab790*/  ISETP.LT.AND P5, PT, R61, UR6, !P2 ;  /* 0x000000063d007c0c */ /* 0x000fe2000d7a1270 */
[----:B------:R-:W-:Y:S02]  /*ab7a0*/  ULDC UR6, c[0x0][0x228] ;  /* 0x00008a0000067ab9 */ /* 0x000fe40000000800 */
[----:B------:R-:W-:-:S04]  /*ab7b0*/  @P4 LOP3.LUT R2, R2, 0x8, RZ, 0xfc, !PT ;  /* 0x0000000802024812 */ /* 0x000fc800078efcff */
[----:B------:R-:W-:-:S04]  /*ab7c0*/  LOP3.LUT R2, R2, 0xfffffffb, RZ, 0xc0, !PT ;  /* 0xfffffffb02027812 */ /* 0x000fc800078ec0ff */
[----:B------:R-:W-:Y:S02]  /*ab7d0*/  @P6 LOP3.LUT R2, R2, 0x4, RZ, 0xfc, !PT ;  /* 0x0000000402026812 */ /* 0x000fe400078efcff */
[----:B------:R-:W-:Y:S01]  /*ab7e0*/  ISETP.LT.AND P4, PT, R41, UR7, !P2 ;  /* 0x0000000729007c0c */ /* 0x000fe2000d781270 */
[----:B------:R-:W-:Y:S01]  /*ab7f0*/  ULDC UR7, c[0x0][0x228] ;  /* 0x00008a0000077ab9 */ /* 0x000fe20000000800 */
[----:B------:R-:W-:-:S04]  /*ab800*/  LOP3.LUT R2, R2, 0xfffffffd, RZ, 0xc0, !PT ;  /* 0xfffffffd02027812 */ /* 0x000fc800078ec0ff */
[----:B------:R-:W-:Y:S02]  /*ab810*/  @P5 LOP3.LUT R2, R2, 0x2, RZ, 0xfc, !PT ;  /* 0x0000000202025812 */ /* 0x000fe400078efcff */
[----:B------:R-:W-:Y:S02]  /*ab820*/  LOP3.LUT P1, RZ, R59, 0x80000, RZ, 0xc0, !PT ;  /* 0x000800003bff7812 */ /* 0x000fe4000782c0ff */
[----:B------:R-:W-:-:S04]  /*ab830*/  LOP3.LUT R2, R2, 0xfffffffe, RZ, 0xc0, !PT ;  /* 0xfffffffe02027812 */ /* 0x000fc800078ec0ff */
[----:B------:R-:W-:Y:S02]  /*ab840*/  @P4 LOP3.LUT R2, R2, 0x1, RZ, 0xfc, !PT ;  /* 0x0000000102024812 */ /* 0x000fe400078efcff */
[----:B------:R-:W-:Y:S01]  /*ab850*/  ISETP.LT.AND P4, PT, R60, UR4, !P1 ;  /* 0x000000043c007c0c */ /* 0x000fe2000cf81270 */
[----:B------:R-:W-:Y:S01]  /*ab860*/  ULDC UR4, c[0x0][0x228] ;  /* 0x00008a0000047ab9 */ /* 0x000fe20000000800 */
[----:B------:R-:W-:Y:S01]  /*ab870*/  ISETP.LT.AND P6, PT, R45, UR5, !P1 ;  /* 0x000000052d007c0c */ /* 0x000fe2000cfc1270 */
[----:B------:R-:W-:Y:S01]  /*ab880*/  ULDC UR5, c[0x0][0x228] ;  /* 0x00008a0000057ab9 */ /* 0x000fe20000000800 */
[----:B------:R-:W-:Y:S01]  /*ab890*/  ISETP.LT.AND P5, PT, R61, UR6, !P1 ;  /* 0x000000063d007c0c */ /* 0x000fe2000cfa1270 */
[----:B------:R-:W-:-:S08]  /*ab8a0*/  ULDC UR6, c[0x0][0x228] ;  /* 0x00008a0000067ab9 */ /* 0x000fd00000000800 */
        /* <DEDUP_REMOVED lines=14> */
[----:B------:R-:W-:Y:S02]  /*ab990*/  LOP3.LUT R4, R4, 0xf7ffffff, RZ, 0xc0, !PT ;  /* 0xf7ffffff04047812 */ /* 0x000fe400078ec0ff */
[----:B------:R-:W-:Y:S01]  /*ab9a0*/  ISETP.LT.AND P5, PT, R61, UR6, !P0 ;  /* 0x000000063d007c0c */ /* 0x000fe2000c7a1270 */
[----:B------:R-:W-:-:S06]  /*ab9b0*/  ULDC UR6, c[0x0][0x228] ;  /* 0x00008a0000067ab9 */ /* 0x000fcc0000000800 */
        /* <DEDUP_REMOVED lines=502> */
[----:B------:R-:W-:Y:S02]  /*ad920*/  LOP3.LUT R7, R7, 0xfffffff7, RZ, 0xc0, !PT ;  /* 0xfffffff707077812 */ /* 0x000fe400078ec0ff */
[----:B------:R-:W-:Y:S01]  /*ad930*/  ISETP.LT.AND P6, PT, R61, UR5, !P2 ;  /* 0x000000053d007c0c */ /* 0x000fe2000d7c1270 */
[----:B------:R-:W-:Y:S01]  /*ad940*/  ULDC UR5, c[0x0][0x228] ;  /* 0x00008a0000057ab9 */ /* 0x000fe20000000800 */
[----:B------:R-:W-:Y:S01]  /*ad950*/  ISETP.LT.AND P5, PT, R45, UR6, !P2 ;  /* 0x000000062d007c0c */ /* 0x000fe2000d7a1270 */
[----:B------:R-:W-:-:S06]  /*ad960*/  ULDC UR6, c[0x0][0x228] ;  /* 0x00008a0000067ab9 */ /* 0x000fcc0000000800 */
[----:B------:R-:W-:Y:S02]  /*ad970*/  @P4 LOP3.LUT R7, R7, 0x8, RZ, 0xfc, !PT ;  /* 0x0000000807074812 */ /* 0x000fe400078efcff */
[----:B------:R-:W-:Y:S01]  /*ad980*/  ISETP.LT.AND P4, PT, R60, UR7, !P2 ;  /* 0x000000073c007c0c */ /* 0x000fe2000d781270 */
[----:B------:R-:W-:Y:S01]  /*ad990*/  ULDC UR7, c[0x0][0x228] ;  /* 0x00008a0000077ab9 */ /* 0x000fe20000000800 */
[----:B------:R-:W-:Y:S02]  /*ad9a0*/  LOP3.LUT R7, R7, 0xfffffffb, RZ, 0xc0, !PT ;  /* 0xfffffffb07077812 */ /* 0x000fe400078ec0ff */
[----:B------:R-:W-:Y:S02]  /*ad9b0*/  LOP3.LUT P1, RZ, R53, 0x200000, RZ, 0xc0, !PT ;  /* 0x0020000035ff7812 */ /* 0x000fe4000782c0ff */
[----:B------:R-:W-:Y:S02]  /*ad9c0*/  @P6 LOP3.LUT R7, R7, 0x4, RZ, 0xfc, !PT ;  /* 0x0000000407076812 */ /* 0x000fe400078efcff */
[----:B------:R-:W-:Y:S01]  /*ad9d0*/  ISETP.LT.AND P6, PT, R45, UR5, !P1 ;  /* 0x000000052d007c0c */ /* 0x000fe2000cfc1270 */
[----:B------:R-:W-:Y:S01]  /*ad9e0*/  ULDC UR5, c[0x0][0x228] ;  /* 0x00008a0000057ab9 */ /* 0x000fe20000000800 */
[----:B------:R-:W-:-:S03]  /*ad9f0*/  LOP3.LUT R7, R7, 0xfffffffd, RZ, 0xc0, !PT ;  /* 0xfffffffd07077812 */ /* 0x000fc600078ec0ff */
[----:B------:R-:W-:Y:S02]  /*ada00*/  @P4 LOP3.LUT R48, R48, 0x20000000, RZ, 0xfc, !PT ;  /* 0x2000000030304812 */ /* 0x000fe400078efcff */
[----:B------:R-:W-:Y:S01]  /*ada10*/  ISETP.LT.AND P4, PT, R60, UR4, !P1 ;  /* 0x000000043c007c0c */ /* 0x000fe2000cf81270 */
[----:B------:R-:W-:Y:S01]  /*ada20*/  ULDC UR4, c[0x0][0x228] ;  /* 0x00008a0000047ab9 */ /* 0x000fe20000000800 */
[----:B------:R-:W-:Y:S02]  /*ada30*/  @P5 LOP3.LUT R7, R7, 0x2, RZ, 0xfc, !PT ;  /* 0x0000000207075812 */ /* 0x000fe400078efcff */
[----:B------:R-:W-:Y:S01]  /*ada40*/  ISETP.LT.AND P5, PT, R61, UR6, !P1 ;  /* 0x000000063d007c0c */ /* 0x000fe2000cfa1270 */
[----:B------:R-:W-:Y:S01]  /*ada50*/  ULDC UR6, c[0x0][0x228] ;  /* 0x00008a0000067ab9 */ /* 0x000fe20000000800 */
[----:B------:R-:W-:Y:S02]  /*ada60*/  LOP3.LUT R48, R48, 0x7fffffff, RZ, 0xc0, !PT ;  /* 0x7fffffff30307812 */ /* 0x000fe400078ec0ff */
[----:B------:R-:W-:-:S02]  /*ada70*/  LOP3.LUT R7, R7, 0xfffffffe, RZ, 0xc0, !PT ;  /* 0xfffffffe07077812 */ /* 0x000fc400078ec0ff */
[----:B------:R-:W-:-:S03]  /*ada80*/  @P6 LOP3.LUT R48, R48, 0x80000000, RZ, 0xfc, !PT ;  /* 0x8000000030306812 */ /* 0x000fc600078efcff */
        /* <DEDUP_REMOVED lines=266> */
[----:B--2---:R-:W-:Y:S02]  /*aeb30*/  LOP3.LUT R50, R50, 0x7fffffff, RZ, 0xc0, !PT ;  /* 0x7fffffff32327812 */ /* 0x004fe400078ec0ff */
        /* <DEDUP_REMOVED lines=251> */
[----:B------:R-:W-:-:S04]  /*afaf0*/  @P4 LOP3.LUT R51, R51, 0x10, RZ, 0xfc, !PT ;  /* 0x0000001033334812 */ /* 0x000fc800078efcff */
[----:B------:R-:W-:Y:S02]  /*afb00*/  LOP3.LUT R51, R51, 0xfffffff7, RZ, 0xc0, !PT ;  /* 0xfffffff733337812 */ /* 0x000fe400078ec0ff */
[----:B------:R-:W-:Y:S01]  /*afb10*/  ISETP.LT.AND P5, PT, R45, UR5, !P3 ;  /* 0x000000052d007c0c */ /* 0x000fe2000dfa1270 */
[----:B------:R-:W-:Y:S01]  /*afb20*/  ULDC UR5, c[0x0][0x228] ;  /* 0x00008a0000057ab9 */ /* 0x000fe20000000800 */
[----:B------:R-:W-:Y:S02]  /*afb30*/  @P6 LOP3.LUT R51, R51, 0x8, RZ, 0xfc, !PT ;  /* 0x0000000833336812 */ /* 0x000fe400078efcff */
[----:B------:R-:W-:Y:S02]  /*afb40*/  LOP3.LUT P6, RZ, R55, 0x40, RZ, 0xc0, !PT ;  /* 0x0000004037ff7812 */ /* 0x000fe400078cc0ff */
[----:B------:R-:W-:Y:S01]  /*afb50*/  ISETP.LT.AND P4, PT, R61, UR6, !P3 ;  /* 0x000000063d007c0c */ /* 0x000fe2000df81270 */
[----:B------:R-:W-:Y:S01]  /*afb60*/  ULDC UR6, c[0x0][0x228] ;  /* 0x00008a0000067ab9 */ /* 0x000fe20000000800 */
[----:B------:R-:W-:-:S02]  /*afb70*/  LOP3.LUT R51, R51, 0xfffffffb, RZ, 0xc0, !PT ;  /* 0xfffffffb33337812 */ /* 0x000fc400078ec0ff */
[----:B------:R-:W-:Y:S02]  /*afb80*/  LOP3.LUT R12, R12, 0xfff7ffff, RZ, 0xc0, !PT ;  /* 0xfff7ffff0c0c7812 */ /* 0x000fe400078ec0ff */
[----:B------:R-:W-:Y:S02]  /*afb90*/  LOP3.LUT P2, RZ, R55, 0x80000, RZ, 0xc0, !PT ;  /* 0x0008000037ff7812 */ /* 0x000fe4000784c0ff */
[----:B------:R-:W-:Y:S02]  /*afba0*/  @P5 LOP3.LUT R51, R51, 0x4, RZ, 0xfc, !PT ;  /* 0x0000000433335812 */ /* 0x000fe400078efcff */
[----:B------:R-:W-:Y:S01]  /*afbb0*/  ISETP.LT.AND P5, PT, R60, UR4, !P2 ;  /* 0x000000043c007c0c */ /* 0x000fe2000d7a1270 */
[----:B------:R-:W-:Y:S01]  /*afbc0*/  ULDC UR4, c[0x0][0x228] ;  /* 0x00008a0000047ab9 */ /* 0x000fe20000000800 */
[----:B------:R-:W-:Y:S02]  /*afbd0*/  @P6 LOP3.LUT R12, R12, 0x80000, RZ, 0xfc, !PT ;  /* 0x000800000c0c6812 */ /* 0x000fe400078efcff */
[----:B------:R-:W-:-:S02]  /*afbe0*/  LOP3.LUT P6, RZ, R55, 0x80, RZ, 0xc0, !PT ;  /* 0x0000008037ff7812 */ /* 0x000fc400078cc0ff */
[----:B------:R-:W-:Y:S01]  /*afbf0*/  ISETP.LT.AND P3, PT, R41, UR7, !P3 ;  /* 0x0000000729007c0c */ /* 0x000fe2000df61270 */
[----:B------:R-:W-:Y:S01]  /*afc00*/  ULDC UR7, c[0x0][0x228] ;  /* 0x00008a0000077ab9 */ /* 0x000fe20000000800 */
[----:B------:R-:W-:Y:S02]  /*afc10*/  LOP3.LUT R51, R51, 0xfffffffd, RZ, 0xc0, !PT ;  /* 0xfffffffd33337812 */ /* 0x000fe400078ec0ff */
[----:B------:R-:W-:Y:S02]  /*afc20*/  LOP3.LUT R12, R12, 0xffefffff, RZ, 0xc0, !PT ;  /* 0xffefffff0c0c7812 */ /* 0x000fe400078ec0ff */
[----:B------:R-:W-:Y:S02]  /*afc30*/  @P4 LOP3.LUT R51, R51, 0x2, RZ, 0xfc, !PT ;  /* 0x0000000233334812 */ /* 0x000fe400078efcff */
[----:B------:R-:W-:Y:S01]  /*afc40*/  ISETP.LT.AND P4, PT, R45, UR5, !P2 ;  /* 0x000000052d007c0c */ /* 0x000fe2000d781270 */
[----:B------:R-:W-:Y:S01]  /*afc50*/  ULDC UR5, c[0x0][0x228] ;  /* 0x00008a0000057ab9 */ /* 0x000fe20000000800 */
[----:B------:R-:W-:-:S02]  /*afc60*/  LOP3.LUT R51, R51, 0xfffffffe, RZ, 0xc0, !PT ;  /* 0xfffffffe33337812 */ /* 0x000fc400078ec0ff */
[----:B------:R-:W-:Y:S02]  /*afc70*/  @P5 LOP3.LUT R52, R52, 0x80000000, RZ, 0xfc, !PT ;  /* 0x8000000034345812 */ /* 0x000fe400078efcff */
[----:B------:R-:W-:Y:S02]  /*afc80*/  @P6 LOP3.LUT R12, R12, 0x100000, RZ, 0xfc, !PT ;  /* 0x001000000c0c6812 */ /* 0x000fe400078efcff */
[----:B------:R-:W-:Y:S02]  /*afc90*/  LOP3.LUT P6, RZ, R55, 0x100, RZ, 0xc0, !PT ;  /* 0x0000010037ff7812 */ /* 0x000fe400078cc0ff */
        /* <DEDUP_REMOVED lines=8> */
[----:B------:R-:W-:Y:S02]  /*afd20*/  LOP3.LUT R52, R52, 0xdfffffff, RZ, 0xc0, !PT ;  /* 0xdfffffff34347812 */ /* 0x000fe400078ec0ff */
[----:B------:R-:W-:Y:S02]  /*afd30*/  @P6 LOP3.LUT R12, R12, 0x200000, RZ, 0xfc, !PT ;  /* 0x002000000c0c6812 */ /* 0x000fe400078efcff */
[----:B------:R-:W-:-:S02]  /*afd40*/  LOP3.LUT P1, RZ, R55, 0x40000, RZ, 0xc0, !PT ;  /* 0x0004000037ff7812 */ /* 0x000fc4000782c0ff */
[----:B------:R-:W-:Y:S02]  /*afd50*/  LOP3.LUT P6, RZ, R55, 0x200, RZ, 0xc0, !PT ;  /* 0x0000020037ff7812 */ /* 0x000fe400078cc0ff */
[----:B------:R-:W-:Y:S02]  /*afd60*/  @P3 LOP3.LUT R52, R52, 0x20000000, RZ, 0xfc, !PT ;  /* 0x2000000034343812 */ /* 0x000fe400078efcff */
[----:B------:R-:W-:Y:S01]  /*afd70*/  ISETP.LT.AND P4, PT, R60, UR4, !P1 ;  /* 0x000000043c007c0c */ /* 0x000fe2000cf81270 */
[----:B------:R-:W-:Y:S01]  /*afd80*/  ULDC UR4, c[0x0][0x228] ;  /* 0x00008a0000047ab9 */ /* 0x000fe20000000800 */
[----:B------:R-:W-:Y:S02]  /*afd90*/  LOP3.LUT R52, R52, 0xefffffff, RZ, 0xc0, !PT ;  /* 0xefffffff34347812 */ /* 0x000fe400078ec0ff */
[----:B------:R-:W-:Y:S02]  /*afda0*/  LOP3.LUT R12, R12, 0xffbfffff, RZ, 0xc0, !PT ;  /* 0xffbfffff0c0c7812 */ /* 0x000fe400078ec0ff */
[----:B------:R-:W-:-:S02]  /*afdb0*/  @P2 LOP3.LUT R52, R52, 0x10000000, RZ, 0xfc, !PT ;  /* 0x1000000034342812 */ /* 0x000fc400078efcff */
[----:B------:R-:W-:Y:S01]  /*afdc0*/  ISETP.LT.AND P3, PT, R45, UR5, !P1 ;  /* 0x000000052d007c0c */ /* 0x000fe2000cf61270 */
[----:B------:R-:W-:Y:S01]  /*afdd0*/  ULDC UR5, c[0x0][0x228] ;  /* 0x00008a0000057ab9 */ /* 0x000fe20000000800 */
[----:B------:R-:W-:Y:S02]  /*afde0*/  LOP3.LUT R52, R52, 0xf7ffffff, RZ, 0xc0, !PT ;  /* 0xf7ffffff34347812 */ /* 0x000fe400078ec0ff */
        /* <DEDUP_REMOVED lines=10> */
[----:B------:R-:W-:Y:S02]  /*afe90*/  @P6 LOP3.LUT R12, R12, 0x800000, RZ, 0xfc, !PT ;  /* 0x008000000c0c6812 */ /* 0x000fe400078efcff */
[----:B------:R-:W-:Y:S02]  /*afea0*/  LOP3.LUT P6, RZ, R55, 0x800, RZ, 0xc0, !PT ;  /* 0x0000080037ff7812 */ /* 0x000fe400078cc0ff */
[----:B------:R-:W-:-:S04]  /*afeb0*/  LOP3.LUT R52, R52, 0xfdffffff, RZ, 0xc0, !PT ;  /* 0xfdffffff34347812 */ /* 0x000fc800078ec0ff */
[----:B------:R-:W-:Y:S02]  /*afec0*/  @P2 LOP3.LUT R52, R52, 0x2000000, RZ, 0xfc, !PT ;  /* 0x0200000034342812 */ /* 0x000fe400078efcff */
[----:B------:R-:W-:Y:S02]  /*afed0*/  LOP3.LUT R12, R12, 0xfeffffff, RZ, 0xc0, !PT ;  /* 0xfeffffff0c0c7812 */ /* 0x000fe400078ec0ff */
[----:B------:R-:W-:Y:S02]  /*afee0*/  LOP3.LUT R52, R52, 0xfeffffff, RZ, 0xc0, !PT ;  /* 0xfeffffff34347812 */ /* 0x000fe400078ec0ff */
[----:B------:R-:W-:Y:S02]  /*afef0*/  LOP3.LUT P0, RZ, R55, 0x20000, RZ, 0xc0, !PT ;  /* 0x0002000037ff7812 */ /* 0x000fe4000780c0ff */
[----:B------:R-:W-:Y:S02]  /*aff00*/  @P1 LOP3.LUT R52, R52, 0x1000000, RZ, 0xfc, !PT ;  /* 0x0100000034341812 */ /* 0x000fe400078efcff */
[----:B------:R-:W-:-:S02]  /*aff10*/  @P6 LOP3.LUT R12, R12, 0x1000000, RZ, 0xfc, !PT ;  /* 0x010000000c0c6812 */ /* 0x000fc400078efcff */
[----:B------:R-:W-:Y:S01]  /*aff20*/  ISETP.LT.AND P1, PT, R60, UR4, !P0 ;  /* 0x000000043c007c0c */ /* 0x000fe2000c721270 */
[----:B------:R-:W-:Y:S01]  /*aff30*/  ULDC UR4, c[0x0][0x228] ;  /* 0x00008a0000047ab9 */ /* 0x000fe20000000800 */
[----:B------:R-:W-:Y:S02]  /*aff40*/  LOP3.LUT P6, RZ, R55, 0x1000, RZ, 0xc0, !PT ;  /* 0x0000100037ff7812 */ /* 0x000fe400078cc0ff */
[----:B------:R-:W-:Y:S01]  /*aff50*/  ISETP.LT.AND P3, PT, R45, UR5, !P0 ;  /* 0x000000052d007c0c */ /* 0x000fe2000c761270 */
[----:B------:R-:W-:Y:S01]  /*aff60*/  ULDC UR5, c[0x0][0x228] ;  /* 0x00008a0000057ab9 */ /* 0x000fe20000000800 */
[----:B------:R-:W-:Y:S02]  /*aff70*/  LOP3.LUT R52, R52, 0xff7fffff, RZ, 0xc0, !PT ;  /* 0xff7fffff34347812 */ /* 0x000fe400078ec0ff */
[----:B------:R-:W-:Y:S02]  /*aff80*/  LOP3.LUT R12, R12, 0xfdffffff, RZ, 0xc0, !PT ;  /* 0xfdffffff0c0c7812 */ /* 0x000fe400078ec0ff */
[----:B------:R-:W-:Y:S01]  /*aff90*/  ISETP.LT.AND P2, PT, R61, UR6, !P0 ;  /* 0x000000063d007c0c */ /* 0x000fe2000c741270 */
[----:B------:R-:W-:-:S02]  /*affa0*/  ULDC UR6, c[0x0][0x228] ;  /* 0x00008a0000067ab9 */ /* 0x000fc40000000800 */
[----:B------:R-:W-:Y:S02]  /*affb0*/  @P1 LOP3.LUT R52, R52, 0x800000, RZ, 0xfc, !PT ;  /* 0x0080000034341812 */ /* 0x000fe400078efcff */
[----:B------:R-:W-:Y:S02]  /*affc0*/  @P6 LOP3.LUT R12, R12, 0x2000000, RZ, 0xfc, !PT ;  /* 0x020000000c0c6812 */ /* 0x000fe400078efcff */
[----:B------:R-:W-:Y:S02]  /*affd0*/  LOP3.LUT P6, RZ, R55, 0x2000, RZ, 0xc0, !PT ;  /* 0x0000200037ff7812 */ /* 0x000fe400078cc0ff */
[----:B------:R-:W-:Y:S02]  /*affe0*/  LOP3.LUT R52, R52, 0xffbfffff, RZ, 0xc0, !PT ;  /* 0xffbfffff34347812 */ /* 0x000fe400078ec0ff */
[----:B------:R-:W-:Y:S02]  /*afff0*/  LOP3.LUT R12, R12, 0xfbffffff, RZ, 0xc0, !PT ;  /* 0xfbffffff0c0c7812 */ /* 0x000fe400078ec0ff */
[----:B------:R-:W-:-:S02]  /*b0000*/  @P3 LOP3.LUT R52, R52, 0x400000, RZ, 0xfc, !PT ;  /* 0x0040000034343812 */ /* 0x000fc400078efcff */
[----:B------:R-:W-:Y:S01]  /*b0010*/  ISETP.LT.AND P1, PT, R41, UR7, !P0 ;  /* 0x0000000729007c0c */ /* 0x000fe2000c721270 */
[----:B------:R-:W-:Y:S01]  /*b0020*/  ULDC UR7, c[0x0][0x228] ;  /* 0x00008a0000077ab9 */ /* 0x000fe20000000800 */
[----:B------:R-:W-:-:S03]  /*b0030*/  LOP3.LUT R52, R52, 0xffdfffff, RZ, 0xc0, !PT ;  /* 0xffdfffff34347812 */ /* 0x000fc600078ec0ff */
[----:B------:R-:W-:Y:S02]  /*b0040*/  @P6 LOP3.LUT R12, R12, 0x4000000, RZ, 0xfc, !PT ;  /* 0x040000000c0c6812 */ /* 0x000fe400078efcff */
[C---:B------:R-:W-:Y:S02]  /*b0050*/  LOP3.LUT P6, RZ, R55.reuse, 0x4000, RZ, 0xc0, !PT ;  /* 0x0000400037ff7812 */ /* 0x040fe400078cc0ff */
[----:B------:R-:W-:Y:S02]  /*b0060*/  @P2 LOP3.LUT R52, R52, 0x200000, RZ, 0xfc, !PT ;  /* 0x0020000034342812 */ /* 0x000fe400078efcff */
[----:B------:R-:W-:Y:S02]  /*b0070*/  LOP3.LUT P0, RZ, R55, 0x10000, RZ, 0xc0, !PT ;  /* 0x0001000037ff7812 */ /* 0x000fe4000780c0ff */
[----:B------:R-:W-:Y:S02]  /*b0080*/  LOP3.LUT R52, R52, 0xffefffff, RZ, 0xc0, !PT ;  /* 0xffefffff34347812 */ /* 0x000fe400078ec0ff */
[----:B------:R-:W-:-:S02]  /*b0090*/  LOP3.LUT R12, R12, 0xf7ffffff, RZ, 0xc0, !PT ;  /* 0xf7ffffff0c0c7812 */ /* 0x000fc400078ec0ff */
[----:B------:R-:W-:Y:S02]  /*b00a0*/  @P1 LOP3.LUT R52, R52, 0x100000, RZ, 0xfc, !PT ;  /* 0x0010000034341812 */ /* 0x000fe400078efcff */
[----:B------:R-:W-:Y:S01]  /*b00b0*/  ISETP.LT.AND P1, PT, R60, UR46, !P0 ;  /* 0x0000002e3c007c0c */ /* 0x000fe2000c721270 */
[----:B------:R-:W-:Y:S01]  /*b00c0*/  ULDC UR46, c[0x0][0x228] ;  /* 0x00008a00002e7ab9 */ /* 0x000fe20000000800 */
[----:B------:R-:W-:Y:S02]  /*b00d0*/  @P6 LOP3.LUT R12, R12, 0x8000000, RZ, 0xfc, !PT ;  /* 0x080000000c0c6812 */ /* 0x000fe400078efcff */
[----:B------:R-:W-:Y:S02]  /*b00e0*/  LOP3.LUT P6, RZ, R55, 0x8000, RZ, 0xc0, !PT ;  /* 0x0000800037ff7812 */ /* 0x000fe400078cc0ff */
[----:B------:R-:W-:Y:S02]  /*b00f0*/  LOP3.LUT R52, R52, 0xfff7ffff, RZ, 0xc0, !PT ;  /* 0xfff7ffff34347812 */ /* 0x000fe400078ec0ff */
[----:B------:R-:W-:Y:S01]  /*b0100*/  ISETP.LT.AND P6, PT, R60, UR45, !P6 ;  /* 0x0000002d3c007c0c */ /* 0x000fe2000f7c1270 */
[----:B------:R-:W-:-:S04]  /*b0110*/  ULDC UR45, c[0x0][0x228] ;  /* 0x00008a00002d7ab9 */ /* 0x000fc80000000800 */
[----:B------:R-:W-:-:S04]  /*b0120*/  @P1 LOP3.LUT R52, R52, 0x80000, RZ, 0xfc, !PT ;  /* 0x0008000034341812 */ /* 0x000fc800078efcff */
[----:B------:R-:W-:-:S04]  /*b0130*/  LOP3.LUT R52, R52, 0xfffeffff, RZ, 0xc0, !PT ;  /* 0xfffeffff34347812 */ /* 0x000fc800078ec0ff */
[----:B------:R-:W-:Y:S02]  /*b0140*/  @P6 LOP3.LUT R52, R52, 0x10000, RZ, 0xfc, !PT ;  /* 0x0001000034346812 */ /* 0x000fe400078efcff */
[----:B------:R-:W-:-:S04]  /*b0150*/  LOP3.LUT P6, RZ, R12, 0x8000000, RZ, 0xc0, !PT ;  /* 0x080000000cff7812 */ /* 0x000fc800078cc0ff */
[----:B------:R-:W-:Y:S02]  /*b0160*/  ISETP.LT.AND P6, PT, R60, UR44, !P6 ;  /* 0x0000002c3c007c0c */ /* 0x000fe4000f7c1270 */
[----:B---3--:R-:W-:Y:S02]  /*b0170*/  LOP3.LUT R56, R56, 0xdfffffff, RZ, 0xc0, !PT ;  /* 0xdfffffff38387812 */ /* 0x008fe400078ec0ff */
[----:B------:R-:W-:Y:S02]  /*b0180*/  LOP3.LUT R57, R57, 0x7fffffff, RZ, 0xc0, !PT ;  /* 0x7fffffff39397812 */ /* 0x000fe400078ec0ff */
[----:B----4-:R-:W-:Y:S02]  /*b0190*/  LOP3.LUT R14, R14, 0xfffff7ff, RZ, 0xc0, !PT ;  /* 0xfffff7ff0e0e7812 */ /* 0x010fe400078ec0ff */
[----:B------:R-:W-:Y:S01]  /*b01a0*/  LOP3.LUT R15, R15, 0xfffffdff, RZ, 0xc0, !PT ;  /* 0xfffffdff0f0f7812 */ /* 0x000fe200078ec0ff */
[----:B------:R0:W-:Y:S01]  /*b01b0*/  STL [R1+0x3774], R2 ;  /* 0x0037740201007387 */ /* 0x0001e20000100800 */
[----:B------:R-:W-:Y:S01]  /*b01c0*/  LOP3.LUT R52, R52, 0xffffdfff, RZ, 0xc0, !PT ;  /* 0xffffdfff34347812 */ /* 0x000fe200078ec0ff */
[----:B------:R-:W-:-:S03]  /*b01d0*/  ULDC UR44, c[0x0][0x228] ;  /* 0x00008a00002c7ab9 */ /* 0x000fc60000000800 */
[----:B------:R-:W-:Y:S02]  /*b01e0*/  @P6 LOP3.LUT R52, R52, 0x2000, RZ, 0xfc, !PT ;  /* 0x0000200034346812 */ /* 0x000fe400078efcff */
[----:B------:R-:W-:-:S04]  /*b01f0*/  LOP3.LUT P6, RZ, R12, 0x4000000, RZ, 0xc0, !PT ;  /* 0x040000000cff7812 */ /* 0x000fc800078cc0ff */
[----:B------:R-:W-:Y:S01]  /*b0200*/  ISETP.LT.AND P6, PT, R60, UR43, !P6 ;  /* 0x0000002b3c007c0c */ /* 0x000fe2000f7c1270 */
[----:B------:R-:W-:Y:S01]  /*b0210*/  ULDC UR43, c[0x0][0x228] ;  /* 0x00008a00002b7ab9 */ /* 0x000fe20000000800 */
[----:B------:R-:W-:-:S11]  /*b0220*/  LOP3.LUT R52, R52, 0xfffffbff, RZ, 0xc0, !PT ;  /* 0xfffffbff34347812 */ /* 0x000fd600078ec0ff */
        /* <DEDUP_REMOVED lines=12> */
[----:B------:R-:W-:Y:S02]  /*b02f0*/  ISETP.LT.AND P6, PT, R60, UR40, !P6 ;  /* 0x000000283c007c0c */ /* 0x000fe4000f7c1270 */
[C---:B------:R-:W-:Y:S02]  /*b0300*/  LOP3.LUT P5, RZ, R55.reuse, 0x20, RZ, 0xc0, !PT ;  /* 0x0000002037ff7812 */ /* 0x040fe400078ac0ff */
[C---:B------:R-:W-:Y:S02]  /*b0310*/  LOP3.LUT P4, RZ, R55.reuse, 0x10, RZ, 0xc0, !PT ;  /* 0x0000001037ff7812 */ /* 0x040fe4000788c0ff */
[C---:B------:R-:W-:Y:S02]  /*b0320*/  LOP3.LUT P3, RZ, R55.reuse, 0x8, RZ, 0xc0, !PT ;  /* 0x0000000837ff7812 */ /* 0x040fe4000786c0ff */
[C---:B------:R-:W-:Y:S02]  /*b0330*/  LOP3.LUT P2, RZ, R55.reuse, 0x4, RZ, 0xc0, !PT ;  /* 0x0000000437ff7812 */ /* 0x040fe4000784c0ff */
[----:B------:R-:W-:-:S02]  /*b0340*/  LOP3.LUT P0, RZ, R55, 0x2, RZ, 0xc0, !PT ;  /* 0x0000000237ff7812 */ /* 0x000fc4000780c0ff */
[----:B------:R-:W-:Y:S02]  /*b0350*/  LOP3.LUT P1, RZ, R55, 0x1, RZ, 0xc0, !PT ;  /* 0x0000000137ff7812 */ /* 0x000fe4000782c0ff */
[----:B------:R-:W-:Y:S01]  /*b0360*/  LOP3.LUT R53, R53, 0xbfffffff, RZ, 0xc0, !PT ;  /* 0xbfffffff35357812 */ /* 0x000fe200078ec0ff */
[----:B------:R-:W-:Y:S01]  /*b0370*/  STL.64 [R1+0x3768], R6 ;  /* 0x0037680601007387 */ /* 0x000fe20000100a00 */
[----:B------:R-:W-:Y:S01]  /*b0380*/  LOP3.LUT R52, R52, 0xfffffffd, RZ, 0xc0, !PT ;  /* 0xfffffffd34347812 */ /* 0x000fe200078ec0ff */
[----:B------:R-:W-:-:S03]  /*b0390*/  ULDC UR40, c[0x0][0x228] ;  /* 0x00008a0000287ab9 */ /* 0x000fc60000000800 */
[----:B------:R-:W-:Y:S02]  /*b03a0*/  @P6 LOP3.LUT R52, R52, 0x2, RZ, 0xfc, !PT ;  /* 0x0000000234346812 */ /* 0x000fe400078efcff */
[----:B------:R-:W-:-:S04]  /*b03b0*/  LOP3.LUT P6, RZ, R12, 0x400000, RZ, 0xc0, !PT ;  /* 0x004000000cff7812 */ /* 0x000fc800078cc0ff */
[----:B------:R-:W-:Y:S01]  /*b03c0*/  ISETP.LT.AND P6, PT, R60, UR39, !P6 ;  /* 0x000000273c007c0c */ /* 0x000fe2000f7c1270 */
[----:B------:R-:W-:-:S12]  /*b03d0*/  ULDC UR39, c[0x0][0x228] ;  /* 0x00008a0000277ab9 */ /* 0x000fd80000000800 */
        /* <DEDUP_REMOVED lines=12> */
[C---:B------:R-:W-:Y:S02]  /*b04a0*/  ISETP.LT.AND P6, PT, R60.reuse, UR36, !P6 ;  /* 0x000000243c007c0c */ /* 0x040fe4000f7c1270 */
[----:B------:R-:W-:Y:S01]  /*b04b0*/  ISETP.LT.AND P5, PT, R60, UR35, !P5 ;  /* 0x000000233c007c0c */ /* 0x000fe2000efa1270 */
[----:B------:R-:W-:Y:S01]  /*b04c0*/  ULDC UR35, c[0x0][0x228] ;  /* 0x00008a0000237ab9 */ /* 0x000fe20000000800 */
[----:B------:R-:W-:Y:S02]  /*b04d0*/  LOP3.LUT R54, R54, 0xffdfffff, RZ, 0xc0, !PT ;  /* 0xffdfffff36367812 */ /* 0x000fe400078ec0ff */
[C---:B------:R-:W-:Y:S01]  /*b04e0*/  ISETP.LT.AND P4, PT, R60.reuse, UR34, !P4 ;  /* 0x000000223c007c0c */ /* 0x040fe2000e781270 */
[----:B------:R-:W-:Y:S01]  /*b04f0*/  ULDC UR34, c[0x0][0x228] ;  /* 0x00008a0000227ab9 */ /* 0x000fe20000000800 */
[C---:B------:R-:W-:Y:S01]  /*b0500*/  ISETP.LT.AND P3, PT, R60.reuse, UR31, !P3 ;  /* 0x0000001f3c007c0c */ /* 0x040fe2000df61270 */
[----:B------:R-:W-:Y:S01]  /*b0510*/  ULDC UR31, c[0x0][0x228] ;  /* 0x00008a00001f7ab9 */ /* 0x000fe20000000800 */
[----:B------:R-:W-:-:S02]  /*b0520*/  ISETP.LT.AND P2, PT, R60, UR30, !P2 ;  /* 0x0000001e3c007c0c */ /* 0x000fc4000d741270 */
[----:B------:R-:W-:Y:S01]  /*b0530*/  ISETP.LT.AND P0, PT, R60, UR29, !P0 ;  /* 0x0000001d3c007c0c */ /* 0x000fe2000c701270 */
[----:B------:R-:W-:Y:S01]  /*b0540*/  ULDC UR29, c[0x0][0x228] ;  /* 0x00008a00001d7ab9 */ /* 0x000fe20000000800 */
[----:B------:R-:W-:Y:S02]  /*b0550*/  @P6 LOP3.LUT R54, R54, 0x200000, RZ, 0xfc, !PT ;  /* 0x0020000036366812 */ /* 0x000fe400078efcff */
[----:B------:R-:W-:Y:S01]  /*b0560*/  ISETP.LT.AND P1, PT, R60, UR28, !P1 ;  /* 0x0000001c3c007c0c */ /* 0x000fe2000cf21270 */
[----:B------:R-:W-:Y:S01]  /*b0570*/  ULDC UR28, c[0x0][0x228] ;  /* 0x00008a00001c7ab9 */ /* 0x000fe20000000800 */
[----:B------:R-:W-:Y:S01]  /*b0580*/  LOP3.LUT R54, R54, 0xfffbffff, RZ, 0xc0, !PT ;  /* 0xfffbffff36367812 */ /* 0x000fe200078ec0ff */
[----:B------:R-:W-:Y:S01]  /*b0590*/  STL.64 [R1+0x3760], R4 ;  /* 0x0037600401007387 */ /* 0x000fe20000100a00 */
[----:B------:R-:W-:Y:S01]  /*b05a0*/  LOP3.LUT R52, R52, 0xfffbffff, RZ, 0xc0, !PT ;  /* 0xfffbffff34347812 */ /* 0x000fe200078ec0ff */
[----:B------:R-:W-:Y:S01]  /*b05b0*/  ULDC UR30, c[0x0][0x228] ;  /* 0x00008a00001e7ab9 */ /* 0x000fe20000000800 */
[----:B------:R-:W-:Y:S01]  /*b05c0*/  @P5 LOP3.LUT R54, R54, 0x40000, RZ, 0xfc, !PT ;  /* 0x0004000036365812 */ /* 0x000fe200078efcff */
[----:B------:R-:W-:-:S03]  /*b05d0*/  ULDC UR36, c[0x0][0x228] ;  /* 0x00008a0000247ab9 */ /* 0x000fc60000000800 */
[----:B------:R-:W-:-:S04]  /*b05e0*/  LOP3.LUT R54, R54, 0xffff7fff, RZ, 0xc0, !PT ;  /* 0xffff7fff36367812 */ /* 0x000fc800078ec0ff */
[----:B------:R-:W-:-:S04]  /*b05f0*/  @P4 LOP3.LUT R54, R54, 0x8000, RZ, 0xfc, !PT ;  /* 0x0000800036364812 */ /* 0x000fc800078efcff */
[----:B------:R-:W-:-:S04]  /*b0600*/  LOP3.LUT R54, R54, 0xffffefff, RZ, 0xc0, !PT ;  /* 0xffffefff36367812 */ /* 0x000fc800078ec0ff */
[----:B------:R-:W-:-:S04]  /*b0610*/  @P3 LOP3.LUT R54, R54, 0x1000, RZ, 0xfc, !PT ;  /* 0x0000100036363812 */ /* 0x000fc800078efcff */
[----:B------:R-:W-:-:S04]  /*b0620*/  LOP3.LUT R54, R54, 0xfffffdff, RZ, 0xc0, !PT ;  /* 0xfffffdff36367812 */ /* 0x000fc800078ec0ff */
[----:B------:R-:W-:-:S04]  /*b0630*/  @P2 LOP3.LUT R54, R54, 0x200, RZ, 0xfc, !PT ;  /* 0x0000020036362812 */ /* 0x000fc800078efcff */
[----:B------:R-:W-:-:S04]  /*b0640*/  LOP3.LUT R54, R54, 0xffffffbf, RZ, 0xc0, !PT ;  /* 0xffffffbf36367812 */ /* 0x000fc800078ec0ff */
[----:B------:R-:W-:Y:S02]  /*b0650*/  @P0 LOP3.LUT R54, R54, 0x40, RZ, 0xfc, !PT ;  /* 0x0000004036360812 */ /* 0x000fe400078efcff */
[----:B------:R-:W-:Y:S02]  /*b0660*/  LOP3.LUT P0, RZ, R12, 0x2000, RZ, 0xc0, !PT ;  /* 0x000020000cff7812 */ /* 0x000fe4000780c0ff */
[----:B------:R-:W-:-:S04]  /*b0670*/  LOP3.LUT R54, R54, 0xfffffff7, RZ, 0xc0, !PT ;  /* 0xfffffff736367812 */ /* 0x000fc800078ec0ff */
[----:B------:R-:W-:Y:S02]  /*b0680*/  @P1 LOP3.LUT R54, R54, 0x8, RZ, 0xfc, !PT ;  /* 0x0000000836361812 */ /* 0x000fe400078efcff */
[----:B------:R-:W-:Y:S01]  /*b0690*/  ISETP.LT.AND P1, PT, R60, UR27, !P0 ;  /* 0x0000001b3c007c0c */ /* 0x000fe2000c721270 */
[----:B------:R-:W-:Y:S01]  /*b06a0*/  ULDC UR27, c[0x0][0x228] ;  /* 0x00008a00001b7ab9 */ /* 0x000fe20000000800 */
[----:B------:R-:W-:-:S03]  /*b06b0*/  LOP3.LUT R54, R54, 0xfffffffe, RZ, 0xc0, !PT ;  /* 0xfffffffe36367812 */ /* 0x000fc600078ec0ff */
[----:B------:R-:W-:-:S08]  /*b06c0*/  @P0 LOP3.LUT R13, R13, 0x1000, RZ, 0xfc, !PT ;  /* 0x000010000d0d0812 */ /* 0x000fd000078efcff */
[----:B------:R-:W-:Y:S02]  /*b06d0*/  @P1 LOP3.LUT R54, R54, 0x1, RZ, 0xfc, !PT ;  /* 0x0000000136361812 */ /* 0x000fe400078efcff */
[----:B------:R-:W-:Y:S02]  /*b06e0*/  LOP3.LUT P1, RZ, R12, 0x1000, RZ, 0xc0, !PT ;  /* 0x000010000cff7812 */ /* 0x000fe4000782c0ff */
[----:B------:R-:W-:Y:S02]  /*b06f0*/  LOP3.LUT R13, R13, 0xfffff7ff, RZ, 0xc0, !PT ;  /* 0xfffff7ff0d0d7812 */ /* 0x000fe400078ec0ff */
[----:B------:R-:W-:Y:S02]  /*b0700*/  ISETP.LT.AND P0, PT, R60, UR26, !P1 ;  /* 0x0000001a3c007c0c */ /* 0x000fe4000cf01270 */
[C---:B------:R-:W-:Y:S01]  /*b0710*/  LOP3.LUT P6, RZ, R12.reuse, 0x40000, RZ, 0xc0, !PT ;  /* 0x000400000cff7812 */ /* 0x040fe200078cc0ff */
[----:B------:R-:W-:Y:S01]  /*b0720*/  STL [R1+0x3778], R48 ;  /* 0x0037783001007387 */ /* 0x000fe20000100800 */
[----:B------:R-:W-:Y:S01]  /*b0730*/  LOP3.LUT P5, RZ, R12, 0x20000, RZ, 0xc0, !PT ;  /* 0x000200000cff7812 */ /* 0x000fe200078ac0ff */
[----:B------:R-:W-:-:S04]  /*b0740*/  ULDC UR26, c[0x0][0x228] ;  /* 0x00008a00001a7ab9 */ /* 0x000fc80000000800 */
[----:B------:R-:W-:Y:S02]  /*b0750*/  @P1 LOP3.LUT R13, R13, 0x800, RZ, 0xfc, !PT ;  /* 0x000008000d0d1812 */ /* 0x000fe400078efcff */
[----:B------:R-:W-:Y:S02]  /*b0760*/  LOP3.LUT P1, RZ, R59, 0x8000000, RZ, 0xc0, !PT ;  /* 0x080000003bff7812 */ /* 0x000fe4000782c0ff */
[C---:B------:R-:W-:Y:S02]  /*b0770*/  LOP3.LUT P4, RZ, R12.reuse, 0x10000, RZ, 0xc0, !PT ;  /* 0x000100000cff7812 */ /* 0x040fe4000788c0ff */
[C---:B------:R-:W-:Y:S02]  /*b0780*/  LOP3.LUT P3, RZ, R12.reuse, 0x8000, RZ, 0xc0, !PT ;  /* 0x000080000cff7812 */ /* 0x040fe4000786c0ff */
[C---:B------:R-:W-:Y:S02]  /*b0790*/  LOP3.LUT P2, RZ, R12.reuse, 0x4000, RZ, 0xc0, !PT ;  /* 0x000040000cff7812 */ /* 0x040fe4000784c0ff */
[----:B------:R-:W-:-:S05]  /*b07a0*/  LOP3.LUT R12, R12, 0xfffffbff, RZ, 0xc0, !PT ;  /* 0xfffffbff0c0c7812 */ /* 0x000fca00078ec0ff */
[----:B------:R-:W-:Y:S02]  /*b07b0*/  @P1 LOP3.LUT R12, R12, 0x400, RZ, 0xfc, !PT ;  /* 0x000004000c0c1812 */ /* 0x000fe400078efcff */
[----:B------:R-:W-:Y:S02]  /*b07c0*/  LOP3.LUT P1, RZ, R59, 0x200000, RZ, 0xc0, !PT ;  /* 0x002000003bff7812 */ /* 0x000fe4000782c0ff */
[----:B------:R-:W-:Y:S02]  /*b07d0*/  @P0 LOP3.LUT R56, R56, 0x20000000, RZ, 0xfc, !PT ;  /* 0x2000000038380812 */ /* 0x000fe400078efcff */
[----:B------:R-:W-:Y:S01]  /*b07e0*/  ISETP.LT.AND P0, PT, R60, UR25, !P2 ;  /* 0x000000193c007c0c */ /* 0x000fe2000d701270 */
[----:B------:R-:W-:Y:S01]  /*b07f0*/  ULDC UR25, c[0x0][0x228] ;  /* 0x00008a0000197ab9 */ /* 0x000fe20000000800 */
[----:B------:R-:W-:Y:S02]  /*b0800*/  LOP3.LUT R12, R12, 0xfffff7ff, RZ, 0xc0, !PT ;  /* 0xfffff7ff0c0c7812 */ /* 0x000fe400078ec0ff */
[----:B------:R-:W-:-:S05]  /*b0810*/  LOP3.LUT R56, R56, 0xfbffffff, RZ, 0xc0, !PT ;  /* 0xfbffffff38387812 */ /* 0x000fca00078ec0ff */
[----:B------:R-:W-:Y:S02]  /*b0820*/  @P1 LOP3.LUT R12, R12, 0x800, RZ, 0xfc, !PT ;  /* 0x000008000c0c1812 */ /* 0x000fe400078efcff */
[----:B------:R-:W-:Y:S01]  /*b0830*/  ISETP.LT.AND P1, PT, R60, UR24, !P3 ;  /* 0x000000183c007c0c */ /* 0x000fe2000df21270 */
[----:B------:R-:W-:Y:S01]  /*b0840*/  ULDC UR24, c[0x0][0x228] ;  /* 0x00008a0000187ab9 */ /* 0x000fe20000000800 */
[----:B------:R-:W-:-:S04]  /*b0850*/  @P0 LOP3.LUT R56, R56, 0x4000000, RZ, 0xfc, !PT ;  /* 0x0400000038380812 */ /* 0x000fc800078efcff */
[----:B------:R-:W-:-:S07]  /*b0860*/  LOP3.LUT R56, R56, 0xff7fffff, RZ, 0xc0, !PT ;  /* 0xff7fffff38387812 */ /* 0x000fce00078ec0ff */
[----:B------:R-:W-:Y:S02]  /*b0870*/  @P1 LOP3.LUT R56, R56, 0x800000, RZ, 0xfc, !PT ;  /* 0x0080000038381812 */ /* 0x000fe400078efcff */
[----:B------:R-:W-:Y:S01]  /*b0880*/  ISETP.LT.AND P1, PT, R60, UR23, !P4 ;  /* 0x000000173c007c0c */ /* 0x000fe2000e721270 */
[----:B------:R-:W-:Y:S01]  /*b0890*/  ULDC UR23, c[0x0][0x228] ;  /* 0x00008a0000177ab9 */ /* 0x000fe20000000800 */
[----:B------:R-:W-:Y:S02]  /*b08a0*/  LOP3.LUT R56, R56, 0xffefffff, RZ, 0xc0, !PT ;  /* 0xffefffff38387812 */ /* 0x000fe400078ec0ff */
[----:B------:R-:W-:-:S04]  /*b08b0*/  LOP3.LUT R13, R13, 0xffffdfff, RZ, 0xc0, !PT ;  /* 0xffffdfff0d0d7812 */ /* 0x000fc800078ec0ff */
[----:B------:R-:W-:-:S05]  /*b08c0*/  @P2 LOP3.LUT R13, R13, 0x2000, RZ, 0xfc, !PT ;  /* 0x000020000d0d2812 */ /* 0x000fca00078efcff */
[----:B------:R-:W-:Y:S02]  /*b08d0*/  @P1 LOP3.LUT R56, R56, 0x100000, RZ, 0xfc, !PT ;  /* 0x0010000038381812 */ /* 0x000fe400078efcff */
[----:B------:R-:W-:Y:S02]  /*b08e0*/  ISETP.LT.AND P1, PT, R60, UR22, !P5 ;  /* 0x000000163c007c0c */ /* 0x000fe4000ef21270 */
[----:B------:R-:W-:Y:S01]  /*b08f0*/  LOP3.LUT R54, R54, 0xdfffffff, RZ, 0xc0, !PT ;  /* 0xdfffffff36367812 */ /* 0x000fe200078ec0ff */
[----:B------:R-:W-:Y:S01]  /*b0900*/  STL [R1+0x377c], R49 ;  /* 0x00377c3101007387 */ /* 0x000fe20000100800 */
[----:B------:R-:W-:Y:S01]  /*b0910*/  LOP3.LUT R13, R13, 0xffffbfff, RZ, 0xc0, !PT ;  /* 0xffffbfff0d0d7812 */ /* 0x000fe200078ec0ff */
[----:B------:R-:W-:Y:S01]  /*b0920*/  ULDC UR22, c[0x0][0x228] ;  /* 0x00008a0000167ab9 */ /* 0x000fe20000000800 */
[----:B------:R-:W-:Y:S02]  /*b0930*/  LOP3.LUT R56, R56, 0xfffdffff, RZ, 0xc0, !PT ;  /* 0xfffdffff38387812 */ /* 0x000fe400078ec0ff */
[----:B------:R-:W-:-:S05]  /*b0940*/  @P3 LOP3.LUT R13, R13, 0x4000, RZ, 0xfc, !PT ;  /* 0x000040000d0d3812 */ /* 0x000fca00078efcff */
[----:B------:R-:W-:Y:S02]  /*b0950*/  @P1 LOP3.LUT R56, R56, 0x20000, RZ, 0xfc, !PT ;  /* 0x0002000038381812 */ /* 0x000fe400078efcff */
[----:B------:R-:W-:Y:S01]  /*b0960*/  ISETP.LT.AND P1, PT, R60, UR21, !P6 ;  /* 0x000000153c007c0c */ /* 0x000fe2000f721270 */
[----:B------:R-:W-:Y:S01]  /*b0970*/  ULDC UR21, c[0x0][0x228] ;  /* 0x00008a0000157ab9 */ /* 0x000fe20000000800 */
[----:B------:R-:W-:-:S04]  /*b0980*/  LOP3.LUT R13, R13, 0xffff7fff, RZ, 0xc0, !PT ;  /* 0xffff7fff0d0d7812 */ /* 0x000fc800078ec0ff */
[----:B------:R-:W-:Y:S02]  /*b0990*/  @P4 LOP3.LUT R13, R13, 0x8000, RZ, 0xfc, !PT ;  /* 0x000080000d0d4812 */ /* 0x000fe400078efcff */
[----:B------:R-:W-:Y:S02]  /*b09a0*/  LOP3.LUT R56, R56, 0xffffbfff, RZ, 0xc0, !PT ;  /* 0xffffbfff38387812 */ /* 0x000fe400078ec0ff */
[----:B------:R-:W-:-:S03]  /*b09b0*/  LOP3.LUT R13, R13, 0xfffeffff, RZ, 0xc0, !PT ;  /* 0xfffeffff0d0d7812 */ /* 0x000fc600078ec0ff */
[----:B------:R-:W-:Y:S02]  /*b09c0*/  @P1 LOP3.LUT R56, R56, 0x4000, RZ, 0xfc, !PT ;  /* 0x0000400038381812 */ /* 0x000fe400078efcff */
[----:B------:R-:W-:Y:S02]  /*b09d0*/  @P5 LOP3.LUT R13, R13, 0x10000, RZ, 0xfc, !PT ;  /* 0x000100000d0d5812 */ /* 0x000fe400078efcff */
[----:B------:R-:W-:Y:S02]  /*b09e0*/  LOP3.LUT P1, RZ, R12, 0x800, RZ, 0xc0, !PT ;  /* 0x000008000cff7812 */ /* 0x000fe4000782c0ff */
[----:B------:R-:W-:Y:S02]  /*b09f0*/  LOP3.LUT R13, R13, 0xfffdffff, RZ, 0xc0, !PT ;  /* 0xfffdffff0d0d7812 */ /* 0x000fe400078ec0ff */
[----:B------:R-:W-:Y:S01]  /*b0a00*/  ISETP.LT.AND P1, PT, R60, UR20, !P1 ;  /* 0x000000143c007c0c */ /* 0x000fe2000cf21270 */
[----:B------:R-:W-:Y:S01]  /*b0a10*/  ULDC UR20, c[0x0][0x228] ;  /* 0x00008a0000147ab9 */ /* 0x000fe20000000800 */
[----:B------:R-:W-:-:S02]  /*b0a20*/  @P6 LOP3.LUT R13, R13, 0x20000, RZ, 0xfc, !PT ;  /* 0x000200000d0d6812 */ /* 0x000fc400078efcff */
[----:B------:R-:W-:Y:S02]  /*b0a30*/  LOP3.LUT P6, RZ, R59, 0x400000, RZ, 0xc0, !PT ;  /* 0x004000003bff7812 */ /* 0x000fe400078cc0ff */
[----:B------:R-:W-:Y:S02]  /*b0a40*/  LOP3.LUT R56, R56, 0xfffff7ff, RZ, 0xc0, !PT ;  /* 0xfffff7ff38387812 */ /* 0x000fe400078ec0ff */
[----:B------:R-:W-:Y:S01]  /*b0a50*/  ISETP.LT.AND P6, PT, R60, UR19, !P6 ;  /* 0x000000133c007c0c */ /* 0x000fe2000f7c1270 */
[----:B------:R-:W-:-:S04]  /*b0a60*/  ULDC UR19, c[0x0][0x228] ;  /* 0x00008a0000137ab9 */ /* 0x000fc80000000800 */
[----:B------:R-:W-:-:S04]  /*b0a70*/  @P1 LOP3.LUT R56, R56, 0x800, RZ, 0xfc, !PT ;  /* 0x0000080038381812 */ /* 0x000fc800078efcff */
[----:B------:R-:W-:-:S04]  /*b0a80*/  LOP3.LUT R56, R56, 0xfffffeff, RZ, 0xc0, !PT ;  /* 0xfffffeff38387812 */ /* 0x000fc800078ec0ff */
[----:B------:R-:W-:Y:S02]  /*b0a90*/  @P6 LOP3.LUT R56, R56, 0x100, RZ, 0xfc, !PT ;  /* 0x0000010038386812 */ /* 0x000fe400078efcff */
[----:B------:R-:W-:Y:S02]  /*b0aa0*/  LOP3.LUT P6, RZ, R58, 0x1000, RZ, 0xc0, !PT ;  /* 0x000010003aff7812 */ /* 0x000fe400078cc0ff */
[----:B------:R-:W-:-:S11]  /*b0ab0*/  LOP3.LUT R13, R13, 0xf7ffffff, RZ, 0xc0, !PT ;  /* 0xf7ffffff0d0d7812 */ /* 0x000fd600078ec0ff */
        /* <DEDUP_REMOVED lines=11> */
[----:B------:R-:W-:Y:S02]  /*b0b70*/  LOP3.LUT R13, R13, 0x7fffffff, RZ, 0xc0, !PT ;  /* 0x7fffffff0d0d7812 */ /* 0x000fe400078ec0ff */
[----:B------:R-:W-:-:S09]  /*b0b80*/  LOP3.LUT P1, RZ, R12, 0x400, RZ, 0xc0, !PT ;  /* 0x000004000cff7812 */ /* 0x000fd2000782c0ff */
        /* <DEDUP_REMOVED lines=24> */
[----:B------:R-:W-:-:S04]  /*b0d10*/  LOP3.LUT P3, RZ, R59, 0x2000000, RZ, 0xc0, !PT ;  /* 0x020000003bff7812 */ /* 0x000fc8000786c0ff */
[----:B------:R-:W-:Y:S01]  /*b0d20*/  ISETP.LT.AND P3, PT, R60, UR16, !P3 ;  /* 0x000000103c007c0c */ /* 0x000fe2000df61270 */
[----:B------:R-:W-:-:S04]  /*b0d30*/  ULDC UR16, c[0x0][0x228] ;  /* 0x00008a0000107ab9 */ /* 0x000fc80000000800 */
[----:B------:R-:W-:Y:S02]  /*b0d40*/  @P6 LOP3.LUT R12, R12, 0x80, RZ, 0xfc, !PT ;  /* 0x000000800c0c6812 */ /* 0x000fe400078efcff */
[C---:B------:R-:W-:Y:S02]  /*b0d50*/  LOP3.LUT P6, RZ, R59.reuse, 0x80000000, RZ, 0xc0, !PT ;  /* 0x800000003bff7812 */ /* 0x040fe400078cc0ff */
[----:B------:R-:W-:Y:S02]  /*b0d60*/  LOP3.LUT P2, RZ, R59, 0x4000000, RZ, 0xc0, !PT ;  /* 0x040000003bff7812 */ /* 0x000fe4000784c0ff */
[----:B------:R-:W-:Y:S02]  /*b0d70*/  LOP3.LUT R12, R12, 0xfffffeff, RZ, 0xc0, !PT ;  /* 0xfffffeff0c0c7812 */ /* 0x000fe400078ec0ff */
[----:B------:R-:W-:Y:S01]  /*b0d80*/  ISETP.LT.AND P2, PT, R60, UR15, !P2 ;  /* 0x0000000f3c007c0c */ /* 0x000fe2000d741270 */
[----:B------:R-:W-:Y:S01]  /*b0d90*/  ULDC UR15, c[0x0][0x228] ;  /* 0x00008a00000f7ab9 */ /* 0x000fe20000000800 */
[----:B------:R-:W-:-:S02]  /*b0da0*/  @P3 LOP3.LUT R57, R57, 0x80000000, RZ, 0xfc, !PT ;  /* 0x8000000039393812 */ /* 0x000fc400078efcff */
[----:B------:R-:W-:Y:S02]  /*b0db0*/  ISETP.LT.AND P1, PT, R60, UR14, !P1 ;  /* 0x0000000e3c007c0c */ /* 0x000fe4000cf21270 */
[C---:B------:R-:W-:Y:S02]  /*b0dc0*/  LOP3.LUT P0, RZ, R59.reuse, 0x10000000, RZ, 0xc0, !PT ;  /* 0x100000003bff7812 */ /* 0x040fe4000780c0ff */
[----:B------:R-:W-:Y:S01]  /*b0dd0*/  LOP3.LUT R18, R46, 0xffff, RZ, 0xc0, !PT ;  /* 0x0000ffff2e127812 */ /* 0x000fe200078ec0ff */
[----:B------:R-:W-:Y:S01]  /*b0de0*/  STL [R1+0x3780], R50 ;  /* 0x0037803201007387 */ /* 0x000fe20000100800 */
[----:B------:R-:W-:Y:S01]  /*b0df0*/  @P6 LOP3.LUT R12, R12, 0x100, RZ, 0xfc, !PT ;  /* 0x000001000c0c6812 */ /* 0x000fe200078efcff */
[----:B------:R-:W-:Y:S01]  /*b0e00*/  ULDC UR14, c[0x0][0x228] ;  /* 0x00008a00000e7ab9 */ /* 0x000fe20000000800 */
[----:B------:R-:W-:Y:S02]  /*b0e10*/  LOP3.LUT P6, RZ, R59, 0x40000000, RZ, 0xc0, !PT ;  /* 0x400000003bff7812 */ /* 0x000fe400078cc0ff */
[----:B------:R-:W-:-:S02]  /*b0e20*/  LOP3.LUT R57, R57, 0xefffffff, RZ, 0xc0, !PT ;  /* 0xefffffff39397812 */ /* 0x000fc400078ec0ff */
[----:B------:R-:W-:Y:S02]  /*b0e30*/  LOP3.LUT R12, R12, 0xfffffdff, RZ, 0xc0, !PT ;  /* 0xfffffdff0c0c7812 */ /* 0x000fe400078ec0ff */
[----:B------:R-:W-:Y:S02]  /*b0e40*/  @P2 LOP3.LUT R57, R57, 0x10000000, RZ, 0xfc, !PT ;  /* 0x1000000039392812 */ /* 0x000fe400078efcff */
[----:B------:R-:W-:Y:S01]  /*b0e50*/  ISETP.LT.AND P0, PT, R60, UR13, !P0 ;  /* 0x0000000d3c007c0c */ /* 0x000fe2000c701270 */
[----:B------:R-:W-:Y:S01]  /*b0e60*/  ULDC UR13, c[0x0][0x228] ;  /* 0x00008a00000d7ab9 */ /* 0x000fe20000000800 */
[----:B------:R-:W-:-:S03]  /*b0e70*/  LOP3.LUT R57, R57, 0xfdffffff, RZ, 0xc0, !PT ;  /* 0xfdffffff39397812 */ /* 0x000fc600078ec0ff */
[----:B------:R-:W-:Y:S02]  /*b0e80*/  @P6 LOP3.LUT R12, R12, 0x200, RZ, 0xfc, !PT ;  /* 0x000002000c0c6812 */ /* 0x000fe400078efcff */
[----:B------:R-:W-:Y:S02]  /*b0e90*/  LOP3.LUT P6, RZ, R59, 0x20000000, RZ, 0xc0, !PT ;  /* 0x200000003bff7812 */ /* 0x000fe400078cc0ff */
[----:B------:R-:W-:Y:S02]  /*b0ea0*/  @P1 LOP3.LUT R57, R57, 0x2000000, RZ, 0xfc, !PT ;  /* 0x0200000039391812 */ /* 0x000fe400078efcff */
[----:B------:R-:W-:Y:S01]  /*b0eb0*/  ISETP.LT.AND P6, PT, R60, UR12, !P6 ;  /* 0x0000000c3c007c0c */ /* 0x000fe2000f7c1270 */
[----:B------:R-:W-:Y:S01]  /*b0ec0*/  ULDC UR12, c[0x0][0x228] ;  /* 0x00008a00000c7ab9 */ /* 0x000fe20000000800 */
[----:B------:R-:W-:-:S04]  /*b0ed0*/  LOP3.LUT R57, R57, 0xffbfffff, RZ, 0xc0, !PT ;  /* 0xffbfffff39397812 */ /* 0x000fc800078ec0ff */
[----:B------:R-:W-:-:S04]  /*b0ee0*/  @P0 LOP3.LUT R57, R57, 0x400000, RZ, 0xfc, !PT ;  /* 0x0040000039390812 */ /* 0x000fc800078efcff */
[----:B------:R-:W-:-:S04]  /*b0ef0*/  LOP3.LUT R57, R57, 0xfff7ffff, RZ, 0xc0, !PT ;  /* 0xfff7ffff39397812 */ /* 0x000fc800078ec0ff */
        /* <DEDUP_REMOVED lines=9> */
[----:B------:R-:W-:Y:S02]  /*b0f90*/  LOP3.LUT P4, RZ, R59, 0x1000000, RZ, 0xc0, !PT ;  /* 0x010000003bff7812 */ /* 0x000fe4000788c0ff */
[----:B------:R-:W-:Y:S02]  /*b0fa0*/  LOP3.LUT R56, R56, 0xffffffdf, RZ, 0xc0, !PT ;  /* 0xffffffdf38387812 */ /* 0x000fe400078ec0ff */
[----:B------:R-:W-:Y:S01]  /*b0fb0*/  LOP3.LUT P3, RZ, R58, 0x8000, RZ, 0xc0, !PT ;  /* 0x000080003aff7812 */ /* 0x000fe2000786c0ff */
[----:B------:R-:W-:Y:S01]  /*b0fc0*/  STL [R1+0x3784], R51 ;  /* 0x0037843301007387 */ /* 0x000fe20000100800 */
        /* <DEDUP_REMOVED lines=14> */
[C---:B------:R-:W-:Y:S01]  /*b10b0*/  ISETP.LT.AND P6, PT, R60.reuse, UR7, !P6 ;  /* 0x000000073c007c0c */ /* 0x040fe2000f7c1270 */
[----:B------:R-:W-:Y:S01]  /*b10c0*/  ULDC UR7, c[0x0][0x228] ;  /* 0x00008a0000077ab9 */ /* 0x000fe20000000800 */
[----:B------:R-:W-:Y:S02]  /*b10d0*/  LOP3.LUT R57, R57, 0xffffffef, RZ, 0xc0, !PT ;  /* 0xffffffef39397812 */ /* 0x000fe400078ec0ff */
[----:B------:R-:W-:Y:S01]  /*b10e0*/  ISETP.LT.AND P5, PT, R60, UR18, !P5 ;  /* 0x000000123c007c0c */ /* 0x000fe2000efa1270 */
[----:B------:R-:W-:-:S08]  /*b10f0*/  ULDC UR18, c[0x0][0x228] ;  /* 0x00008a0000127ab9 */ /* 0x000fd00000000800 */
[----:B------:R-:W-:Y:S02]  /*b1100*/  @P6 LOP3.LUT R57, R57, 0x10, RZ, 0xfc, !PT ;  /* 0x0000001039396812 */ /* 0x000fe400078efcff */
[----:B------:R-:W-:-:S04]  /*b1110*/  LOP3.LUT P6, RZ, R12, 0x10, RZ, 0xc0, !PT ;  /* 0x000000100cff7812 */ /* 0x000fc800078cc0ff */
[C---:B------:R-:W-:Y:S01]  /*b1120*/  ISETP.LT.AND P6, PT, R60.reuse, UR6, !P6 ;  /* 0x000000063c007c0c */ /* 0x040fe2000f7c1270 */
[----:B------:R-:W-:Y:S01]  /*b1130*/  ULDC UR6, c[0x0][0x228] ;  /* 0x00008a0000067ab9 */ /* 0x000fe20000000800 */
[----:B------:R-:W-:Y:S02]  /*b1140*/  LOP3.LUT R57, R57, 0xfffffffd, RZ, 0xc0, !PT ;  /* 0xfffffffd39397812 */ /* 0x000fe400078ec0ff */
[----:B------:R-:W-:Y:S01]  /*b1150*/  ISETP.LT.AND P4, PT, R60, UR17, !P4 ;  /* 0x000000113c007c0c */ /* 0x000fe2000e781270 */
[----:B------:R-:W-:Y:S01]  /*b1160*/  ULDC UR17, c[0x0][0x228] ;  /* 0x00008a0000117ab9 */ /* 0x000fe20000000800 */
[----:B------:R-:W-:-:S07]  /*b1170*/  @P5 LOP3.LUT R56, R56, 0x20, RZ, 0xfc, !PT ;  /* 0x0000002038385812 */ /* 0x000fce00078efcff */
[----:B------:R-:W-:Y:S02]  /*b1180*/  @P6 LOP3.LUT R57, R57, 0x2, RZ, 0xfc, !PT ;  /* 0x0000000239396812 */ /* 0x000fe400078efcff */
[----:B------:R-:W-:-:S04]  /*b1190*/  LOP3.LUT P6, RZ, R12, 0x8, RZ, 0xc0, !PT ;  /* 0x000000080cff7812 */ /* 0x000fc800078cc0ff */
[----:B------:R-:W-:Y:S01]  /*b11a0*/  ISETP.LT.AND P6, PT, R60, UR5, !P6 ;  /* 0x000000053c007c0c */ /* 0x000fe2000f7c1270 */
[----:B------:R-:W-:Y:S01]  /*b11b0*/  ULDC UR5, c[0x0][0x228] ;  /* 0x00008a0000057ab9 */ /* 0x000fe20000000800 */
[----:B------:R-:W-:Y:S02]  /*b11c0*/  LOP3.LUT R56, R56, 0xfffffffb, RZ, 0xc0, !PT ;  /* 0xfffffffb38387812 */ /* 0x000fe400078ec0ff */
[----:B------:R-:W-:Y:S02]  /*b11d0*/  LOP3.LUT P5, RZ, R58, 0x2000, RZ, 0xc0, !PT ;  /* 0x000020003aff7812 */ /* 0x000fe400078ac0ff */
[----:B------:R-:W-:Y:S02]  /*b11e0*/  @P4 LOP3.LUT R56, R56, 0x4, RZ, 0xfc, !PT ;  /* 0x0000000438384812 */ /* 0x000fe400078efcff */
[C---:B------:R-:W-:Y:S02]  /*b11f0*/  LOP3.LUT P4, RZ, R58.reuse, 0x4000, RZ, 0xc0, !PT ;  /* 0x000040003aff7812 */ /* 0x040fe4000788c0ff */
[----:B------:R-:W-:-:S02]  /*b1200*/  LOP3.LUT P2, RZ, R58, 0x10000, RZ, 0xc0, !PT ;  /* 0x000100003aff7812 */ /* 0x000fc4000784c0ff */
[C---:B------:R-:W-:Y:S02]  /*b1210*/  LOP3.LUT P1, RZ, R58.reuse, 0x20000, RZ, 0xc0, !PT ;  /* 0x000200003aff7812 */ /* 0x040fe4000782c0ff */
[C---:B------:R-:W-:Y:S02]  /*b1220*/  LOP3.LUT P0, RZ, R58.reuse, 0x40000, RZ, 0xc0, !PT ;  /* 0x000400003aff7812 */ /* 0x040fe4000780c0ff */
        /* <DEDUP_REMOVED lines=34> */
[----:B------:R-:W-:-:S11]  /*b1450*/  LOP3.LUT R59, R59, 0xfffffbff, RZ, 0xc0, !PT ;  /* 0xfffffbff3b3b7812 */ /* 0x000fd600078ec0ff */
[----:B------:R-:W-:Y:S02]  /*b1460*/  @P6 LOP3.LUT R59, R59, 0x400, RZ, 0xfc, !PT ;  /* 0x000004003b3b6812 */ /* 0x000fe400078efcff */
[----:B------:R-:W-:-:S04]  /*b1470*/  LOP3.LUT P6, RZ, R13, 0x8000000, RZ, 0xc0, !PT ;  /* 0x080000000dff7812 */ /* 0x000fc800078cc0ff */
[----:B------:R-:W-:Y:S02]  /*b1480*/  ISETP.LT.AND P6, PT, R60, UR31, !P6 ;  /* 0x0000001f3c007c0c */ /* 0x000fe4000f7c1270 */
[----:B------:R-:W-:-:S11]  /*b1490*/  LOP3.LUT R59, R59, 0xffffff7f, RZ, 0xc0, !PT ;  /* 0xffffff7f3b3b7812 */ /* 0x000fd600078ec0ff */
[----:B------:R-:W-:Y:S02]  /*b14a0*/  @P6 LOP3.LUT R59, R59, 0x80, RZ, 0xfc, !PT ;  /* 0x000000803b3b6812 */ /* 0x000fe400078efcff */
[C---:B------:R-:W-:Y:S02]  /*b14b0*/  ISETP.LT.AND P6, PT, R60.reuse, UR37, !P5 ;  /* 0x000000253c007c0c */ /* 0x040fe4000efc1270 */
[C---:B------:R-:W-:Y:S02]  /*b14c0*/  ISETP.LT.AND P5, PT, R60.reuse, UR41, !P4 ;  /* 0x000000293c007c0c */ /* 0x040fe4000e7a1270 */
[C---:B------:R-:W-:Y:S02]  /*b14d0*/  ISETP.LT.AND P4, PT, R60.reuse, UR45, !P3 ;  /* 0x0000002d3c007c0c */ /* 0x040fe4000df81270 */
[C---:B------:R-:W-:Y:S02]  /*b14e0*/  ISETP.LT.AND P3, PT, R60.reuse, UR49, !P2 ;  /* 0x000000313c007c0c */ /* 0x040fe4000d761270 */
[----:B------:R-:W-:-:S09]  /*b14f0*/  ISETP.LT.AND P1, PT, R60, UR53, !P1 ;  /* 0x000000353c007c0c */ /* 0x000fd2000cf21270 */
[----:B------:R-:W-:-:S04]  /*b1500*/  @P4 LOP3.LUT R53, R53, 0x40000000, RZ, 0xfc, !PT ;  /* 0x4000000035354812 */ /* 0x000fc800078efcff */
[----:B------:R-:W-:-:S04]  /*b1510*/  LOP3.LUT R53, R53, 0xf7ffffff, RZ, 0xc0, !PT ;  /* 0xf7ffffff35357812 */ /* 0x000fc800078ec0ff */
[----:B------:R-:W-:-:S04]  /*b1520*/  @P3 LOP3.LUT R53, R53, 0x8000000, RZ, 0xfc, !PT ;  /* 0x0800000035353812 */ /* 0x000fc800078efcff */
[----:B------:R-:W-:-:S04]  /*b1530*/  LOP3.LUT R53, R53, 0xfeffffff, RZ, 0xc0, !PT ;  /* 0xfeffffff35357812 */ /* 0x000fc800078ec0ff */
[----:B------:R-:W-:Y:S02]  /*b1540*/  @P1 LOP3.LUT R53, R53, 0x1000000, RZ, 0xfc, !PT ;  /* 0x0100000035351812 */ /* 0x000fe400078efcff */
[----:B------:R-:W-:Y:S02]  /*b1550*/  LOP3.LUT P1, RZ, R55, 0x8000, RZ, 0xc0, !PT ;  /* 0x0000800037ff7812 */ /* 0x000fe4000782c0ff */
[----:B------:R-:W-:Y:S02]  /*b1560*/  LOP3.LUT R59, R59, 0xffffffef, RZ, 0xc0, !PT ;  /* 0xffffffef3b3b7812 */ /* 0x000fe400078ec0ff */
[----:B------:R-:W-:Y:S02]  /*b1570*/  LOP3.LUT R13, R13, 0xfbffffff, RZ, 0xc0, !PT ;  /* 0xfbffffff0d0d7812 */ /* 0x000fe400078ec0ff */
[----:B------:R-:W-:Y:S02]  /*b1580*/  @P6 LOP3.LUT R59, R59, 0x10, RZ, 0xfc, !PT ;  /* 0x000000103b3b6812 */ /* 0x000fe400078efcff */
[----:B------:R-:W-:-:S05]  /*b1590*/  LOP3.LUT P6, RZ, R55, 0x40, RZ, 0xc0, !PT ;  /* 0x0000004037ff7812 */ /* 0x000fca00078cc0ff */
        /* <DEDUP_REMOVED lines=24> */
[----:B------:R-:W-:Y:S02]  /*b1720*/  LOP3.LUT P6, RZ, R55, 0x2000, RZ, 0xc0, !PT ;  /* 0x0000200037ff7812 */ /* 0x000fe400078cc0ff */
[----:B------:R-:W-:-:S04]  /*b1730*/  LOP3.LUT R13, R13, 0xfdffffff, RZ, 0xc0, !PT ;  /* 0xfdffffff0d0d7812 */ /* 0x000fc800078ec0ff */
[----:B------:R-:W-:-:S07]  /*b1740*/  @P1 LOP3.LUT R52, R52, 0x40000, RZ, 0xfc, !PT ;  /* 0x0004000034341812 */ /* 0x000fce00078efcff */
[----:B------:R-:W-:-:S04]  /*b1750*/  @P6 LOP3.LUT R13, R13, 0x2000000, RZ, 0xfc, !PT ;  /* 0x020000000d0d6812 */ /* 0x000fc800078efcff */
[----:B------:R-:W-:-:S04]  /*b1760*/  LOP3.LUT P1, RZ, R13, 0x4000000, RZ, 0xc0, !PT ;  /* 0x040000000dff7812 */ /* 0x000fc8000782c0ff */
[----:B------:R-:W-:Y:S01]  /*b1770*/  ISETP.LT.AND P1, PT, R45, UR19, !P1 ;  /* 0x000000132d007c0c */ /* 0x000fe2000cf21270 */
[----:B------:R-:W-:Y:S01]  /*b1780*/  ULDC UR19, c[0x0][0x228] ;  /* 0x00008a0000137ab9 */ /* 0x000fe20000000800 */
[----:B------:R-:W-:Y:S02]  /*b1790*/  LOP3.LUT P6, RZ, R55, 0x4000, RZ, 0xc0, !PT ;  /* 0x0000400037ff7812 */ /* 0x000fe400078cc0ff */
[----:B------:R-:W-:Y:S02]  /*b17a0*/  LOP3.LUT R52, R52, 0xffff7fff, RZ, 0xc0, !PT ;  /* 0xffff7fff34347812 */ /* 0x000fe400078ec0ff */
[----:B------:R-:W-:Y:S01]  /*b17b0*/  ISETP.LT.AND P6, PT, R45, UR15, !P6 ;  /* 0x0000000f2d007c0c */ /* 0x000fe2000f7c1270 */
[----:B------:R-:W-:-:S06]  /*b17c0*/  ULDC UR15, c[0x0][0x228] ;  /* 0x00008a00000f7ab9 */ /* 0x000fcc0000000800 */
        /* <DEDUP_REMOVED lines=35> */
[----:B------:R-:W-:Y:S02]  /*b1a00*/  LOP3.LUT R54, R54, 0xff7fffff, RZ, 0xc0, !PT ;  /* 0xff7fffff36367812 */ /* 0x000fe400078ec0ff */
[----:B------:R-:W-:-:S09]  /*b1a10*/  LOP3.LUT R59, R59, 0xfffffffd, RZ, 0xc0, !PT ;  /* 0xfffffffd3b3b7812 */ /* 0x000fd200078ec0ff */
[----:B------:R-:W-:Y:S02]  /*b1a20*/  @P6 LOP3.LUT R54, R54, 0x800000, RZ, 0xfc, !PT ;  /* 0x0080000036366812 */ /* 0x000fe400078efcff */
[----:B------:R-:W-:-:S04]  /*b1a30*/  LOP3.LUT P6, RZ, R13, 0x40000, RZ, 0xc0, !PT ;  /* 0x000400000dff7812 */ /* 0x000fc800078cc0ff */
[----:B------:R-:W-:Y:S01]  /*b1a40*/  ISETP.LT.AND P6, PT, R45, UR15, !P6 ;  /* 0x0000000f2d007c0c */ /* 0x000fe2000f7c1270 */
[----:B------:R-:W-:Y:S01]  /*b1a50*/  ULDC UR15, c[0x0][0x228] ;  /* 0x00008a00000f7ab9 */ /* 0x000fe20000000800 */
[----:B------:R-:W-:Y:S02]  /*b1a60*/  @P5 LOP3.LUT R59, R59, 0x2, RZ, 0xfc, !PT ;  /* 0x000000023b3b5812 */ /* 0x000fe400078efcff */
[----:B------:R-:W-:Y:S02]  /*b1a70*/  LOP3.LUT P5, RZ, R55, 0x20, RZ, 0xc0, !PT ;  /* 0x0000002037ff7812 */ /* 0x000fe400078ac0ff */
[----:B------:R-:W-:Y:S02]  /*b1a80*/  LOP3.LUT R54, R54, 0xffefffff, RZ, 0xc0, !PT ;  /* 0xffefffff36367812 */ /* 0x000fe400078ec0ff */
[----:B------:R-:W-:Y:S01]  /*b1a90*/  ISETP.LT.AND P5, PT, R45, UR11, !P5 ;  /* 0x0000000b2d007c0c */ /* 0x000fe2000efa1270 */
[----:B------:R-:W-:Y:S01]  /*b1aa0*/  ULDC UR11, c[0x0][0x228] ;  /* 0x00008a00000b7ab9 */ /* 0x000fe20000000800 */
[----:B------:R-:W-:-:S02]  /*b1ab0*/  LOP3.LUT P4, RZ, R55, 0x10, RZ, 0xc0, !PT ;  /* 0x0000001037ff7812 */ /* 0x000fc4000788c0ff */
[----:B------:R-:W-:Y:S02]  /*b1ac0*/  ISETP.LT.AND P2, PT, R60, UR57, !P0 ;  /* 0x000000393c007c0c */ /* 0x000fe4000c741270 */
[----:B------:R-:W-:Y:S02]  /*b1ad0*/  @P6 LOP3.LUT R54, R54, 0x100000, RZ, 0xfc, !PT ;  /* 0x0010000036366812 */ /* 0x000fe400078efcff */
[----:B------:R-:W-:Y:S01]  /*b1ae0*/  ISETP.LT.AND P4, PT, R45, UR23, !P4 ;  /* 0x000000172d007c0c */ /* 0x000fe2000e781270 */
[----:B------:R-:W-:Y:S01]  /*b1af0*/  ULDC UR23, c[0x0][0x228] ;  /* 0x00008a0000177ab9 */ /* 0x000fe20000000800 */
[----:B------:R-:W-:Y:S02]  /*b1b00*/  LOP3.LUT R54, R54, 0xfffdffff, RZ, 0xc0, !PT ;  /* 0xfffdffff36367812 */ /* 0x000fe400078ec0ff */
[----:B------:R-:W-:Y:S02]  /*b1b10*/  LOP3.LUT P0, RZ, R58, 0x80000, RZ, 0xc0, !PT ;  /* 0x000800003aff7812 */ /* 0x000fe4000780c0ff */
[----:B------:R-:W-:-:S02]  /*b1b20*/  LOP3.LUT P3, RZ, R55, 0x8, RZ, 0xc0, !PT ;  /* 0x0000000837ff7812 */ /* 0x000fc4000786c0ff */
[----:B------:R-:W-:Y:S02]  /*b1b30*/  @P5 LOP3.LUT R54, R54, 0x20000, RZ, 0xfc, !PT ;  /* 0x0002000036365812 */ /* 0x000fe400078efcff */
[----:B------:R-:W-:Y:S02]  /*b1b40*/  ISETP.LT.AND P0, PT, R60, UR61, !P0 ;  /* 0x0000003d3c007c0c */ /* 0x000fe4000c701270 */
[----:B------:R-:W-:Y:S02]  /*b1b50*/  LOP3.LUT R53, R53, 0xffdfffff, RZ, 0xc0, !PT ;  /* 0xffdfffff35357812 */ /* 0x000fe400078ec0ff */
[----:B------:R-:W-:Y:S01]  /*b1b60*/  ISETP.LT.AND P3, PT, R45, UR19, !P3 ;  /* 0x000000132d007c0c */ /* 0x000fe2000df61270 */
[----:B------:R-:W-:Y:S01]  /*b1b70*/  ULDC UR19, c[0x0][0x228] ;  /* 0x00008a0000137ab9 */ /* 0x000fe20000000800 */
[----:B------:R-:W-:Y:S02]  /*b1b80*/  LOP3.LUT R54, R54, 0xffffbfff, RZ, 0xc0, !PT ;  /* 0xffffbfff36367812 */ /* 0x000fe400078ec0ff */
[----:B------:R-:W-:-:S02]  /*b1b90*/  @P2 LOP3.LUT R53, R53, 0x200000, RZ, 0xfc, !PT ;  /* 0x0020000035352812 */ /* 0x000fc400078efcff */
[----:B------:R-:W-:Y:S02]  /*b1ba0*/  LOP3.LUT P2, RZ, R55, 0x4, RZ, 0xc0, !PT ;  /* 0x0000000437ff7812 */ /* 0x000fe4000784c0ff */
[----:B------:R-:W-:Y:S02]  /*b1bb0*/  @P4 LOP3.LUT R54, R54, 0x4000, RZ, 0xfc, !PT ;  /* 0x0000400036364812 */ /* 0x000fe400078efcff */
[----:B------:R-:W-:Y:S02]  /*b1bc0*/  LOP3.LUT R53, R53, 0xfffbffff, RZ, 0xc0, !PT ;  /* 0xfffbffff35357812 */ /* 0x000fe400078ec0ff */
[----:B------:R-:W-:Y:S01]  /*b1bd0*/  ISETP.LT.AND P2, PT, R45, UR15, !P2 ;  /* 0x0000000f2d007c0c */ /* 0x000fe2000d741270 */
[----:B------:R-:W-:Y:S01]  /*b1be0*/  ULDC UR15, c[0x0][0x228] ;  /* 0x00008a00000f7ab9 */ /* 0x000fe20000000800 */
[----:B------:R-:W-:Y:S02]  /*b1bf0*/  LOP3.LUT R54, R54, 0xfffff7ff, RZ, 0xc0, !PT ;  /* 0xfffff7ff36367812 */ /* 0x000fe400078ec0ff */
[----:B------:R-:W-:-:S02]  /*b1c00*/  @P0 LOP3.LUT R53, R53, 0x40000, RZ, 0xfc, !PT ;  /* 0x0004000035350812 */ /* 0x000fc400078efcff */
[----:B------:R-:W-:Y:S02]  /*b1c10*/  LOP3.LUT P0, RZ, R55, 0x2, RZ, 0xc0, !PT ;  /* 0x0000000237ff7812 */ /* 0x000fe4000780c0ff */
[----:B------:R-:W-:Y:S02]  /*b1c20*/  @P3 LOP3.LUT R54, R54, 0x800, RZ, 0xfc, !PT ;  /* 0x0000080036363812 */ /* 0x000fe400078efcff */
[----:B------:R-:W-:Y:S01]  /*b1c30*/  ISETP.LT.AND P0, PT, R45, UR11, !P0 ;  /* 0x0000000b2d007c0c */ /* 0x000fe2000c701270 */
[----:B------:R-:W-:Y:S01]  /*b1c40*/  ULDC UR11, c[0x0][0x228] ;  /* 0x00008a00000b7ab9 */ /* 0x000fe20000000800 */
[----:B------:R-:W-:Y:S02]  /*b1c50*/  LOP3.LUT R54, R54, 0xfffffeff, RZ, 0xc0, !PT ;  /* 0xfffffeff36367812 */ /* 0x000fe400078ec0ff */
[----:B------:R-:W-:Y:S02]  /*b1c60*/  LOP3.LUT P1, RZ, R55, 0x1, RZ, 0xc0, !PT ;  /* 0x0000000137ff7812 */ /* 0x000fe4000782c0ff */
[----:B------:R-:W-:-:S02]  /*b1c70*/  @P2 LOP3.LUT R54, R54, 0x100, RZ, 0xfc, !PT ;  /* 0x0000010036362812 */ /* 0x000fc400078efcff */
        /* <DEDUP_REMOVED lines=12> */
[----:B------:R-:W-:-:S04]  /*b1d40*/  LOP3.LUT P1, RZ, R13, 0x800, RZ, 0xc0, !PT ;  /* 0x000008000dff7812 */ /* 0x000fc8000782c0ff */
[----:B------:R-:W-:Y:S01]  /*b1d50*/  ISETP.LT.AND P0, PT, R45, UR15, !P1 ;  /* 0x0000000f2d007c0c */ /* 0x000fe2000cf01270 */
[----:B------:R-:W-:Y:S01]  /*b1d60*/  ULDC UR15, c[0x0][0x228] ;  /* 0x00008a00000f7ab9 */ /* 0x000fe20000000800 */
[----:B------:R-:W-:Y:S02]  /*b1d70*/  LOP3.LUT R14, R14, 0xfffffbff, RZ, 0xc0, !PT ;  /* 0xfffffbff0e0e7812 */ /* 0x000fe400078ec0ff */
[----:B------:R-:W-:Y:S02]  /*b1d80*/  LOP3.LUT R56, R56, 0xefffffff, RZ, 0xc0, !PT ;  /* 0xefffffff38387812 */ /* 0x000fe400078ec0ff */
[----:B------:R-:W-:-:S03]  /*b1d90*/  LOP3.LUT P2, RZ, R13, 0x2000, RZ, 0xc0, !PT ;  /* 0x000020000dff7812 */ /* 0x000fc6000784c0ff */
[----:B------:R-:W-:Y:S02]  /*b1da0*/  @P1 LOP3.LUT R14, R14, 0x400, RZ, 0xfc, !PT ;  /* 0x000004000e0e1812 */ /* 0x000fe400078efcff */
[----:B------:R-:W-:Y:S02]  /*b1db0*/  LOP3.LUT P1, RZ, R59, 0x4000000, RZ, 0xc0, !PT ;  /* 0x040000003bff7812 */ /* 0x000fe4000782c0ff */
[----:B------:R-:W-:Y:S02]  /*b1dc0*/  @P0 LOP3.LUT R56, R56, 0x10000000, RZ, 0xfc, !PT ;  /* 0x1000000038380812 */ /* 0x000fe400078efcff */
[----:B------:R-:W-:Y:S01]  /*b1dd0*/  ISETP.LT.AND P0, PT, R45, UR11, !P2 ;  /* 0x0000000b2d007c0c */ /* 0x000fe2000d701270 */
[----:B------:R-:W-:Y:S01]  /*b1de0*/  ULDC UR11, c[0x0][0x228] ;  /* 0x00008a00000b7ab9 */ /* 0x000fe20000000800 */
[C---:B------:R-:W-:Y:S02]  /*b1df0*/  LOP3.LUT P6, RZ, R13.reuse, 0x20000, RZ, 0xc0, !PT ;  /* 0x000200000dff7812 */ /* 0x040fe400078cc0ff */
[----:B------:R-:W-:-:S02]  /*b1e00*/  LOP3.LUT P5, RZ, R13, 0x10000, RZ, 0xc0, !PT ;  /* 0x000100000dff7812 */ /* 0x000fc400078ac0ff */
[C---:B------:R-:W-:Y:S02]  /*b1e10*/  LOP3.LUT P4, RZ, R13.reuse, 0x8000, RZ, 0xc0, !PT ;  /* 0x000080000dff7812 */ /* 0x040fe4000788c0ff */
[C---:B------:R-:W-:Y:S02]  /*b1e20*/  LOP3.LUT P3, RZ, R13.reuse, 0x4000, RZ, 0xc0, !PT ;  /* 0x000040000dff7812 */ /* 0x040fe4000786c0ff */
[----:B------:R-:W-:Y:S02]  /*b1e30*/  LOP3.LUT R13, R13, 0xfffffbff, RZ, 0xc0, !PT ;  /* 0xfffffbff0d0d7812 */ /* 0x000fe400078ec0ff */
[----:B------:R-:W-:Y:S02]  /*b1e40*/  LOP3.LUT R56, R56, 0xfdffffff, RZ, 0xc0, !PT ;  /* 0xfdffffff38387812 */ /* 0x000fe400078ec0ff */
[----:B------:R-:W-:Y:S02]  /*b1e50*/  @P1 LOP3.LUT R13, R13, 0x400, RZ, 0xfc, !PT ;  /* 0x000004000d0d1812 */ /* 0x000fe400078efcff */
[----:B------:R-:W-:Y:S01]  /*b1e60*/  ISETP.LT.AND P1, PT, R45, UR23, !P3 ;  /* 0x000000172d007c0c */ /* 0x000fe2000df21270 */
[----:B------:R-:W-:Y:S01]  /*b1e70*/  ULDC UR23, c[0x0][0x228] ;  /* 0x00008a0000177ab9 */ /* 0x000fe20000000800 */
[----:B------:R-:W-:-:S02]  /*b1e80*/  @P0 LOP3.LUT R56, R56, 0x2000000, RZ, 0xfc, !PT ;  /* 0x0200000038380812 */ /* 0x000fc400078efcff */
[----:B------:R-:W-:Y:S02]  /*b1e90*/  LOP3.LUT R14, R14, 0xffffefff, RZ, 0xc0, !PT ;  /* 0xffffefff0e0e7812 */ /* 0x000fe400078ec0ff */
[----:B------:R-:W-:Y:S02]  /*b1ea0*/  LOP3.LUT R56, R56, 0xffbfffff, RZ, 0xc0, !PT ;  /* 0xffbfffff38387812 */ /* 0x000fe400078ec0ff */
[----:B------:R-:W-:-:S05]  /*b1eb0*/  @P2 LOP3.LUT R14, R14, 0x1000, RZ, 0xfc, !PT ;  /* 0x000010000e0e2812 */ /* 0x000fca00078efcff */
[----:B------:R-:W-:Y:S02]  /*b1ec0*/  @P1 LOP3.LUT R56, R56, 0x400000, RZ, 0xfc, !PT ;  /* 0x0040000038381812 */ /* 0x000fe400078efcff */
[----:B------:R-:W-:Y:S01]  /*b1ed0*/  ISETP.LT.AND P1, PT, R45, UR19, !P4 ;  /* 0x000000132d007c0c */ /* 0x000fe2000e721270 */
[----:B------:R-:W-:Y:S01]  /*b1ee0*/  ULDC UR19, c[0x0][0x228] ;  /* 0x00008a0000137ab9 */ /* 0x000fe20000000800 */
[----:B------:R-:W-:Y:S02]  /*b1ef0*/  LOP3.LUT R14, R14, 0xffffdfff, RZ, 0xc0, !PT ;  /* 0xffffdfff0e0e7812 */ /* 0x000fe400078ec0ff */
[----:B------:R-:W-:Y:S02]  /*b1f00*/  LOP3.LUT R56, R56, 0xfff7ffff, RZ, 0xc0, !PT ;  /* 0xfff7ffff38387812 */ /* 0x000fe400078ec0ff */
[----:B------:R-:W-:-:S04]  /*b1f10*/  @P3 LOP3.LUT R14, R14, 0x2000, RZ, 0xfc, !PT ;  /* 0x000020000e0e3812 */ /* 0x000fc800078efcff */
[----:B------:R-:W-:-:S03]  /*b1f20*/  LOP3.LUT R14, R14, 0xffffbfff, RZ, 0xc0, !PT ;  /* 0xffffbfff0e0e7812 */ /* 0x000fc600078ec0ff */
[----:B------:R-:W-:Y:S02]  /*b1f30*/  @P1 LOP3.LUT R56, R56, 0x80000, RZ, 0xfc, !PT ;  /* 0x0008000038381812 */ /* 0x000fe400078efcff */
[----:B------:R-:W-:Y:S01]  /*b1f40*/  ISETP.LT.AND P1, PT, R45, UR15, !P5 ;  /* 0x0000000f2d007c0c */ /* 0x000fe2000ef21270 */
[----:B------:R-:W-:Y:S01]  /*b1f50*/  ULDC UR15, c[0x0][0x228] ;  /* 0x00008a00000f7ab9 */ /* 0x000fe20000000800 */
[----:B------:R-:W-:-:S04]  /*b1f60*/  @P4 LOP3.LUT R14, R14, 0x4000, RZ, 0xfc, !PT ;  /* 0x000040000e0e4812 */ /* 0x000fc800078efcff */
[----:B------:R-:W-:Y:S02]  /*b1f70*/  LOP3.LUT R14, R14, 0xffff7fff, RZ, 0xc0, !PT ;  /* 0xffff7fff0e0e7812 */ /* 0x000fe400078ec0ff */
[----:B------:R-:W-:Y:S02]  /*b1f80*/  LOP3.LUT R56, R56, 0xfffeffff, RZ, 0xc0, !PT ;  /* 0xfffeffff38387812 */ /* 0x000fe400078ec0ff */
[----:B------:R-:W-:-:S03]  /*b1f90*/  @P5 LOP3.LUT R14, R14, 0x8000, RZ, 0xfc, !PT ;  /* 0x000080000e0e5812 */ /* 0x000fc600078efcff */
[----:B------:R-:W-:Y:S02]  /*b1fa0*/  @P1 LOP3.LUT R56, R56, 0x10000, RZ, 0xfc, !PT ;  /* 0x0001000038381812 */ /* 0x000fe400078efcff */
[----:B------:R-:W-:Y:S02]  /*b1fb0*/  LOP3.LUT R14, R14, 0xfffeffff, RZ, 0xc0, !PT ;  /* 0xfffeffff0e0e7812 */ /* 0x000fe400078ec0ff */
[----:B------:R-:W-:Y:S01]  /*b1fc0*/  ISETP.LT.AND P1, PT, R45, UR11, !P6 ;  /* 0x0000000b2d007c0c */ /* 0x000fe2000f721270 */
[----:B------:R-:W-:Y:S01]  /*b1fd0*/  ULDC UR11, c[0x0][0x228] ;  /* 0x00008a00000b7ab9 */ /* 0x000fe20000000800 */
[----:B------:R-:W-:Y:S02]  /*b1fe0*/  @P6 LOP3.LUT R14, R14, 0x10000, RZ, 0xfc, !PT ;  /* 0x000100000e0e6812 */ /* 0x000fe400078efcff */
[----:B------:R-:W-:Y:S02]  /*b1ff0*/  LOP3.LUT P6, RZ, R59, 0x200000, RZ, 0xc0, !PT ;  /* 0x002000003bff7812 */ /* 0x000fe400078cc0ff */
[----:B------:R-:W-:-:S02]  /*b2000*/  LOP3.LUT R56, R56, 0xffffdfff, RZ, 0xc0, !PT ;  /* 0xffffdfff38387812 */ /* 0x000fc400078ec0ff */
        /* <DEDUP_REMOVED lines=50> */
[----:B------:R-:W-:Y:S01]  /*b2330*/  ISETP.LT.AND P2, PT, R45, UR23, !P2 ;  /* 0x000000172d007c0c */ /* 0x000fe2000d741270 */
[----:B------:R-:W-:Y:S01]  /*b2340*/  ULDC UR23, c[0x0][0x228] ;  /* 0x00008a0000177ab9 */ /* 0x000fe20000000800 */
[----:B------:R-:W-:Y:S02]  /*b2350*/  LOP3.LUT P5, RZ, R59, 0x400000, RZ, 0xc0, !PT ;  /* 0x004000003bff7812 */ /* 0x000fe400078ac0ff */
[----:B------:R-:W-:Y:S02]  /*b2360*/  LOP3.LUT R13, R13, 0xfffffeff, RZ, 0xc0, !PT ;  /* 0xfffffeff0d0d7812 */ /* 0x000fe400078ec0ff */
[----:B------:R-:W-:Y:S01]  /*b2370*/  ISETP.LT.AND P5, PT, R45, UR19, !P5 ;  /* 0x000000132d007c0c */ /* 0x000fe2000efa1270 */
[----:B------:R-:W-:-:S04]  /*b2380*/  ULDC UR19, c[0x0][0x228] ;  /* 0x00008a0000137ab9 */ /* 0x000fc80000000800 */
[----:B------:R-:W-:Y:S02]  /*b2390*/  @P6 LOP3.LUT R13, R13, 0x100, RZ, 0xfc, !PT ;  /* 0x000001000d0d6812 */ /* 0x000fe400078efcff */
[----:B------:R-:W-:Y:S02]  /*b23a0*/  LOP3.LUT P6, RZ, R59, 0x20000000, RZ, 0xc0, !PT ;  /* 0x200000003bff7812 */ /* 0x000fe400078cc0ff */
[----:B------:R-:W-:Y:S01]  /*b23b0*/  ISETP.LT.AND P1, PT, R45, UR19, !P1 ;  /* 0x000000132d007c0c */ /* 0x000fe2000cf21270 */
[----:B------:R-:W-:Y:S01]  /*b23c0*/  ULDC UR19, c[0x0][0x228] ;  /* 0x00008a0000137ab9 */ /* 0x000fe20000000800 */
[----:B------:R-:W-:Y:S02]  /*b23d0*/  LOP3.LUT P4, RZ, R59, 0x800000, RZ, 0xc0, !PT ;  /* 0x008000003bff7812 */ /* 0x000fe4000788c0ff */
[----:B------:R-:W-:Y:S02]  /*b23e0*/  LOP3.LUT R57, R57, 0xbfffffff, RZ, 0xc0, !PT ;  /* 0xbfffffff39397812 */ /* 0x000fe400078ec0ff */
[----:B------:R-:W-:-:S02]  /*b23f0*/  LOP3.LUT P0, RZ, R59, 0x8000000, RZ, 0xc0, !PT ;  /* 0x080000003bff7812 */ /* 0x000fc4000780c0ff */
[----:B------:R-:W-:Y:S01]  /*b2400*/  ISETP.LT.AND P4, PT, R45, UR15, !P4 ;  /* 0x0000000f2d007c0c */ /* 0x000fe2000e781270 */
[----:B------:R-:W-:Y:S01]  /*b2410*/  ULDC UR15, c[0x0][0x228] ;  /* 0x00008a00000f7ab9 */ /* 0x000fe20000000800 */
[----:B------:R-:W-:Y:S02]  /*b2420*/  @P2 LOP3.LUT R57, R57, 0x40000000, RZ, 0xfc, !PT ;  /* 0x4000000039392812 */ /* 0x000fe400078efcff */
[----:B------:R-:W-:Y:S02]  /*b2430*/  LOP3.LUT R13, R13, 0xfffffdff, RZ, 0xc0, !PT ;  /* 0xfffffdff0d0d7812 */ /* 0x000fe400078ec0ff */
[----:B------:R-:W-:Y:S01]  /*b2440*/  ISETP.LT.AND P0, PT, R45, UR15, !P0 ;  /* 0x0000000f2d007c0c */ /* 0x000fe2000c701270 */
[----:B------:R-:W-:Y:S01]  /*b2450*/  ULDC UR15, c[0x0][0x228] ;  /* 0x00008a00000f7ab9 */ /* 0x000fe20000000800 */
[----:B------:R-:W-:Y:S02]  /*b2460*/  LOP3.LUT P3, RZ, R59, 0x1000000, RZ, 0xc0, !PT ;  /* 0x010000003bff7812 */ /* 0x000fe4000786c0ff */
[----:B------:R-:W-:-:S02]  /*b2470*/  LOP3.LUT R57, R57, 0xf7ffffff, RZ, 0xc0, !PT ;  /* 0xf7ffffff39397812 */ /* 0x000fc400078ec0ff */
[----:B------:R-:W-:Y:S02]  /*b2480*/  @P6 LOP3.LUT R13, R13, 0x200, RZ, 0xfc, !PT ;  /* 0x000002000d0d6812 */ /* 0x000fe400078efcff */
[----:B------:R-:W-:Y:S02]  /*b2490*/  LOP3.LUT P6, RZ, R59, 0x10000000, RZ, 0xc0, !PT ;  /* 0x100000003bff7812 */ /* 0x000fe400078cc0ff */
[----:B------:R-:W-:Y:S01]  /*b24a0*/  ISETP.LT.AND P3, PT, R45, UR11, !P3 ;  /* 0x0000000b2d007c0c */ /* 0x000fe2000df61270 */
[----:B------:R-:W-:Y:S01]  /*b24b0*/  ULDC UR11, c[0x0][0x228] ;  /* 0x00008a00000b7ab9 */ /* 0x000fe20000000800 */
        /* <DEDUP_REMOVED lines=41> */
[----:B------:R-:W-:Y:S02]  /*b2750*/  LOP3.LUT R57, R57, 0xfffffffe, RZ, 0xc0, !PT ;  /* 0xfffffffe39397812 */ /* 0x000fe400078ec0ff */
[----:B------:R-:W-:-:S04]  /*b2760*/  @P5 LOP3.LUT R56, R56, 0x80, RZ, 0xfc, !PT ;  /* 0x0000008038385812 */ /* 0x000fc800078efcff */
[----:B------:R-:W-:-:S03]  /*b2770*/  LOP3.LUT R56, R56, 0xffffffef, RZ, 0xc0, !PT ;  /* 0xffffffef38387812 */ /* 0x000fc600078ec0ff */
[----:B------:R-:W-:Y:S02]  /*b2780*/  @P6 LOP3.LUT R57, R57, 0x1, RZ, 0xfc, !PT ;  /* 0x0000000139396812 */ /* 0x000fe400078efcff */
[----:B------:R-:W-:Y:S02]  /*b2790*/  LOP3.LUT P6, RZ, R13, 0x4, RZ, 0xc0, !PT ;  /* 0x000000040dff7812 */ /* 0x000fe400078cc0ff */
[----:B------:R-:W-:Y:S02]  /*b27a0*/  @P4 LOP3.LUT R56, R56, 0x10, RZ, 0xfc, !PT ;  /* 0x0000001038384812 */ /* 0x000fe400078efcff */
[----:B------:R-:W-:Y:S01]  /*b27b0*/  ISETP.LT.AND P6, PT, R45, UR11, !P6 ;  /* 0x0000000b2d007c0c */ /* 0x000fe2000f7c1270 */
[----:B------:R-:W-:Y:S01]  /*b27c0*/  ULDC UR11, c[0x0][0x228] ;  /* 0x00008a00000b7ab9 */ /* 0x000fe20000000800 */
[----:B------:R-:W-:Y:S02]  /*b27d0*/  LOP3.LUT R56, R56, 0xfffffffd, RZ, 0xc0, !PT ;  /* 0xfffffffd38387812 */ /* 0x000fe400078ec0ff */
[----:B------:R-:W-:-:S02]  /*b27e0*/  LOP3.LUT P5, RZ, R58, 0x2000, RZ, 0xc0, !PT ;  /* 0x000020003aff7812 */ /* 0x000fc400078ac0ff */
[----:B------:R-:W-:Y:S02]  /*b27f0*/  @P3 LOP3.LUT R56, R56, 0x2, RZ, 0xfc, !PT ;  /* 0x0000000238383812 */ /* 0x000fe400078efcff */
[C---:B------:R-:W-:Y:S02]  /*b2800*/  LOP3.LUT P4, RZ, R58.reuse, 0x4000, RZ, 0xc0, !PT ;  /* 0x000040003aff7812 */ /* 0x040fe4000788c0ff */
[C---:B------:R-:W-:Y:S02]  /*b2810*/  LOP3.LUT P3, RZ, R58.reuse, 0x8000, RZ, 0xc0, !PT ;  /* 0x000080003aff7812 */ /* 0x040fe4000786c0ff */
[C---:B------:R-:W-:Y:S02]  /*b2820*/  LOP3.LUT P2, RZ, R58.reuse, 0x10000, RZ, 0xc0, !PT ;  /* 0x000100003aff7812 */ /* 0x040fe4000784c0ff */
[C---:B------:R-:W-:Y:S02]  /*b2830*/  LOP3.LUT P1, RZ, R58.reuse, 0x20000, RZ, 0xc0, !PT ;  /* 0x000200003aff7812 */ /* 0x040fe4000782c0ff */
[----:B------:R-:W-:-:S02]  /*b2840*/  LOP3.LUT P0, RZ, R58, 0x40000, RZ, 0xc0, !PT ;  /* 0x000400003aff7812 */ /* 0x000fc4000780c0ff */
        /* <DEDUP_REMOVED lines=38> */
[----:B------:R-:W-:Y:S02]  /*b2ab0*/  ISETP.LT.AND P3, PT, R45, UR50, !P2 ;  /* 0x000000322d007c0c */ /* 0x000fe4000d761270 */
[----:B------:R-:W-:-:S02]  /*b2ac0*/  LOP3.LUT R53, R53, 0xdfffffff, RZ, 0xc0, !PT ;  /* 0xdfffffff35357812 */ /* 0x000fc400078ec0ff */
[----:B------:R-:W-:-:S07]  /*b2ad0*/  ISETP.LT.AND P1, PT, R45, UR54, !P1 ;  /* 0x000000362d007c0c */ /* 0x000fce000cf21270 */
        /* <DEDUP_REMOVED lines=28> */
[C---:B------:R-:W-:Y:S02]  /*b2ca0*/  LOP3.LUT P6, RZ, R55.reuse, 0x1000, RZ, 0xc0, !PT ;  /* 0x0000100037ff7812 */ /* 0x040fe400078cc0ff */
[----:B------:R-:W-:Y:S02]  /*b2cb0*/  LOP3.LUT R14, R14, 0xff7fffff, RZ, 0xc0, !PT ;  /* 0xff7fffff0e0e7812 */ /* 0x000fe400078ec0ff */
[----:B------:R-:W-:-:S04]  /*b2cc0*/  LOP3.LUT P1, RZ, R55, 0x10000, RZ, 0xc0, !PT ;  /* 0x0001000037ff7812 */ /* 0x000fc8000782c0ff */
[----:B------:R-:W-:Y:S01]  /*b2cd0*/  ISETP.LT.AND P1, PT, R61, UR23, !P1 ;  /* 0x000000173d007c0c */ /* 0x000fe2000cf21270 */
[----:B------:R-:W-:-:S04]  /*b2ce0*/  ULDC UR23, c[0x0][0x228] ;  /* 0x00008a0000177ab9 */ /* 0x000fc80000000800 */
[----:B------:R-:W-:Y:S02]  /*b2cf0*/  @P6 LOP3.LUT R14, R14, 0x800000, RZ, 0xfc, !PT ;  /* 0x008000000e0e6812 */ /* 0x000fe400078efcff */
[----:B------:R-:W-:Y:S02]  /*b2d00*/  LOP3.LUT P6, RZ, R55, 0x2000, RZ, 0xc0, !PT ;  /* 0x0000200037ff7812 */ /* 0x000fe400078cc0ff */
[----:B------:R-:W-:Y:S02]  /*b2d10*/  LOP3.LUT R14, R14, 0xfeffffff, RZ, 0xc0, !PT ;  /* 0xfeffffff0e0e7812 */ /* 0x000fe400078ec0ff */
[----:B------:R-:W-:-:S04]  /*b2d20*/  LOP3.LUT R52, R52, 0xfffdffff, RZ, 0xc0, !PT ;  /* 0xfffdffff34347812 */ /* 0x000fc800078ec0ff */
[----:B------:R-:W-:-:S05]  /*b2d30*/  @P1 LOP3.LUT R52, R52, 0x20000, RZ, 0xfc, !PT ;  /* 0x0002000034341812 */ /* 0x000fca00078efcff */
        /* <DEDUP_REMOVED lines=309> */
[----:B------:R-:W-:Y:S02]  /*b4090*/  ISETP.LT.AND P2, PT, R61, UR59, !P0 ;  /* 0x0000003b3d007c0c */ /* 0x000fe4000c741270 */
[----:B------:R-:W-:Y:S02]  /*b40a0*/  LOP3.LUT P0, RZ, R55, 0x8000, RZ, 0xc0, !PT ;  /* 0x0000800037ff7812 */ /* 0x000fe4000780c0ff */
[----:B------:R-:W-:-:S02]  /*b40b0*/  LOP3.LUT R53, R53, 0x7fffffff, RZ, 0xc0, !PT ;  /* 0x7fffffff35357812 */ /* 0x000fc400078ec0ff */
[----:B------:R-:W-:-:S03]  /*b40c0*/  LOP3.LUT R15, R15, 0xfeffffff, RZ, 0xc0, !PT ;  /* 0xfeffffff0f0f7812 */ /* 0x000fc600078ec0ff */
[----:B------:R-:W-:Y:S02]  /*b40d0*/  @P6 LOP3.LUT R53, R53, 0x80000000, RZ, 0xfc, !PT ;  /* 0x8000000035356812 */ /* 0x000fe400078efcff */
[----:B------:R-:W-:-:S04]  /*b40e0*/  LOP3.LUT P6, RZ, R55, 0x40, RZ, 0xc0, !PT ;  /* 0x0000004037ff7812 */ /* 0x000fc800078cc0ff */
[----:B------:R-:W-:-:S04]  /*b40f0*/  @P0 LOP3.LUT R15, R15, 0x1000000, RZ, 0xfc, !PT ;  /* 0x010000000f0f0812 */ /* 0x000fc800078efcff */
[----:B------:R-:W-:-:S05]  /*b4100*/  LOP3.LUT R15, R15, 0xfffeffff, RZ, 0xc0, !PT ;  /* 0xfffeffff0f0f7812 */ /* 0x000fca00078ec0ff */
[----:B------:R-:W-:Y:S02]  /*b4110*/  @P6 LOP3.LUT R15, R15, 0x10000, RZ, 0xfc, !PT ;  /* 0x000100000f0f6812 */ /* 0x000fe400078efcff */
[----:B------:R-:W-:Y:S02]  /*b4120*/  LOP3.LUT P6, RZ, R55, 0x80, RZ, 0xc0, !PT ;  /* 0x0000008037ff7812 */ /* 0x000fe400078cc0ff */
[----:B------:R-:W-:-:S11]  /*b4130*/  LOP3.LUT R15, R15, 0xfffdffff, RZ, 0xc0, !PT ;  /* 0xfffdffff0f0f7812 */ /* 0x000fd600078ec0ff */
[----:B------:R-:W-:Y:S02]  /*b4140*/  @P6 LOP3.LUT R15, R15, 0x20000, RZ, 0xfc, !PT ;  /* 0x000200000f0f6812 */ /* 0x000fe400078efcff */
[----:B------:R-:W-:Y:S02]  /*b4150*/  LOP3.LUT P6, RZ, R55, 0x100, RZ, 0xc0, !PT ;  /* 0x0000010037ff7812 */ /* 0x000fe400078cc0ff */
[----:B------:R-:W-:Y:S02]  /*b4160*/  LOP3.LUT R15, R15, 0xfffbffff, RZ, 0xc0, !PT ;  /* 0xfffbffff0f0f7812 */ /* 0x000fe400078ec0ff */
[----:B------:R-:W-:-:S09]  /*b4170*/  ISETP.LT.AND P5, PT, R61, UR39, !P5 ;  /* 0x000000273d007c0c */ /* 0x000fd2000efa1270 */
[----:B------:R-:W-:Y:S02]  /*b4180*/  @P6 LOP3.LUT R15, R15, 0x40000, RZ, 0xfc, !PT ;  /* 0x000400000f0f6812 */ /* 0x000fe400078efcff */
[----:B------:R-:W-:Y:S02]  /*b4190*/  LOP3.LUT P6, RZ, R55, 0x200, RZ, 0xc0, !PT ;  /* 0x0000020037ff7812 */ /* 0x000fe400078cc0ff */
[----:B------:R-:W-:Y:S02]  /*b41a0*/  LOP3.LUT R15, R15, 0xfff7ffff, RZ, 0xc0, !PT ;  /* 0xfff7ffff0f0f7812 */ /* 0x000fe400078ec0ff */
[----:B------:R-:W-:-:S04]  /*b41b0*/  LOP3.LUT R59, R59, 0xfffffffb, RZ, 0xc0, !PT ;  /* 0xfffffffb3b3b7812 */ /* 0x000fc800078ec0ff */
[----:B------:R-:W-:-:S05]  /*b41c0*/  @P5 LOP3.LUT R59, R59, 0x4, RZ, 0xfc, !PT ;  /* 0x000000043b3b5812 */ /* 0x000fca00078efcff */
[----:B------:R-:W-:Y:S02]  /*b41d0*/  @P6 LOP3.LUT R15, R15, 0x80000, RZ, 0xfc, !PT ;  /* 0x000800000f0f6812 */ /* 0x000fe400078efcff */
[----:B------:R-:W-:Y:S02]  /*b41e0*/  LOP3.LUT P6, RZ, R55, 0x400, RZ, 0xc0, !PT ;  /* 0x0000040037ff7812 */ /* 0x000fe400078cc0ff */
[----:B------:R-:W-:Y:S02]  /*b41f0*/  ISETP.LT.AND P5, PT, R61, UR47, !P3 ;  /* 0x0000002f3d007c0c */ /* 0x000fe4000dfa1270 */
[----:B------:R-:W-:Y:S02]  /*b4200*/  LOP3.LUT R15, R15, 0xffefffff, RZ, 0xc0, !PT ;  /* 0xffefffff0f0f7812 */ /* 0x000fe400078ec0ff */
[----:B------:R-:W-:-:S07]  /*b4210*/  LOP3.LUT R53, R53, 0xefffffff, RZ, 0xc0, !PT ;  /* 0xefffffff35357812 */ /* 0x000fce00078ec0ff */
[----:B------:R-:W-:Y:S02]  /*b4220*/  @P6 LOP3.LUT R15, R15, 0x100000, RZ, 0xfc, !PT ;  /* 0x001000000f0f6812 */ /* 0x000fe400078efcff */
[----:B------:R-:W-:Y:S02]  /*b4230*/  LOP3.LUT P6, RZ, R55, 0x800, RZ, 0xc0, !PT ;  /* 0x0000080037ff7812 */ /* 0x000fe400078cc0ff */
[----:B------:R-:W-:Y:S02]  /*b4240*/  @P5 LOP3.LUT R53, R53, 0x10000000, RZ, 0xfc, !PT ;  /* 0x1000000035355812 */ /* 0x000fe400078efcff */
[----:B------:R-:W-:Y:S02]  /*b4250*/  ISETP.LT.AND P3, PT, R61, UR55, !P1 ;  /* 0x000000373d007c0c */ /* 0x000fe4000cf61270 */
[----:B------:R-:W-:Y:S02]  /*b4260*/  LOP3.LUT R53, R53, 0xfdffffff, RZ, 0xc0, !PT ;  /* 0xfdffffff35357812 */ /* 0x000fe400078ec0ff */
[----:B------:R-:W-:-:S02]  /*b4270*/  LOP3.LUT R15, R15, 0xffdfffff, RZ, 0xc0, !PT ;  /* 0xffdfffff0f0f7812 */ /* 0x000fc400078ec0ff */
[----:B------:R-:W-:-:S03]  /*b4280*/  @P4 LOP3.LUT R53, R53, 0x2000000, RZ, 0xfc, !PT ;  /* 0x0200000035354812 */ /* 0x000fc600078efcff */
[----:B------:R-:W-:Y:S02]  /*b4290*/  @P6 LOP3.LUT R15, R15, 0x200000, RZ, 0xfc, !PT ;  /* 0x002000000f0f6812 */ /* 0x000fe400078efcff */
[----:B------:R-:W-:Y:S02]  /*b42a0*/  LOP3.LUT P6, RZ, R55, 0x1000, RZ, 0xc0, !PT ;  /* 0x0000100037ff7812 */ /* 0x000fe400078cc0ff */
[----:B------:R-:W-:Y:S02]  /*b42b0*/  LOP3.LUT R53, R53, 0xffbfffff, RZ, 0xc0, !PT ;  /* 0xffbfffff35357812 */ /* 0x000fe400078ec0ff */
[----:B------:R-:W-:Y:S02]  /*b42c0*/  LOP3.LUT P1, RZ, R58, 0x80000, RZ, 0xc0, !PT ;  /* 0x000800003aff7812 */ /* 0x000fe4000782c0ff */
[----:B------:R-:W-:Y:S02]  /*b42d0*/  @P3 LOP3.LUT R53, R53, 0x400000, RZ, 0xfc, !PT ;  /* 0x0040000035353812 */ /* 0x000fe400078efcff */
[----:B------:R-:W-:-:S02]  /*b42e0*/  LOP3.LUT R15, R15, 0xffbfffff, RZ, 0xc0, !PT ;  /* 0xffbfffff0f0f7812 */ /* 0x000fc400078ec0ff */
[----:B------:R-:W-:Y:S02]  /*b42f0*/  ISETP.LT.AND P1, PT, R61, UR4, !P1 ;  /* 0x000000043d007c0c */ /* 0x000fe4000cf21270 */
[----:B------:R-:W-:Y:S02]  /*b4300*/  LOP3.LUT R53, R53, 0xfff7ffff, RZ, 0xc0, !PT ;  /* 0xfff7ffff35357812 */ /* 0x000fe400078ec0ff */
[----:B------:R-:W-:Y:S02]  /*b4310*/  LOP3.LUT P0, RZ, R55, 0x10000, RZ, 0xc0, !PT ;  /* 0x0001000037ff7812 */ /* 0x000fe4000780c0ff */
[----:B------:R-:W-:Y:S02]  /*b4320*/  @P6 LOP3.LUT R15, R15, 0x400000, RZ, 0xfc, !PT ;  /* 0x004000000f0f6812 */ /* 0x000fe400078efcff */
[C---:B------:R-:W-:Y:S02]  /*b4330*/  LOP3.LUT P5, RZ, R55.reuse, 0x20, RZ, 0xc0, !PT ;  /* 0x0000002037ff7812 */ /* 0x040fe400078ac0ff */
[----:B------:R-:W-:-:S02]  /*b4340*/  LOP3.LUT P4, RZ, R55, 0x10, RZ, 0xc0, !PT ;  /* 0x0000001037ff7812 */ /* 0x000fc4000788c0ff */
[----:B------:R-:W-:Y:S01]  /*b4350*/  LOP3.LUT P3, RZ, R55, 0x8, RZ, 0xc0, !PT ;  /* 0x0000000837ff7812 */ /* 0x000fe2000786c0ff */
[----:B------:R-:W-:Y:S01]  /*b4360*/  IMAD.MOV.U32 R61, RZ, RZ, R35 ;  /* 0x000000ffff3d7224 */ /* 0x000fe200078e0023 */
[----:B------:R-:W-:Y:S01]  /*b4370*/  @P2 LOP3.LUT R53, R53, 0x80000, RZ, 0xfc, !PT ;  /* 0x0008000035352812 */ /* 0x000fe200078efcff */
[----:B------:R-:W-:Y:S01]  /*b4380*/  STL [R1+0x3788], R52 ;  /* 0x0037883401007387 */ /* 0x000fe20000100800 */
[----:B------:R-:W-:Y:S01]  /*b4390*/  LOP3.LUT P6, RZ, R55, 0x2000, RZ, 0xc0, !PT ;  /* 0x0000200037ff7812 */ /* 0x000fe200078cc0ff */
[----:B------:R-:W-:Y:S01]  /*b43a0*/  ULDC UR4, c[0x0][0x228] ;  /* 0x00008a0000047ab9 */ /* 0x000fe20000000800 */
[----:B------:R-:W-:Y:S01]  /*b43b0*/  ISETP.LT.AND P0, PT, R41, UR23, !P0 ;  /* 0x0000001729007c0c */ /* 0x000fe2000c701270 */
[----:B------:R-:W-:Y:S01]  /*b43c0*/  ULDC UR23, c[0x0][0x228] ;  /* 0x00008a0000177ab9 */ /* 0x000fe20000000800 */
[----:B------:R-:W-:Y:S02]  /*b43d0*/  LOP3.LUT R53, R53, 0xfffeffff, RZ, 0xc0, !PT ;  /* 0xfffeffff35357812 */ /* 0x000fe400078ec0ff */
[----:B------:R-:W-:-:S02]  /*b43e0*/  LOP3.LUT R15, R15, 0xff7fffff, RZ, 0xc0, !PT ;  /* 0xff7fffff0f0f7812 */ /* 0x000fc400078ec0ff */
[----:B------:R-:W-:-:S04]  /*b43f0*/  @P1 LOP3.LUT R53, R53, 0x10000, RZ, 0xfc, !PT ;  /* 0x0001000035351812 */ /* 0x000fc800078efcff */
[----:B------:R-:W-:Y:S02]  /*b4400*/  LOP3.LUT R53, R53, 0xffff7fff, RZ, 0xc0, !PT ;  /* 0xffff7fff35357812 */ /* 0x000fe400078ec0ff */
[----:B------:R-:W-:Y:S02]  /*b4410*/  @P6 LOP3.LUT R15, R15, 0x800000, RZ, 0xfc, !PT ;  /* 0x008000000f0f6812 */ /* 0x000fe400078efcff */
[----:B------:R-:W-:Y:S02]  /*b4420*/  @P0 LOP3.LUT R53, R53, 0x8000, RZ, 0xfc, !PT ;  /* 0x0000800035350812 */ /* 0x000fe400078efcff */
        /* <DEDUP_REMOVED lines=59> */
[C---:B------:R-:W-:Y:S02]  /*b47e0*/  LOP3.LUT P2, RZ, R55.reuse, 0x4, RZ, 0xc0, !PT ;  /* 0x0000000437ff7812 */ /* 0x040fe4000784c0ff */
[----:B------:R-:W-:Y:S02]  /*b47f0*/  LOP3.LUT P0, RZ, R55, 0x1, RZ, 0xc0, !PT ;  /* 0x0000000137ff7812 */ /* 0x000fe4000780c0ff */
[----:B------:R-:W-:-:S02]  /*b4800*/  @P4 LOP3.LUT R53, R53, 0x8, RZ, 0xfc, !PT ;  /* 0x0000000835354812 */ /* 0x000fc400078efcff */
[C---:B------:R-:W-:Y:S01]  /*b4810*/  ISETP.LT.AND P2, PT, R41.reuse, UR15, !P2 ;  /* 0x0000000f29007c0c */ /* 0x040fe2000d741270 */
[----:B------:R-:W-:Y:S01]  /*b4820*/  ULDC UR15, c[0x0][0x228] ;  /* 0x00008a00000f7ab9 */ /* 0x000fe20000000800 */
[----:B------:R-:W-:Y:S01]  /*b4830*/  ISETP.LT.AND P0, PT, R41, UR23, !P0 ;  /* 0x0000001729007c0c */ /* 0x000fe2000c701270 */
[----:B------:R-:W-:Y:S01]  /*b4840*/  ULDC UR23, c[0x0][0x228] ;  /* 0x00008a0000177ab9 */ /* 0x000fe20000000800 */
[----:B------:R-:W-:Y:S02]  /*b4850*/  LOP3.LUT R53, R53, 0xfffffffb, RZ, 0xc0, !PT ;  /* 0xfffffffb35357812 */ /* 0x000fe400078ec0ff */
[----:B------:R-:W-:Y:S02]  /*b4860*/  LOP3.LUT P1, RZ, R55, 0x2, RZ, 0xc0, !PT ;  /* 0x0000000237ff7812 */ /* 0x000fe4000782c0ff */
[----:B------:R-:W-:Y:S02]  /*b4870*/  @P3 LOP3.LUT R53, R53, 0x4, RZ, 0xfc, !PT ;  /* 0x0000000435353812 */ /* 0x000fe400078efcff */
[----:B------:R-:W-:Y:S01]  /*b4880*/  ISETP.LT.AND P1, PT, R41, UR11, !P1 ;  /* 0x0000000b29007c0c */ /* 0x000fe2000cf21270 */
[----:B------:R-:W-:Y:S01]  /*b4890*/  ULDC UR11, c[0x0][0x228] ;  /* 0x00008a00000b7ab9 */ /* 0x000fe20000000800 */
[----:B------:R-:W-:-:S02]  /*b48a0*/  LOP3.LUT R53, R53, 0xfffffffd, RZ, 0xc0, !PT ;  /* 0xfffffffd35357812 */ /* 0x000fc400078ec0ff */
[----:B------:R-:W-:Y:S02]  /*b48b0*/  LOP3.LUT R55, R55, 0x7fffffff, RZ, 0xc0, !PT ;  /* 0x7fffffff37377812 */ /* 0x000fe400078ec0ff */
        /* <DEDUP_REMOVED lines=10> */
[----:B------:R-:W-:Y:S01]  /*b4960*/  ULDC UR15, c[0x0][0x228] ;  /* 0x00008a00000f7ab9 */ /* 0x000fe20000000800 */
[----:B------:R-:W-:-:S03]  /*b4970*/  LOP3.LUT P2, RZ, R15, 0x800, RZ, 0xc0, !PT ;  /* 0x000008000fff7812 */ /* 0x000fc6000784c0ff */
        /* <DEDUP_REMOVED lines=9> */
[----:B------:R-:W-:Y:S02]  /*b4a10*/  LOP3.LUT P4, RZ, R15, 0x2000, RZ, 0xc0, !PT ;  /* 0x000020000fff7812 */ /* 0x000fe4000788c0ff */
[----:B------:R-:W-:Y:S02]  /*b4a20*/  @P2 LOP3.LUT R55, R55, 0x10000000, RZ, 0xfc, !PT ;  /* 0x1000000037372812 */ /* 0x000fe400078efcff */
[----:B------:R-:W-:Y:S01]  /*b4a30*/  ISETP.LT.AND P4, PT, R41, UR19, !P4 ;  /* 0x0000001329007c0c */ /* 0x000fe2000e781270 */
[----:B------:R-:W-:Y:S01]  /*b4a40*/  ULDC UR19, c[0x0][0x228] ;  /* 0x00008a0000137ab9 */ /* 0x000fe20000000800 */
[----:B------:R-:W-:Y:S02]  /*b4a50*/  LOP3.LUT R55, R55, 0xf7ffffff, RZ, 0xc0, !PT ;  /* 0xf7ffffff37377812 */ /* 0x000fe400078ec0ff */
[----:B------:R-:W-:Y:S02]  /*b4a60*/  LOP3.LUT P5, RZ, R15, 0x4000, RZ, 0xc0, !PT ;  /* 0x000040000fff7812 */ /* 0x000fe400078ac0ff */
[----:B------:R-:W-:-:S02]  /*b4a70*/  @P3 LOP3.LUT R55, R55, 0x8000000, RZ, 0xfc, !PT ;  /* 0x0800000037373812 */ /* 0x000fc400078efcff */
[----:B------:R-:W-:Y:S02]  /*b4a80*/  LOP3.LUT P0, RZ, R59, 0x10000000, RZ, 0xc0, !PT ;  /* 0x100000003bff7812 */ /* 0x000fe4000780c0ff */
        /* <DEDUP_REMOVED lines=31> */
[----:B------:R-:W-:Y:S02]  /*b4c80*/  LOP3.LUT P3, RZ, R59, 0x2000000, RZ, 0xc0, !PT ;  /* 0x020000003bff7812 */ /* 0x000fe4000786c0ff */
[----:B------:R-:W-:Y:S02]  /*b4c90*/  LOP3.LUT R55, R55, 0xffefffff, RZ, 0xc0, !PT ;  /* 0xffefffff37377812 */ /* 0x000fe400078ec0ff */
[C---:B------:R-:W-:Y:S02]  /*b4ca0*/  LOP3.LUT P2, RZ, R59.reuse, 0x4000000, RZ, 0xc0, !PT ;  /* 0x040000003bff7812 */ /* 0x040fe4000784c0ff */
[----:B------:R-:W-:Y:S02]  /*b4cb0*/  LOP3.LUT P1, RZ, R59, 0x8000000, RZ, 0xc0, !PT ;  /* 0x080000003bff7812 */ /* 0x000fe4000782c0ff */
[----:B------:R-:W-:-:S02]  /*b4cc0*/  LOP3.LUT P0, RZ, R15, 0x100, RZ, 0xc0, !PT ;  /* 0x000001000fff7812 */ /* 0x000fc4000780c0ff */
[----:B------:R-:W-:Y:S02]  /*b4cd0*/  @P4 LOP3.LUT R55, R55, 0x100000, RZ, 0xfc, !PT ;  /* 0x0010000037374812 */ /* 0x000fe400078efcff */
[----:B------:R-:W-:Y:S02]  /*b4ce0*/  ISETP.LT.AND P4, PT, R41, UR23, !P3 ;  /* 0x0000001729007c0c */ /* 0x000fe4000df81270 */
[----:B------:R-:W-:Y:S01]  /*b4cf0*/  LOP3.LUT R10, R61, 0xffff, RZ, 0xc0, !PT ;  /* 0x0000ffff3d0a7812 */ /* 0x000fe200078ec0ff */
[----:B------:R-:W-:Y:S01]  /*b4d00*/  STL [R1+0x378c], R54 ;  /* 0x00378c3601007387 */ /* 0x000fe20000100800 */
[C---:B------:R-:W-:Y:S01]  /*b4d10*/  ISETP.LT.AND P3, PT, R41.reuse, UR19, !P2 ;  /* 0x0000001329007c0c */ /* 0x040fe2000d761270 */
[----:B------:R-:W-:Y:S01]  /*b4d20*/  ULDC UR23, c[0x0][0x228] ;  /* 0x00008a0000177ab9 */ /* 0x000fe20000000800 */
[C---:B------:R-:W-:Y:S01]  /*b4d30*/  ISETP.LT.AND P2, PT, R41.reuse, UR15, !P1 ;  /* 0x0000000f29007c0c */ /* 0x040fe2000cf41270 */
[----:B------:R-:W2:Y:S01]  /*b4d40*/  LDL.LU R35, [R1+0x1198] ;  /* 0x0011980001237983 */ /* 0x000ea20000300800 */
[----:B------:R-:W-:Y:S01]  /*b4d50*/  ISETP.LT.AND P1, PT, R41, UR11, !P0 ;  /* 0x0000000b29007c0c */ /* 0x000fe2000c721270 */
[----:B------:R-:W-:Y:S01]  /*b4d60*/  ULDC UR19, c[0x0][0x228] ;  /* 0x00008a0000137ab9 */ /* 0x000fe20000000800 */
[----:B------:R-:W-:Y:S01]  /*b4d70*/  LOP3.LUT P0, RZ, R58, 0x2000, RZ, 0xc0, !PT ;  /* 0x000020003aff7812 */ /* 0x000fe2000780c0ff */
[----:B------:R-:W-:Y:S01]  /*b4d80*/  ULDC UR15, c[0x0][0x228] ;  /* 0x00008a00000f7ab9 */ /* 0x000fe20000000800 */
[----:B------:R-:W-:Y:S01]  /*b4d90*/  LOP3.LUT R15, R15, 0xfffffffe, RZ, 0xc0, !PT ;  /* 0xfffffffe0f0f7812 */ /* 0x000fe200078ec0ff */
[----:B------:R-:W-:-:S10]  /*b4da0*/  ULDC UR11, c[0x0][0x228] ;  /* 0x00008a00000b7ab9 */ /* 0x000fd40000000800 */
        /* <DEDUP_REMOVED lines=22> */
[----:B------:R-:W-:-:S13]  /*b4f10*/  LOP3.LUT P0, RZ, R58, 0x20, RZ, 0xc0, !PT ;  /* 0x000000203aff7812 */ /* 0x000fda000780c0ff */
        /* <DEDUP_REMOVED lines=18> */
[----:B------:R-:W-:Y:S02]  /*b5040*/  LOP3.LUT R15, R15, 0xffffffbf, RZ, 0xc0, !PT ;  /* 0xffffffbf0f0f7812 */ /* 0x000fe400078ec0ff */
[----:B------:R-:W-:Y:S02]  /*b5050*/  @P4 LOP3.LUT R55, R55, 0x80000, RZ, 0xfc, !PT ;  /* 0x0008000037374812 */ /* 0x000fe400078efcff */
[----:B------:R-:W-:-:S05]  /*b5060*/  SHF.R.U32.HI R9, RZ, 0x8, R10 ;  /* 0x00000008ff097819 */ /* 0x000fca000001160a */
[----:B------:R-:W-:Y:S02]  /*b5070*/  @P0 LOP3.LUT R15, R15, 0x40, RZ, 0xfc, !PT ;  /* 0x000000400f0f0812 */ /* 0x000fe400078efcff */
[----:B------:R-:W-:Y:S02]  /*b5080*/  LOP3.LUT P0, RZ, R59, 0x40000000, RZ, 0xc0, !PT ;  /* 0x400000003bff7812 */ /* 0x000fe4000780c0ff */
[----:B------:R-:W-:Y:S02]  /*b5090*/  LOP3.LUT R55, R55, 0xfffbffff, RZ, 0xc0, !PT ;  /* 0xfffbffff37377812 */ /* 0x000fe400078ec0ff */
[----:B------:R-:W-:Y:S02]  /*b50a0*/  SHF.R.U32.HI R8, RZ, 0x8, R18 ;  /* 0x00000008ff087819 */ /* 0x000fe40000011612 */
[----:B------:R-:W-:Y:S02]  /*b50b0*/  @P3 LOP3.LUT R55, R55, 0x40000, RZ, 0xfc, !PT ;  /* 0x0004000037373812 */ /* 0x000fe400078efcff */
[----:B------:R-:W-:-:S02]  /*b50c0*/  LOP3.LUT R9, R9, 0xffff, RZ, 0xc0, !PT ;  /* 0x0000ffff09097812 */ /* 0x000fc400078ec0ff */
[----:B------:R-:W-:Y:S02]  /*b50d0*/  LOP3.LUT R8, R8, 0xffff, RZ, 0xc0, !PT ;  /* 0x0000ffff08087812 */ /* 0x000fe400078ec0ff */
[----:B------:R-:W-:Y:S02]  /*b50e0*/  LOP3.LUT R15, R15, 0xffffff7f, RZ, 0xc0, !PT ;  /* 0xffffff7f0f0f7812 */ /* 0x000fe400078ec0ff */
[----:B------:R-:W-:Y:S02]  /*b50f0*/  LOP3.LUT R55, R55, 0xfffdffff, RZ, 0xc0, !PT ;  /* 0xfffdffff37377812 */ /* 0x000fe400078ec0ff */
[----:B0-----:R-:W-:Y:S02]  /*b5100*/  PRMT R2, R9, 0x3340, R8 ;  /* 0x0000334009027816 */ /* 0x001fe40000000008 */
[----:B------:R-:W-:Y:S02]  /*b5110*/  @P0 LOP3.LUT R15, R15, 0x80, RZ, 0xfc, !PT ;  /* 0x000000800f0f0812 */ /* 0x000fe400078efcff */
[----:B------:R-:W-:-:S02]  /*b5120*/  LOP3.LUT P0, RZ, R59, 0x20000000, RZ, 0xc0, !PT ;  /* 0x200000003bff7812 */ /* 0x000fc4000780c0ff */
[----:B------:R-:W-:Y:S01]  /*b5130*/  @P2 LOP3.LUT R55, R55, 0x20000, RZ, 0xfc, !PT ;  /* 0x0002000037372812 */ /* 0x000fe200078efcff */
[----:B------:R0:W-:Y:S01]  /*b5140*/  STL [R1+0x68], R2 ;  /* 0x0000680201007387 */ /* 0x0001e20000100800 */
[----:B------:R-:W-:Y:S01]  /*b5150*/  ISETP.LT.AND P0, PT, R41, UR23, !P0 ;  /* 0x0000001729007c0c */ /* 0x000fe2000c701270 */
[----:B------:R-:W-:Y:S01]  /*b5160*/  ULDC UR23, c[0x0][0x228] ;  /* 0x00008a0000177ab9 */ /* 0x000fe20000000800 */
[----:B------:R-:W-:Y:S01]  /*b5170*/  PRMT R9, R36, 0x3340, R1 ;  /* 0x0000334024097816 */ /* 0x000fe20000000001 */
[----:B------:R-:W3:Y:S01]  /*b5180*/  LDL.LU R61, [R1+0x1194] ;  /* 0x00119400013d7983 */ /* 0x000ee20000300800 */
[----:B------:R-:W-:-:S03]  /*b5190*/  LOP3.LUT R55, R55, 0xfffeffff, RZ, 0xc0, !PT ;  /* 0xfffeffff37377812 */ /* 0x000fc600078ec0ff */
[----:B------:R-:W4:Y:S01]  /*b51a0*/  LDL.LU R36, [R1+0x12a0] ;  /* 0x0012a00001247983 */ /* 0x000f220000300800 */
[----:B------:R-:W-:Y:S02]  /*b51b0*/  @P1 LOP3.LUT R55, R55, 0x10000, RZ, 0xfc, !PT ;  /* 0x0001000037371812 */ /* 0x000fe400078efcff */
[----:B------:R-:W-:Y:S01]  /*b51c0*/  PRMT R16, R39, 0x3340, R42 ;  /* 0x0000334027107816 */ /* 0x000fe2000000002a */
[----:B------:R-:W3:Y:S01]  /*b51d0*/  LDL.LU R46, [R1+0x144] ;  /* 0x00014400012e7983 */ /* 0x000ee20000300800 */
[----:B------:R-:W-:Y:S02]  /*b51e0*/  LOP3.LUT R55, R55, 0xffff7fff, RZ, 0xc0, !PT ;  /* 0xffff7fff37377812 */ /* 0x000fe400078ec0ff */
[----:B------:R-:W-:Y:S01]  /*b51f0*/  PRMT R17, R0, 0x3340, R31 ;  /* 0x0000334000117816 */ /* 0x000fe2000000001f */
[----:B------:R-:W3:Y:S01]  /*b5200*/  LDL.LU R42, [R1+0x1190] ;  /* 0x00119000012a7983 */ /* 0x000ee20000300800 */
[----:B------:R-:W-:Y:S02]  /*b5210*/  @P0 LOP3.LUT R55, R55, 0x8000, RZ, 0xfc, !PT ;  /* 0x0000800037370812 */ /* 0x000fe400078efcff */
[----:B------:R-:W-:Y:S01]  /*b5220*/  LOP3.LUT P0, RZ, R15, 0x80, RZ, 0xc0, !PT ;  /* 0x000000800fff7812 */ /* 0x000fe2000780c0ff */
[----:B------:R-:W3:Y:S03]  /*b5230*/  LDL.LU R0, [R1+0x13f4] ;  /* 0x0013f40001007983 */ /* 0x000ee60000300800 */
        /* <DEDUP_REMOVED lines=56> */
[----:B------:R-:W-:Y:S02]  /*b55c0*/  LOP3.LUT R55, R55, 0xfffffffd, RZ, 0xc0, !PT ;  /* 0xfffffffd37377812 */ /* 0x000fe400078ec0ff */
[----:B------:R-:W-:Y:S02]  /*b55d0*/  PRMT R15, R30, 0x3340, R37 ;  /* 0x000033401e0f7816 */ /* 0x000fe40000000025 */
[----:B------:R-:W-:Y:S01]  /*b55e0*/  PRMT R18, R10, 0x3340, R18 ;  /* 0x000033400a127816 */ /* 0x000fe20000000012 */
[----:B------:R-:W3:Y:S01]  /*b55f0*/  LDL.LU R37, [R1+0x118c] ;  /* 0x00118c0001257983 */ /* 0x000ee20000300800 */
[----:B------:R-:W-:-:S03]  /*b5600*/  PRMT R10, R43, 0x3340, R1 ;  /* 0x000033402b0a7816 */ /* 0x000fc60000000001 */
[----:B------:R-:W3:Y:S02]  /*b5610*/  LDL.LU R30, [R1+0x150] ;  /* 0x00015000011e7983 */ /* 0x000ee40000300800 */
[----:B------:R-:W-:Y:S02]  /*b5620*/  @P0 LOP3.LUT R55, R55, 0x2, RZ, 0xfc, !PT ;  /* 0x0000000237370812 */ /* 0x000fe400078efcff */
[----:B------:R-:W-:Y:S01]  /*b5630*/  LOP3.LUT P0, RZ, R3, 0x2000000, RZ, 0xc0, !PT ;  /* 0x0200000003ff7812 */ /* 0x000fe2000780c0ff */
[----:B------:R-:W3:Y:S03]  /*b5640*/  LDL.LU R43, [R1+0x1414] ;  /* 0x00141400012b7983 */ /* 0x000ee60000300800 */
[----:B------:R-:W-:Y:S01]  /*b5650*/  ISETP.LT.AND P0, PT, R41, UR36, !P0 ;  /* 0x0000002429007c0c */ /* 0x000fe2000c701270 */
[----:B------:R-:W3:Y:S01]  /*b5660*/  LDL.LU R31, [R1+0x154] ;  /* 0x00015400011f7983 */ /* 0x000ee20000300800 */
[----:B0-----:R-:W-:-:S02]  /*b5670*/  PRMT R2, R15, 0x5410, R10 ;  /* 0x000054100f027816 */ /* 0x001fc4000000000a */
[----:B------:R-:W-:Y:S02]  /*b5680*/  PRMT R8, R40, 0x3340, R1 ;  /* 0x0000334028087816 */ /* 0x000fe40000000001 */
[----:B------:R-:W-:Y:S01]  /*b5690*/  PRMT R4, R16, 0x5410, R9 ;  /* 0x0000541010047816 */ /* 0x000fe20000000009 */
[----:B------:R0:W-:Y:S01]  /*b56a0*/  STL [R1+0x98], R2 ;  /* 0x0000980201007387 */ /* 0x0001e20000100800 */
[----:B------:R-:W-:-:S03]  /*b56b0*/  LOP3.LUT R55, R55, 0xfffffffe, RZ, 0xc0, !PT ;  /* 0xfffffffe37377812 */ /* 0x000fc600078ec0ff */
[----:B------:R1:W-:Y:S01]  /*b56c0*/  STL [R1+0x94], R4 ;  /* 0x0000940401007387 */ /* 0x0003e20000100800 */
[C---:B------:R-:W-:Y:S02]  /*b56d0*/  LOP3.LUT P1, RZ, R58.reuse, 0x4000, RZ, 0xc0, !PT ;  /* 0x000040003aff7812 */ /* 0x040fe4000782c0ff */
[----:B------:R-:W-:Y:S01]  /*b56e0*/  @P0 LOP3.LUT R55, R55, 0x1, RZ, 0xfc, !PT ;  /* 0x0000000137370812 */ /* 0x000fe200078efcff */
[----:B------:R-:W3:Y:S01]  /*b56f0*/  LDL.LU R44, [R1+0x1420] ;  /* 0x00142000012c7983 */ /* 0x000ee20000300800 */
[----:B0-----:R-:W-:Y:S02]  /*b5700*/  PRMT R2, R17, 0x5410, R8 ;  /* 0x0000541011027816 */ /* 0x001fe40000000008 */
[C---:B------:R-:W-:Y:S01]  /*b5710*/  LOP3.LUT P2, RZ, R58.reuse, 0x8000, RZ, 0xc0, !PT ;  /* 0x000080003aff7812 */ /* 0x040fe2000784c0ff */
[----:B------:R-:W3:Y:S01]  /*b5720*/  LDL.LU R60, [R1+0x1104] ;  /* 0x00110400013c7983 */ /* 0x000ee20000300800 */
[C---:B------:R-:W-:Y:S02]  /*b5730*/  LOP3.LUT P3, RZ, R58.reuse, 0x10000, RZ, 0xc0, !PT ;  /* 0x000100003aff7812 */ /* 0x040fe4000786c0ff */
[C---:B------:R-:W-:Y:S01]  /*b5740*/  LOP3.LUT P4, RZ, R58.reuse, 0x20000, RZ, 0xc0, !PT ;  /* 0x000200003aff7812 */ /* 0x040fe2000788c0ff */
[----:B------:R4:W-:Y:S01]  /*b5750*/  STL [R1+0x90], R2 ;  /* 0x0000900201007387 */ /* 0x0009e20000100800 */
[----:B------:R-:W-:-:S02]  /*b5760*/  LOP3.LUT P5, RZ, R58, 0x40000, RZ, 0xc0, !PT ;  /* 0x000400003aff7812 */ /* 0x000fc400078ac0ff */
[----:B------:R-:W-:Y:S01]  /*b5770*/  LOP3.LUT P6, RZ, R58, 0x80000, RZ, 0xc0, !PT ;  /* 0x000800003aff7812 */ /* 0x000fe200078cc0ff */
[----:B------:R-:W3:Y:S01]  /*b5780*/  LDL.LU R40, [R1+0x127c] ;  /* 0x00127c0001287983 */ /* 0x000ee20000300800 */
[----:B------:R-:W-:Y:S02]  /*b5790*/  LOP3.LUT P0, RZ, R3, 0x1000000, RZ, 0xc0, !PT ;  /* 0x0100000003ff7812 */ /* 0x000fe4000780c0ff */
[C---:B------:R-:W-:Y:S02]  /*b57a0*/  ISETP.LT.AND P1, PT, R41.reuse, UR44, !P1 ;  /* 0x0000002c29007c0c */ /* 0x040fe4000cf21270 */
[C---:B------:R-:W-:Y:S02]  /*b57b0*/  ISETP.LT.AND P0, PT, R41.reuse, UR40, !P0 ;  /* 0x0000002829007c0c */ /* 0x040fe4000c701270 */
[C---:B------:R-:W-:Y:S02]  /*b57c0*/  ISETP.LT.AND P2, PT, R41.reuse, UR48, !P2 ;  /* 0x0000003029007c0c */ /* 0x040fe4000d741270 */
[----:B------:R-:W-:-:S02]  /*b57d0*/  ISETP.LT.AND P3, PT, R41, UR52, !P3 ;  /* 0x0000003429007c0c */ /* 0x000fc4000df61270 */
[C---:B------:R-:W-:Y:S02]  /*b57e0*/  ISETP.LT.AND P4, PT, R41.reuse, UR56, !P4 ;  /* 0x0000003829007c0c */ /* 0x040fe4000e781270 */
[C---:B------:R-:W-:Y:S02]  /*b57f0*/  ISETP.LT.AND P5, PT, R41.reuse, UR60, !P5 ;  /* 0x0000003c29007c0c */ /* 0x040fe4000efa1270 */
[----:B------:R-:W-:Y:S02]  /*b5800*/  ISETP.LT.AND P6, PT, R41, UR4, !P6 ;  /* 0x0000000429007c0c */ /* 0x000fe4000f7c1270 */
[----:B--2---:R-:W-:Y:S01]  /*b5810*/  LOP3.LUT R39, R35, 0xffff, RZ, 0xc0, !PT ;  /* 0x0000ffff23277812 */ /* 0x004fe200078ec0ff */
[----:B------:R-:W2:Y:S01]  /*b5820*/  LDL.LU R41, [R1+0x10ec] ;  /* 0x0010ec0001297983 */ /* 0x000ea20000300800 */
[--C-:B------:R-:W-:Y:S02]  /*b5830*/  PRMT R12, R38, 0x3340, R1.reuse ;  /* 0x00003340260c7816 */ /* 0x100fe40000000001 */
[--C-:B------:R-:W-:Y:S01]  /*b5840*/  PRMT R11, R32, 0x3340, R1.reuse ;  /* 0x00003340200b7816 */ /* 0x100fe20000000001 */
[----:B------:R-:W2:Y:S01]  /*b5850*/  LDL.LU R38, [R1+0x1274] ;  /* 0x0012740001267983 */ /* 0x000ea20000300800 */
[----:B------:R-:W-:-:S02]  /*b5860*/  PRMT R14, R33, 0x3340, R1 ;  /* 0x00003340210e7816 */ /* 0x000fc40000000001 */
[--C-:B------:R-:W-:Y:S01]  /*b5870*/  PRMT R8, R39, 0x3340, R1.reuse ;  /* 0x0000334027087816 */ /* 0x100fe20000000001 */
[----:B------:R-:W2:Y:S04]  /*b5880*/  LDL.LU R32, [R1+0x10d0] ;  /* 0x0010d00001207983 */ /* 0x000ea80000300800 */
[----:B------:R-:W2:Y:S01]  /*b5890*/  LDL.LU R33, [R1+0x1254] ;  /* 0x0012540001217983 */ /* 0x000ea20000300800 */
[----:B-1----:R-:W-:Y:S02]  /*b58a0*/  PRMT R4, R18, 0x5410, R8 ;  /* 0x0000541012047816 */ /* 0x002fe40000000008 */
[----:B------:R-:W-:Y:S02]  /*b58b0*/  PRMT R13, R34, 0x3340, R1 ;  /* 0x00003340220d7816 */ /* 0x000fe40000000001 */
[----:B------:R-:W2:Y:S01]  /*b58c0*/  LDL.LU R34, [R1+0x1344] ;  /* 0x0013440001227983 */ /* 0x000ea20000300800 */
[----:B----4-:R-:W-:-:S03]  /*b58d0*/  PRMT R2, R36, 0x5410, R12 ;  /* 0x0000541024027816 */ /* 0x010fc6000000000c */
[----:B------:R-:W4:Y:S04]  /*b58e0*/  LDL.LU R35, [R1+0x1220] ;  /* 0x0012200001237983 */ /* 0x000f280000300800 */
[----:B------:R0:W-:Y:S04]  /*b58f0*/  STL [R1+0x9c], R4 ;  /* 0x00009c0401007387 */ /* 0x0001e80000100800 */
[----:B------:R-:W4:Y:S01]  /*b5900*/  LDL.LU R36, [R1+0x129c] ;  /* 0x00129c0001247983 */ /* 0x000f220000300800 */
[----:B---3--:R-:W-:-:S04]  /*b5910*/  LOP3.LUT R51, R61, 0xffff, RZ, 0xc0, !PT ;  /* 0x0000ffff3d337812 */ /* 0x008fc800078ec0ff */
[--C-:B------:R-:W-:Y:S01]  /*b5920*/  PRMT R8, R51, 0x3340, R1.reuse ;  /* 0x0000334033087816 */ /* 0x100fe20000000001 */
[----:B------:R1:W-:Y:S01]  /*b5930*/  STL [R1+0xa0], R2 ;  /* 0x0000a00201007387 */ /* 0x0003e20000100800 */
[----:B------:R-:W-:Y:S02]  /*b5940*/  LOP3.LUT R50, R42, 0xffff, RZ, 0xc0, !PT ;  /* 0x0000ffff2a327812 */ /* 0x000fe400078ec0ff */
[----:B0-----:R-:W-:Y:S02]  /*b5950*/  PRMT R4, R46, 0x5410, R8 ;  /* 0x000054102e047816 */ /* 0x001fe40000000008 */
[----:B------:R-:W-:Y:S02]  /*b5960*/  PRMT R8, R50, 0x3340, R1 ;  /* 0x0000334032087816 */ /* 0x000fe40000000001 */
[----:B-1----:R-:W-:Y:S01]  /*b5970*/  PRMT R2, R0, 0x5410, R11 ;  /* 0x0000541000027816 */ /* 0x002fe2000000000b */
[----:B------:R-:W-:Y:S04]  /*b5980*/  STL [R1+0x119c], R4 ;  /* 0x00119c0401007387 */ /* 0x000fe80000100800 */
[----:B------:R-:W3:Y:S04]  /*b5990*/  LDL.LU R0, [R1+0x11b4] ;  /* 0x0011b40001007983 */ /* 0x000ee80000300800 */
[----:B------:R0:W-:Y:S02]  /*b59a0*/  STL [R1+0x11a0], R2 ;  /* 0x0011a00201007387 */ /* 0x0001e40000100800 */
[----:B0-----:R-:W-:-:S02]  /*b59b0*/  LOP3.LUT R2, R37, 0xffff, RZ, 0xc0, !PT ;  /* 0x0000ffff25027812 */ /* 0x001fc400078ec0ff */
[----:B------:R-:W-:Y:S02]  /*b59c0*/  PRMT R4, R30, 0x5410, R8 ;  /* 0x000054101e047816 */ /* 0x000fe40000000008 */
[----:B------:R-:W-:Y:S02]  /*b59d0*/  PRMT R8, R2, 0x3340, R1 ;  /* 0x0000334002087816 */ /* 0x000fe40000000001 */
[----:B------:R-:W-:Y:S01]  /*b59e0*/  PRMT R5, R43, 0x5410, R14 ;  /* 0x000054102b057816 */ /* 0x000fe2000000000e */
[----:B------:R0:W-:Y:S04]  /*b59f0*/  STL [R1+0x11a4], R4 ;  /* 0x0011a40401007387 */ /* 0x0001e80000100800 */
[----:B------:R-:W3:Y:S01]  /*b5a00*/  LDL.LU R45, [R1+0x123c] ;  /* 0x00123c00012d7983 */ /* 0x000ee20000300800 */
[----:B0-----:R-:W-:-:S03]  /*b5a10*/  PRMT R4, R31, 0x5410, R8 ;  /* 0x000054101f047816 */ /* 0x001fc60000000008 */
[----:B------:R0:W-:Y:S04]  /*b5a20*/  STL [R1+0x11a8], R5 ;  /* 0x0011a80501007387 */ /* 0x0001e80000100800 */
[----:B------:R-:W3:Y:S04]  /*b5a30*/  LDL.LU R61, [R1+0x10e0] ;  /* 0x0010e000013d7983 */ /* 0x000ee80000300800 */
[----:B------:R1:W-:Y:S01]  /*b5a40*/  STL [R1+0x11ac], R4 ;  /* 0x0011ac0401007387 */ /* 0x0003e20000100800 */
[----:B0-----:R-:W-:-:S03]  /*b5a50*/  PRMT R5, R44, 0x5410, R13 ;  /* 0x000054102c057816 */ /* 0x001fc6000000000d */
[----:B------:R-:W3:Y:S04]  /*b5a60*/  LDL.LU R46, [R1+0x1268] ;  /* 0x00126800012e7983 */ /* 0x000ee80000300800 */
[----:B------:R-:W3:Y:S01]  /*b5a70*/  LDL.LU R42, [R1+0x13c0] ;  /* 0x0013c000012a7983 */ /* 0x000ee20000300800 */
[----:B-1----:R-:W-:-:S03]  /*b5a80*/  PRMT R4, R40, 0x5410, R60 ;  /* 0x0000541028047816 */ /* 0x002fc6000000003c */
[----:B------:R-:W3:Y:S04]  /*b5a90*/  LDL.LU R37, [R1+0x125c] ;  /* 0x00125c0001257983 */ /* 0x000ee80000300800 */
[----:B------:R-:W3:Y:S04]  /*b5aa0*/  LDL.LU R30, [R1+0x1318] ;  /* 0x00131800011e7983 */ /* 0x000ee80000300800 */
[----:B------:R-:W3:Y:S04]  /*b5ab0*/  LDL.LU R43, [R1+0x13c8] ;  /* 0x0013c800012b7983 */ /* 0x000ee80000300800 */
[----:B------:R-:W3:Y:S04]  /*b5ac0*/  LDL.LU R31, [R1+0x1264] ;  /* 0x00126400011f7983 */ /* 0x000ee80000300800 */
[----:B------:R-:W3:Y:S04]  /*b5ad0*/  LDL.LU R40, [R1+0x1324] ;  /* 0x0013240001287983 */ /* 0x000ee80000300800 */
[----:B------:R2:W-:Y:S04]  /*b5ae0*/  STL [R1+0x11b0], R5 ;  /* 0x0011b00501007387 */ /* 0x0005e80000100800 */
[----:B------:R0:W-:Y:S01]  /*b5af0*/  STL [R1+0x1194], R4 ;  /* 0x0011940401007387 */ /* 0x0001e20000100800 */
[----:B--2---:R-:W-:-:S02]  /*b5b00*/  PRMT R5, R38, 0x5410, R41 ;  /* 0x0000541026057816 */ /* 0x004fc40000000029 */
[----:B0-----:R-:W-:-:S03]  /*b5b10*/  PRMT R4, R33, 0x5410, R32 ;  /* 0x0000541021047816 */ /* 0x001fc60000000020 */
[----:B------:R-:W-:Y:S01]  /*b5b20*/  STL [R1+0x1198], R5 ;  /* 0x0011980501007387 */ /* 0x000fe20000100800 */
[----:B------:R-:W-:-:S03]  /*b5b30*/  LOP3.LUT R11, R34, 0xffff, RZ, 0xc0, !PT ;  /* 0x0000ffff220b7812 */ /* 0x000fc600078ec0ff */
[----:B------:R0:W-:Y:S01]  /*b5b40*/  STL [R1+0x1190], R4 ;  /* 0x0011900401007387 */ /* 0x0001e20000100800 */
[----:B----4-:R-:W-:-:S03]  /*b5b50*/  LOP3.LUT R17, R35, 0xffff, RZ, 0xc0, !PT ;  /* 0x0000ffff23117812 */ /* 0x010fc600078ec0ff */
[----:B------:R-:W2:Y:S04]  /*b5b60*/  LDL.LU R38, [R1+0x137c] ;  /* 0x00137c0001267983 */ /* 0x000ea80000300800 */
[----:B------:R-:W4:Y:S01]  /*b5b70*/  LDL.LU R32, [R1+0x1228] ;  /* 0x0012280001207983 */ /* 0x000f220000300800 */
[----:B------:R-:W-:-:S03]  /*b5b80*/  LOP3.LUT R10, R36, 0xffff, RZ, 0xc0, !PT ;  /* 0x0000ffff240a7812 */ /* 0x000fc600078ec0ff */
[----:B------:R-:W4:Y:S04]  /*b5b90*/  LDL.LU R33, [R1+0x12cc] ;  /* 0x0012cc0001217983 */ /* 0x000f280000300800 */
[----:B------:R-:W4:Y:S04]  /*b5ba0*/  LDL.LU R34, [R1+0x1384] ;  /* 0x0013840001227983 */ /* 0x000f280000300800 */
[----:B------:R-:W4:Y:S04]  /*b5bb0*/  LDL.LU R35, [R1+0x122c] ;  /* 0x00122c0001237983 */ /* 0x000f280000300800 */
[----:B------:R-:W4:Y:S01]  /*b5bc0*/  LDL.LU R36, [R1+0x12d4] ;  /* 0x0012d40001247983 */ /* 0x000f220000300800 */
[----:B------:R-:W-:-:S02]  /*b5bd0*/  PRMT R8, R17, 0x3340, R1 ;  /* 0x0000334011087816 */ /* 0x000fc40000000001 */
[----:B------:R-:W-:Y:S02]  /*b5be0*/  PRMT R9, R11, 0x3340, R10 ;  /* 0x000033400b097816 */ /* 0x000fe4000000000a */
[----:B---3--:R-:W-:Y:S02]  /*b5bf0*/  LOP3.LUT R0, R0, 0xffff, RZ, 0xc0, !PT ;  /* 0x0000ffff00007812 */ /* 0x008fe400078ec0ff */
[----:B0-----:R-:W-:Y:S02]  /*b5c00*/  PRMT R4, R9, 0x5410, R8 ;  /* 0x0000541009047816 */ /* 0x001fe40000000008 */
[----:B------:R-:W-:-:S03]  /*b5c10*/  PRMT R8, R0, 0x3340, R1 ;  /* 0x0000334000087816 */ /* 0x000fc60000000001 */
[----:B------:R0:W-:Y:S01]  /*b5c20*/  STL [R1+0x8c], R4 ;  /* 0x00008c0401007387 */ /* 0x0001e20000100800 */
[----:B------:R-:W-:-:S05]  /*b5c30*/  PRMT R5, R45, 0x5410, R8 ;  /* 0x000054102d057816 */ /* 0x000fca0000000008 */
[----:B------:R-:W-:Y:S01]  /*b5c40*/  STL [R1+0x11b4], R5 ;  /* 0x0011b40501007387 */ /* 0x000fe20000100800 */
[----:B0-----:R-:W-:-:S05]  /*b5c50*/  PRMT R4, R46, 0x5410, R61 ;  /* 0x000054102e047816 */ /* 0x001fca000000003d */
[----:B------:R0:W-:Y:S01]  /*b5c60*/  STL [R1+0x118c], R4 ;  /* 0x00118c0401007387 */ /* 0x0001e20000100800 */
[----:B------:R-:W-:-:S03]  /*b5c70*/  LOP3.LUT R18, R37, 0xffff, RZ, 0xc0, !PT ;  /* 0x0000ffff25127812 */ /* 0x000fc600078ec0ff */
[----:B------:R-:W3:Y:S01]  /*b5c80*/  LDL.LU R37, [R1+0x11f0] ;  /* 0x0011f00001257983 */ /* 0x000ee20000300800 */
[----:B------:R-:W-:-:S03]  /*b5c90*/  LOP3.LUT R14, R43, 0xffff, RZ, 0xc0, !PT ;  /* 0x0000ffff2b0e7812 */ /* 0x000fc600078ec0ff */
[----:B------:R-:W3:Y:S01]  /*b5ca0*/  LDL.LU R43, [R1+0x12bc] ;  /* 0x0012bc00012b7983 */ /* 0x000ee20000300800 */
[----:B------:R-:W-:-:S03]  /*b5cb0*/  LOP3.LUT R13, R40, 0xffff, RZ, 0xc0, !PT ;  /* 0x0000ffff280d7812 */ /* 0x000fc600078ec0ff */
[----:B------:R-:W3:Y:S01]  /*b5cc0*/  LDL.LU R40, [R1+0x1188] ;  /* 0x0011880001287983 */ /* 0x000ee20000300800 */
[----:B--2---:R-:W-:-:S03]  /*b5cd0*/  LOP3.LUT R16, R38, 0xffff, RZ, 0xc0, !PT ;  /* 0x0000ffff26107812 */ /* 0x004fc600078ec0ff */
[----:B------:R-:W2:Y:S01]  /*b5ce0*/  LDL.LU R38, [R1+0x12a8] ;  /* 0x0012a80001267983 */ /* 0x000ea20000300800 */
[----:B----4-:R-:W-:-:S03]  /*b5cf0*/  LOP3.LUT R15, R33, 0xffff, RZ, 0xc0, !PT ;  /* 0x0000ffff210f7812 */ /* 0x010fc600078ec0ff */
[----:B------:R-:W4:Y:S01]  /*b5d00*/  LDL.LU R33, [R1+0x13ec] ;  /* 0x0013ec0001217983 */ /* 0x000f220000300800 */
[----:B------:R-:W-:-:S03]  /*b5d10*/  LOP3.LUT R21, R34, 0xffff, RZ, 0xc0, !PT ;  /* 0x0000ffff22157812 */ /* 0x000fc600078ec0ff */
[----:B------:R-:W4:Y:S01]  /*b5d20*/  LDL.LU R34, [R1+0x12ac] ;  /* 0x0012ac0001227983 */ /* 0x000f220000300800 */
[----:B------:R-:W-:-:S03]  /*b5d30*/  LOP3.LUT R20, R36, 0xffff, RZ, 0xc0, !PT ;  /* 0x0000ffff24147812 */ /* 0x000fc600078ec0ff */
[----:B------:R-:W4:Y:S01]  /*b5d40*/  LDL.LU R36, [R1+0x135c] ;  /* 0x00135c0001247983 */ /* 0x000f220000300800 */
[----:B------:R-:W-:Y:S02]  /*b5d50*/  SHF.R.U32.HI R9, RZ, 0x8, R11 ;  /* 0x00000008ff097819 */ /* 0x000fe4000001160b */
[----:B------:R-:W-:Y:S01]  /*b5d60*/  SHF.R.U32.HI R41, RZ, 0x8, R10 ;  /* 0x00000008ff297819 */ /* 0x000fe2000001160a */
[----:B------:R-:W4:Y:S01]  /*b5d70*/  LDL.LU R52, [R1+0x11ec] ;  /* 0x0011ec0001347983 */ /* 0x000f220000300800 */
[----:B------:R-:W-:Y:S02]  /*b5d80*/  LOP3.LUT R9, R9, 0xffff, RZ, 0xc0, !PT ;  /* 0x0000ffff09097812 */ /* 0x000fe400078ec0ff */
[----:B------:R-:W-:Y:S01]  /*b5d90*/  LOP3.LUT R41, R41, 0xffff, RZ, 0xc0, !PT ;  /* 0x0000ffff29297812 */ /* 0x000fe200078ec0ff */
[----:B------:R-:W4:Y:S01]  /*b5da0*/  LDL.LU R49, [R1+0x12b8] ;  /* 0x0012b80001317983 */ /* 0x000f220000300800 */
[----:B------:R-:W-:Y:S02]  /*b5db0*/  LOP3.LUT R11, R42, 0xffff, RZ, 0xc0, !PT ;  /* 0x0000ffff2a0b7812 */ /* 0x000fe400078ec0ff */
[----:B------:R-:W-:Y:S01]  /*b5dc0*/  LOP3.LUT R10, R30, 0xffff, RZ, 0xc0, !PT ;  /* 0x0000ffff1e0a7812 */ /* 0x000fe200078ec0ff */
[----:B------:R-:W4:Y:S01]  /*b5dd0*/  LDL.LU R48, [R1+0x11e8] ;  /* 0x0011e80001307983 */ /* 0x000f220000300800 */
[----:B------:R-:W-:-:S02]  /*b5de0*/  PRMT R41, R9, 0x3340, R41 ;  /* 0x0000334009297816 */ /* 0x000fc40000000029 */
[--C-:B------:R-:W-:Y:S01]  /*b5df0*/  PRMT R8, R18, 0x3340, R1.reuse ;  /* 0x0000334012087816 */ /* 0x100fe20000000001 */
[----:B------:R-:W4:Y:S01]  /*b5e00*/  LDL.LU R23, [R1+0x12a4] ;  /* 0x0012a40001177983 */ /* 0x000f220000300800 */
[----:B------:R-:W-:Y:S02]  /*b5e10*/  PRMT R9, R11, 0x3340, R10 ;  /* 0x000033400b097816 */ /* 0x000fe4000000000a */
[----:B------:R-:W-:Y:S01]  /*b5e20*/  LOP3.LUT R12, R31, 0xffff, RZ, 0xc0, !PT ;  /* 0x0000ffff1f0c7812 */ /* 0x000fe200078ec0ff */
[----:B------:R-:W4:Y:S01]  /*b5e30*/  LDL.LU R27, [R1+0x11e0] ;  /* 0x0011e000011b7983 */ /* 0x000f220000300800 */
[----:B------:R-:W-:Y:S02]  /*b5e40*/  PRMT R6, R9, 0x5410, R8 ;  /* 0x0000541009067816 */ /* 0x000fe40000000008 */
[----:B------:R-:W-:Y:S01]  /*b5e50*/  PRMT R8, R12, 0x3340, R1 ;  /* 0x000033400c087816 */ /* 0x000fe20000000001 */
[----:B------:R-:W4:Y:S01]  /*b5e60*/  LDL.LU R47, [R1+0x1290] ;  /* 0x00129000012f7983 */ /* 0x000f220000300800 */
[----:B------:R-:W-:-:S02]  /*b5e70*/  PRMT R9, R14, 0x3340, R13 ;  /* 0x000033400e097816 */ /* 0x000fc4000000000d */
[----:B------:R-:W-:Y:S01]  /*b5e80*/  LOP3.LUT R22, R32, 0xffff, RZ, 0xc0, !PT ;  /* 0x0000ffff20167812 */ /* 0x000fe200078ec0ff */
[----:B------:R-:W4:Y:S01]  /*b5e90*/  LDL.LU R44, [R1+0x13f0] ;  /* 0x0013f000012c7983 */ /* 0x000f220000300800 */
[----:B------:R-:W-:Y:S02]  /*b5ea0*/  PRMT R7, R9, 0x5410, R8 ;  /* 0x0000541009077816 */ /* 0x000fe40000000008 */
[----:B------:R-:W-:Y:S01]  /*b5eb0*/  PRMT R8, R22, 0x3340, R1 ;  /* 0x0000334016087816 */ /* 0x000fe20000000001 */
[----:B------:R-:W4:Y:S01]  /*b5ec0*/  LDL.LU R60, [R1+0x12c0] ;  /* 0x0012c000013c7983 */ /* 0x000f220000300800 */
[----:B------:R-:W-:Y:S02]  /*b5ed0*/  PRMT R9, R16, 0x3340, R15 ;  /* 0x0000334010097816 */ /* 0x000fe4000000000f */
[----:B------:R-:W-:Y:S01]  /*b5ee0*/  LOP3.LUT R19, R35, 0xffff, RZ, 0xc0, !PT ;  /* 0x0000ffff23137812 */ /* 0x000fe200078ec0ff */
[----:B------:R-:W4:Y:S01]  /*b5ef0*/  LDL.LU R45, [R1+0x136c] ;  /* 0x00136c00012d7983 */ /* 0x000f220000300800 */
[----:B0-----:R-:W-:-:S02]  /*b5f00*/  PRMT R4, R9, 0x5410, R8 ;  /* 0x0000541009047816 */ /* 0x001fc40000000008 */
[----:B------:R-:W-:Y:S02]  /*b5f10*/  PRMT R8, R19, 0x3340, R1 ;  /* 0x0000334013087816 */ /* 0x000fe40000000001 */
[----:B------:R-:W-:Y:S02]  /*b5f20*/  PRMT R9, R21, 0x3340, R20 ;  /* 0x0000334015097816 */ /* 0x000fe40000000014 */
[----:B------:R-:W-:Y:S02]  /*b5f30*/  SHF.R.U32.HI R31, RZ, 0x8, R10 ;  /* 0x00000008ff1f7819 */ /* 0x000fe4000001160a */
[----:B------:R-:W-:Y:S02]  /*b5f40*/  PRMT R5, R9, 0x5410, R8 ;  /* 0x0000541009057816 */ /* 0x000fe40000000008 */
[----:B------:R-:W-:Y:S02]  /*b5f50*/  SHF.R.U32.HI R8, RZ, 0x8, R11 ;  /* 0x00000008ff087819 */ /* 0x000fe4000001160b */
[----:B------:R-:W-:-:S02]  /*b5f60*/  LOP3.LUT R31, R31, 0xffff, RZ, 0xc0, !PT ;  /* 0x0000ffff1f1f7812 */ /* 0x000fc400078ec0ff */
[----:B------:R-:W-:Y:S02]  /*b5f70*/  LOP3.LUT R8, R8, 0xffff, RZ, 0xc0, !PT ;  /* 0x0000ffff08087812 */ /* 0x000fe400078ec0ff */
[----:B------:R-:W-:Y:S02]  /*b5f80*/  SHF.R.U32.HI R32, RZ, 0x8, R13 ;  /* 0x00000008ff207819 */ /* 0x000fe4000001160d */
[----:B------:R-:W-:Y:S02]  /*b5f90*/  PRMT R31, R8, 0x3340, R31 ;  /* 0x00003340081f7816 */ /* 0x000fe4000000001f */
[----:B------:R-:W-:Y:S02]  /*b5fa0*/  SHF.R.U32.HI R8, RZ, 0x8, R14 ;  /* 0x00000008ff087819 */ /* 0x000fe4000001160e */
[----:B------:R-:W-:Y:S02]  /*b5fb0*/  LOP3.LUT R32, R32, 0xffff, RZ, 0xc0, !PT ;  /* 0x0000ffff20207812 */ /* 0x000fe400078ec0ff */
[----:B------:R-:W-:-:S02]  /*b5fc0*/  LOP3.LUT R8, R8, 0xffff, RZ, 0xc0, !PT ;  /* 0x0000ffff08087812 */ /* 0x000fc400078ec0ff */
[----:B------:R-:W-:Y:S02]  /*b5fd0*/  SHF.R.U32.HI R35, RZ, 0x8, R15 ;  /* 0x00000008ff237819 */ /* 0x000fe4000001160f */
[----:B------:R-:W-:Y:S02]  /*b5fe0*/  PRMT R32, R8, 0x3340, R32 ;  /* 0x0000334008207816 */ /* 0x000fe40000000020 */
[----:B------:R-:W-:Y:S02]  /*b5ff0*/  SHF.R.U32.HI R8, RZ, 0x8, R16 ;  /* 0x00000008ff087819 */ /* 0x000fe40000011610 */
[----:B------:R-:W-:Y:S02]  /*b6000*/  LOP3.LUT R35, R35, 0xffff, RZ, 0xc0, !PT ;  /* 0x0000ffff23237812 */ /* 0x000fe400078ec0ff */
[----:B------:R-:W-:Y:S02]  /*b6010*/  LOP3.LUT R8, R8, 0xffff, RZ, 0xc0, !PT ;  /* 0x0000ffff08087812 */ /* 0x000fe400078ec0ff */
[----:B------:R-:W-:-:S02]  /*b6020*/  SHF.R.U32.HI R30, RZ, 0x8, R20 ;  /* 0x00000008ff1e7819 */ /* 0x000fc40000011614 */
[----:B------:R-:W-:Y:S02]  /*b6030*/  PRMT R35, R8, 0x3340, R35 ;  /* 0x0000334008237816 */ /* 0x000fe40000000023 */
[----:B------:R-:W-:Y:S02]  /*b6040*/  SHF.R.U32.HI R8, RZ, 0x8, R21 ;  /* 0x00000008ff087819 */ /* 0x000fe40000011615 */
[----:B------:R-:W-:Y:S02]  /*b6050*/  LOP3.LUT R30, R30, 0xffff, RZ, 0xc0, !PT ;  /* 0x0000ffff1e1e7812 */ /* 0x000fe400078ec0ff */
[----:B------:R-:W-:Y:S02]  /*b6060*/  LOP3.LUT R8, R8, 0xffff, RZ, 0xc0, !PT ;  /* 0x0000ffff08087812 */ /* 0x000fe400078ec0ff */
[----:B------:R-:W-:Y:S02]  /*b6070*/  SHF.R.U32.HI R28, RZ, 0x8, R12 ;  /* 0x00000008ff1c7819 */ /* 0x000fe4000001160c */
[----:B------:R-:W-:-:S02]  /*b6080*/  PRMT R30, R8, 0x3340, R30 ;  /* 0x00003340081e7816 */ /* 0x000fc4000000001e */
[----:B---3--:R-:W-:-:S05]  /*b6090*/  PRMT R9, R43, 0x5410, R37 ;  /* 0x000054102b097816 */ /* 0x008fca0000000025 */
[----:B------:R-:W-:Y:S01]  /*b60a0*/  STL [R1+0x1104], R9 ;  /* 0x0011040901007387 */ /* 0x000fe20000100800 */
[----:B--2---:R-:W-:-:S05]  /*b60b0*/  PRMT R8, R38, 0x5410, R40 ;  /* 0x0000541026087816 */ /* 0x004fca0000000028 */
[----:B------:R0:W-:Y:S01]  /*b60c0*/  STL [R1+0x1188], R8 ;  /* 0x0011880801007387 */ /* 0x0001e20000100800 */
[----:B----4-:R-:W-:-:S03]  /*b60d0*/  LOP3.LUT R11, R33, 0xffff, RZ, 0xc0, !PT ;  /* 0x0000ffff210b7812 */ /* 0x010fc600078ec0ff */
[----:B------:R-:W2:Y:S01]  /*b60e0*/  LDL.LU R61, [R1+0x11e4] ;  /* 0x0011e400013d7983 */ /* 0x000ea20000300800 */
[----:B------:R-:W-:-:S03]  /*b60f0*/  LOP3.LUT R12, R34, 0xffff, RZ, 0xc0, !PT ;  /* 0x0000ffff220c7812 */ /* 0x000fc600078ec0ff */
[----:B------:R-:W2:Y:S01]  /*b6100*/  LDL.LU R46, [R1+0x1294] ;  /* 0x00129400012e7983 */ /* 0x000ea20000300800 */
[----:B0-----:R-:W-:Y:S02]  /*b6110*/  PRMT R8, R12, 0x3340, R1 ;  /* 0x000033400c087816 */ /* 0x001fe40000000001 */
[----:B------:R-:W-:-:S04]  /*b6120*/  LOP3.LUT R10, R36, 0xffff, RZ, 0xc0, !PT ;  /* 0x0000ffff240a7812 */ /* 0x000fc800078ec0ff */
[----:B------:R-:W-:-:S04]  /*b6130*/  PRMT R9, R11, 0x3340, R10 ;  /* 0x000033400b097816 */ /* 0x000fc8000000000a */
[----:B------:R-:W-:-:S05]  /*b6140*/  PRMT R8, R9, 0x5410, R8 ;  /* 0x0000541009087816 */ /* 0x000fca0000000008 */
[----:B------:R0:W-:Y:S04]  /*b6150*/  STL [R1+0x88], R8 ;  /* 0x0000880801007387 */ /* 0x0001e80000100800 */
[----:B------:R-:W3:Y:S04]  /*b6160*/  LDL.LU R42, [R1+0x11d8] ;  /* 0x0011d800012a7983 */ /* 0x000ee80000300800 */
[----:B------:R-:W3:Y:S04]  /*b6170*/  LDL.LU R37, [R1+0x128c] ;  /* 0x00128c0001257983 */ /* 0x000ee80000300800 */
[----:B------:R-:W4:Y:S04]  /*b6180*/  LDL.LU R43, [R1+0x11d0] ;  /* 0x0011d000012b7983 */ /* 0x000f280000300800 */
[----:B------:R-:W4:Y:S04]  /*b6190*/  LDL.LU R40, [R1+0x1280] ;  /* 0x0012800001287983 */ /* 0x000f280000300800 */
[----:B------:R-:W4:Y:S04]  /*b61a0*/  LDL.LU R38, [R1+0x13d4] ;  /* 0x0013d40001267983 */ /* 0x000f280000300800 */
[----:B------:R-:W4:Y:S04]  /*b61b0*/  LDL.LU R33, [R1+0x1284] ;  /* 0x0012840001217983 */ /* 0x000f280000300800 */
[----:B------:R-:W4:Y:S01]  /*b61c0*/  LDL.LU R34, [R1+0x1338] ;  /* 0x0013380001227983 */ /* 0x000f220000300800 */
[----:B0-----:R-:W-:-:S02]  /*b61d0*/  SHF.R.U32.HI R8, RZ, 0x8, R11 ;  /* 0x00000008ff087819 */ /* 0x001fc4000001160b */
[----:B------:R-:W-:Y:S02]  /*b61e0*/  SHF.R.U32.HI R36, RZ, 0x8, R10 ;  /* 0x00000008ff247819 */ /* 0x000fe4000001160a */
[----:B------:R-:W-:Y:S02]  /*b61f0*/  LOP3.LUT R8, R8, 0xffff, RZ, 0xc0, !PT ;  /* 0x0000ffff08087812 */ /* 0x000fe400078ec0ff */
[----:B------:R-:W-:Y:S02]  /*b6200*/  LOP3.LUT R36, R36, 0xffff, RZ, 0xc0, !PT ;  /* 0x0000ffff24247812 */ /* 0x000fe400078ec0ff */
[----:B------:R-:W-:Y:S02]  /*b6210*/  PRMT R10, R49, 0x5410, R52 ;  /* 0x00005410310a7816 */ /* 0x000fe40000000034 */
[----:B------:R-:W-:Y:S02]  /*b6220*/  PRMT R36, R8, 0x3340, R36 ;  /* 0x0000334008247816 */ /* 0x000fe40000000024 */
[----:B------:R-:W-:Y:S01]  /*b6230*/  PRMT R9, R23, 0x5410, R48 ;  /* 0x0000541017097816 */ /* 0x000fe20000000030 */
[----:B------:R0:W-:Y:S01]  /*b6240*/  STL [R1+0x10e4], R10 ;  /* 0x0010e40a01007387 */ /* 0x0001e20000100800 */
[----:B------:R-:W-:-:S02]  /*b6250*/  PRMT R8, R47, 0x5410, R27 ;  /* 0x000054102f087816 */ /* 0x000fc4000000001b */
[----:B------:R-:W-:Y:S02]  /*b6260*/  LOP3.LUT R11, R44, 0xffff, RZ, 0xc0, !PT ;  /* 0x0000ffff2c0b7812 */ /* 0x000fe400078ec0ff */
[----:B------:R-:W-:Y:S01]  /*b6270*/  LOP3.LUT R13, R60, 0xffff, RZ, 0xc0, !PT ;  /* 0x0000ffff3c0d7812 */ /* 0x000fe200078ec0ff */
[----:B------:R1:W-:Y:S01]  /*b6280*/  STL [R1+0x10e8], R9 ;  /* 0x0010e80901007387 */ /* 0x0003e20000100800 */
[----:B0-----:R-:W-:-:S03]  /*b6290*/  LOP3.LUT R10, R45, 0xffff, RZ, 0xc0, !PT ;  /* 0x0000ffff2d0a7812 */ /* 0x001fc600078ec0ff */
[----:B------:R0:W-:Y:S01]  /*b62a0*/  STL [R1+0x10ec], R8 ;  /* 0x0010ec0801007387 */ /* 0x0001e20000100800 */
[----:B-1----:R-:W-:Y:S02]  /*b62b0*/  PRMT R9, R11, 0x3340, R10 ;  /* 0x000033400b097816 */ /* 0x002fe4000000000a */
[----:B0-----:R-:W-:-:S04]  /*b62c0*/  PRMT R8, R13, 0x3340, R1 ;  /* 0x000033400d087816 */ /* 0x001fc80000000001 */
[----:B------:R-:W-:Y:S02]  /*b62d0*/  PRMT R8, R9, 0x5410, R8 ;  /* 0x0000541009087816 */ /* 0x000fe40000000008 */
[----:B------:R-:W-:-:S03]  /*b62e0*/  SHF.R.U32.HI R9, RZ, 0x8, R11 ;  /* 0x00000008ff097819 */ /* 0x000fc6000001160b */
[----:B------:R0:W-:Y:S01]  /*b62f0*/  STL [R1+0x84], R8 ;  /* 0x0000840801007387 */ /* 0x0001e20000100800 */
[----:B------:R-:W-:Y:S02]  /*b6300*/  LOP3.LUT R9, R9, 0xffff, RZ, 0xc0, !PT ;  /* 0x0000ffff09097812 */ /* 0x000fe400078ec0ff */
[----:B0-----:R-:W-:-:S04]  /*b6310*/  SHF.R.U32.HI R8, RZ, 0x8, R10 ;  /* 0x00000008ff087819 */ /* 0x001fc8000001160a */
[----:B------:R-:W-:-:S04]  /*b6320*/  LOP3.LUT R8, R8, 0xffff, RZ, 0xc0, !PT ;  /* 0x0000ffff08087812 */ /* 0x000fc800078ec0ff */
[----:B------:R-:W-:Y:S02]  /*b6330*/  PRMT R49, R9, 0x3340, R8 ;  /* 0x0000334009317816 */ /* 0x000fe40000000008 */
[----:B--2---:R-:W-:-:S05]  /*b6340*/  PRMT R10, R46, 0x5410, R61 ;  /* 0x000054102e0a7816 */ /* 0x004fca000000003d */
[----:B------:R0:W-:Y:S01]  /*b6350*/  STL [R1+0xdd4], R10 ;  /* 0x000dd40a01007387 */ /* 0x0001e20000100800 */
[----:B---3--:R-:W-:Y:S02]  /*b6360*/  PRMT R9, R37, 0x5410, R42 ;  /* 0x0000541025097816 */ /* 0x008fe4000000002a */
[----:B----4-:R-:W-:-:S03]  /*b6370*/  PRMT R8, R40, 0x5410, R43 ;  /* 0x0000541028087816 */ /* 0x010fc6000000002b */
[----:B------:R1:W-:Y:S04]  /*b6380*/  STL [R1+0x10d0], R9 ;  /* 0x0010d00901007387 */ /* 0x0003e80000100800 */
[----:B------:R2:W-:Y:S04]  /*b6390*/  STL [R1+0x10e0], R8 ;  /* 0x0010e00801007387 */ /* 0x0005e80000100800 */
[----:B------:R-:W3:Y:S01]  /*b63a0*/  LDL.LU R20, [R1+0x11d4] ;  /* 0x0011d40001147983 */ /* 0x000ee20000300800 */
[----:B------:R-:W-:-:S03]  /*b63b0*/  LOP3.LUT R11, R34, 0xffff, RZ, 0xc0, !PT ;  /* 0x0000ffff220b7812 */ /* 0x000fc600078ec0ff */
[----:B------:R-:W3:Y:S01]  /*b63c0*/  LDL.LU R34, [R1+0x1278] ;  /* 0x0012780001227983 */ /* 0x000ee20000300800 */
[----:B------:R-:W-:-:S03]  /*b63d0*/  SHF.R.U32.HI R26, RZ, 0x8, R18 ;  /* 0x00000008ff1a7819 */ /* 0x000fc60000011612 */
[----:B------:R-:W4:Y:S01]  /*b63e0*/  LDL.LU R15, [R1+0x11cc] ;  /* 0x0011cc00010f7983 */ /* 0x000f220000300800 */
[----:B------:R-:W-:-:S03]  /*b63f0*/  SHF.R.U32.HI R29, RZ, 0x8, R17 ;  /* 0x00000008ff1d7819 */ /* 0x000fc60000011611 */
[----:B------:R-:W4:Y:S04]  /*b6400*/  LDL.LU R16, [R1+0x1270] ;  /* 0x0012700001107983 */ /* 0x000f280000300800 */
[----:B------:R-:W4:Y:S04]  /*b6410*/  LDL.LU R18, [R1+0x15c] ;  /* 0x00015c0001127983 */ /* 0x000f280000300800 */
[----:B------:R-:W4:Y:S04]  /*b6420*/  LDL.LU R14, [R1+0x1250] ;  /* 0x00125000010e7983 */ /* 0x000f280000300800 */
[----:B------:R-:W4:Y:S04]  /*b6430*/  LDL.LU R17, [R1+0x13e0] ;  /* 0x0013e00001117983 */ /* 0x000f280000300800 */
[----:B------:R-:W4:Y:S04]  /*b6440*/  LDL.LU R27, [R1+0x1298] ;  /* 0x00129800011b7983 */ /* 0x000f280000300800 */
[----:B------:R-:W4:Y:S01]  /*b6450*/  LDL.LU R48, [R1+0x1350] ;  /* 0x0013500001307983 */ /* 0x000f220000300800 */
[----:B------:R-:W-:-:S02]  /*b6460*/  SHF.R.U32.HI R23, RZ, 0x8, R12 ;  /* 0x00000008ff177819 */ /* 0x000fc4000001160c */
[----:B------:R-:W-:Y:S01]  /*b6470*/  LOP3.LUT R12, R38, 0xffff, RZ, 0xc0, !PT ;  /* 0x0000ffff260c7812 */ /* 0x000fe200078ec0ff */
[----:B------:R-:W4:Y:S01]  /*b6480*/  LDL.LU R54, [R1+0x11c8] ;  /* 0x0011c80001367983 */ /* 0x000f220000300800 */
[----:B0-----:R-:W-:Y:S02]  /*b6490*/  LOP3.LUT R10, R33, 0xffff, RZ, 0xc0, !PT ;  /* 0x0000ffff210a7812 */ /* 0x001fe400078ec0ff */
[----:B-1----:R-:W-:Y:S01]  /*b64a0*/  PRMT R9, R12, 0x3340, R11 ;  /* 0x000033400c097816 */ /* 0x002fe2000000000b */
[----:B------:R-:W4:Y:S01]  /*b64b0*/  LDL.LU R52, [R1+0x1260] ;  /* 0x0012600001347983 */ /* 0x000f220000300800 */
[----:B--2---:R-:W-:-:S04]  /*b64c0*/  PRMT R8, R10, 0x3340, R1 ;  /* 0x000033400a087816 */ /* 0x004fc80000000001 */
[----:B------:R-:W-:-:S05]  /*b64d0*/  PRMT R8, R9, 0x5410, R8 ;  /* 0x0000541009087816 */ /* 0x000fca0000000008 */
[----:B------:R0:W-:Y:S04]  /*b64e0*/  STL [R1+0x80], R8 ;  /* 0x0000800801007387 */ /* 0x0001e80000100800 */
[----:B------:R-:W2:Y:S04]  /*b64f0*/  LDL.LU R47, [R1+0x11c4] ;  /* 0x0011c400012f7983 */ /* 0x000ea80000300800 */
[----:B------:R-:W2:Y:S04]  /*b6500*/  LDL.LU R44, [R1+0x124c] ;  /* 0x00124c00012c7983 */ /* 0x000ea80000300800 */
[----:B------:R-:W2:Y:S04]  /*b6510*/  LDL.LU R60, [R1+0x14c] ;  /* 0x00014c00013c7983 */ /* 0x000ea80000300800 */
[----:B------:R-:W2:Y:S04]  /*b6520*/  LDL.LU R45, [R1+0x1244] ;  /* 0x00124400012d7983 */ /* 0x000ea80000300800 */
[----:B------:R-:W2:Y:S04]  /*b6530*/  LDL.LU R61, [R1+0x148] ;  /* 0x00014800013d7983 */ /* 0x000ea80000300800 */
[----:B------:R-:W2:Y:S04]  /*b6540*/  LDL.LU R46, [R1+0x1230] ;  /* 0x00123000012e7983 */ /* 0x000ea80000300800 */
[----:B------:R-:W2:Y:S01]  /*b6550*/  LDL.LU R42, [R1+0x1400] ;  /* 0x00140000012a7983 */ /* 0x000ea20000300800 */
[----:B0-----:R-:W-:-:S03]  /*b6560*/  SHF.R.U32.HI R8, RZ, 0x8, R12 ;  /* 0x00000008ff087819 */ /* 0x001fc6000001160c */
[----:B------:R-:W2:Y:S01]  /*b6570*/  LDL.LU R43, [R1+0x1310] ;  /* 0x00131000012b7983 */ /* 0x000ea20000300800 */
[----:B------:R-:W-:-:S03]  /*b6580*/  SHF.R.U32.HI R37, RZ, 0x8, R11 ;  /* 0x00000008ff257819 */ /* 0x000fc6000001160b */
[----:B------:R-:W2:Y:S01]  /*b6590*/  LDL.LU R40, [R1+0x13bc] ;  /* 0x0013bc0001287983 */ /* 0x000ea20000300800 */
[----:B------:R-:W-:Y:S02]  /*b65a0*/  LOP3.LUT R8, R8, 0xffff, RZ, 0xc0, !PT ;  /* 0x0000ffff08087812 */ /* 0x000fe400078ec0ff */
[----:B------:R-:W-:Y:S01]  /*b65b0*/  LOP3.LUT R37, R37, 0xffff, RZ, 0xc0, !PT ;  /* 0x0000ffff25257812 */ /* 0x000fe200078ec0ff */
[----:B------:R-:W2:Y:S03]  /*b65c0*/  LDL.LU R38, [R1+0x1404] ;  /* 0x0014040001267983 */ /* 0x000ea60000300800 */
[----:B------:R-:W-:Y:S01]  /*b65d0*/  PRMT R37, R8, 0x3340, R37 ;  /* 0x0000334008257816 */ /* 0x000fe20000000025 */
[----:B------:R-:W2:Y:S01]  /*b65e0*/  LDL.LU R33, [R1+0x1314] ;  /* 0x0013140001217983 */ /* 0x000ea20000300800 */
[----:B---3--:R-:W-:-:S03]  /*b65f0*/  PRMT R8, R34, 0x5410, R20 ;  /* 0x0000541022087816 */ /* 0x008fc60000000014 */
[----:B------:R-:W3:Y:S01]  /*b6600*/  LDL.LU R34, [R1+0x13c4] ;  /* 0x0013c40001227983 */ /* 0x000ee20000300800 */
[----:B------:R-:W-:-:S03]  /*b6610*/  SHF.R.U32.HI R21, RZ, 0x8, R10 ;  /* 0x00000008ff157819 */ /* 0x000fc6000001160a */
[----:B------:R0:W-:Y:S01]  /*b6620*/  STL [R1+0x10d4], R8 ;  /* 0x0010d40801007387 */ /* 0x0001e20000100800 */
[----:B----4-:R-:W-:Y:S02]  /*b6630*/  PRMT R9, R16, 0x5410, R15 ;  /* 0x0000541010097816 */ /* 0x010fe4000000000f */
[----:B0-----:R-:W-:-:S03]  /*b6640*/  PRMT R8, R14, 0x5410, R18 ;  /* 0x000054100e087816 */ /* 0x001fc60000000012 */
[----:B------:R-:W-:Y:S01]  /*b6650*/  STL [R1+0x154], R9 ;  /* 0x0001540901007387 */ /* 0x000fe20000100800 */
[----:B------:R-:W-:-:S03]  /*b6660*/  LOP3.LUT R11, R17, 0xffff, RZ, 0xc0, !PT ;  /* 0x0000ffff110b7812 */ /* 0x000fc600078ec0ff */
[----:B------:R0:W-:Y:S01]  /*b6670*/  STL [R1+0x15c], R8 ;  /* 0x00015c0801007387 */ /* 0x0001e20000100800 */
[----:B------:R-:W-:Y:S02]  /*b6680*/  LOP3.LUT R27, R27, 0xffff, RZ, 0xc0, !PT ;  /* 0x0000ffff1b1b7812 */ /* 0x000fe400078ec0ff */
[----:B------:R-:W-:Y:S02]  /*b6690*/  LOP3.LUT R10, R48, 0xffff, RZ, 0xc0, !PT ;  /* 0x0000ffff300a7812 */ /* 0x000fe400078ec0ff */
[----:B0-----:R-:W-:Y:S02]  /*b66a0*/  PRMT R8, R27, 0x3340, R1 ;  /* 0x000033401b087816 */ /* 0x001fe40000000001 */
[----:B------:R-:W-:-:S04]  /*b66b0*/  PRMT R9, R11, 0x3340, R10 ;  /* 0x000033400b097816 */ /* 0x000fc8000000000a */
[----:B------:R-:W-:Y:S02]  /*b66c0*/  PRMT R8, R9, 0x5410, R8 ;  /* 0x0000541009087816 */ /* 0x000fe40000000008 */
[----:B------:R-:W-:-:S03]  /*b66d0*/  SHF.R.U32.HI R9, RZ, 0x8, R11 ;  /* 0x00000008ff097819 */ /* 0x000fc6000001160b */
[----:B------:R0:W-:Y:S01]  /*b66e0*/  STL [R1+0x7c], R8 ;  /* 0x00007c0801007387 */ /* 0x0001e20000100800 */
[----:B------:R-:W-:Y:S02]  /*b66f0*/  LOP3.LUT R9, R9, 0xffff, RZ, 0xc0, !PT ;  /* 0x0000ffff09097812 */ /* 0x000fe400078ec0ff */
[----:B0-----:R-:W-:-:S04]  /*b6700*/  SHF.R.U32.HI R8, RZ, 0x8, R10 ;  /* 0x00000008ff087819 */ /* 0x001fc8000001160a */
[----:B------:R-:W-:-:S04]  /*b6710*/  LOP3.LUT R8, R8, 0xffff, RZ, 0xc0, !PT ;  /* 0x0000ffff08087812 */ /* 0x000fc800078ec0ff */
[----:B------:R-:W-:Y:S02]  /*b6720*/  PRMT R48, R9, 0x3340, R8 ;  /* 0x0000334009307816 */ /* 0x000fe40000000008 */
[----:B------:R-:W-:Y:S02]  /*b6730*/  PRMT R8, R52, 0x5410, R54 ;  /* 0x0000541034087816 */ /* 0x000fe40000000036 */
[----:B--2---:R-:W-:Y:S02]  /*b6740*/  PRMT R10, R44, 0x5410, R47 ;  /* 0x000054102c0a7816 */ /* 0x004fe4000000002f */
[----:B------:R-:W-:Y:S01]  /*b6750*/  PRMT R9, R45, 0x5410, R60 ;  /* 0x000054102d097816 */ /* 0x000fe2000000003c */
[----:B------:R0:W-:Y:S04]  /*b6760*/  STL [R1+0x158], R8 ;  /* 0x0001580801007387 */ /* 0x0001e80000100800 */
[----:B------:R1:W-:Y:S01]  /*b6770*/  STL [R1+0x144], R10 ;  /* 0x0001440a01007387 */ /* 0x0003e20000100800 */
[----:B------:R-:W-:-:S02]  /*b6780*/  LOP3.LUT R12, R42, 0xffff, RZ, 0xc0, !PT ;  /* 0x0000ffff2a0c7812 */ /* 0x000fc400078ec0ff */
[----:B0-----:R-:W-:Y:S02]  /*b6790*/  PRMT R8, R46, 0x5410, R61 ;  /* 0x000054102e087816 */ /* 0x001fe4000000003d */
[----:B------:R-:W-:Y:S01]  /*b67a0*/  LOP3.LUT R14, R43, 0xffff, RZ, 0xc0, !PT ;  /* 0x0000ffff2b0e7812 */ /* 0x000fe200078ec0ff */
[----:B------:R0:W-:Y:S01]  /*b67b0*/  STL [R1+0x14c], R9 ;  /* 0x00014c0901007387 */ /* 0x0001e20000100800 */
[----:B-1----:R-:W-:-:S03]  /*b67c0*/  LOP3.LUT R10, R40, 0xffff, RZ, 0xc0, !PT ;  /* 0x0000ffff280a7812 */ /* 0x002fc600078ec0ff */
[----:B------:R1:W-:Y:S01]  /*b67d0*/  STL [R1+0x150], R8 ;  /* 0x0001500801007387 */ /* 0x0003e20000100800 */
[----:B------:R-:W-:-:S03]  /*b67e0*/  SHF.R.U32.HI R25, RZ, 0x8, R19 ;  /* 0x00000008ff197819 */ /* 0x000fc60000011613 */
[----:B------:R-:W2:Y:S01]  /*b67f0*/  LDL.LU R16, [R1+0x1248] ;  /* 0x0012480001107983 */ /* 0x000ea20000300800 */
[----:B0-----:R-:W-:-:S03]  /*b6800*/  PRMT R9, R12, 0x3340, R10 ;  /* 0x000033400c097816 */ /* 0x001fc6000000000a */
[----:B------:R-:W4:Y:S01]  /*b6810*/  LDL.LU R17, [R1+0x11bc] ;  /* 0x0011bc0001117983 */ /* 0x000f220000300800 */
[----:B-1----:R-:W-:Y:S02]  /*b6820*/  PRMT R8, R14, 0x3340, R1 ;  /* 0x000033400e087816 */ /* 0x002fe40000000001 */
[----:B------:R-:W-:Y:S01]  /*b6830*/  SHF.R.U32.HI R24, RZ, 0x8, R22 ;  /* 0x00000008ff187819 */ /* 0x000fe20000011616 */
[----:B------:R-:W4:Y:S01]  /*b6840*/  LDL.LU R47, [R1+0x1234] ;  /* 0x00123400012f7983 */ /* 0x000f220000300800 */
[----:B------:R-:W-:Y:S02]  /*b6850*/  PRMT R8, R9, 0x5410, R8 ;  /* 0x0000541009087816 */ /* 0x000fe40000000008 */
[----:B------:R-:W-:Y:S01]  /*b6860*/  SHF.R.U32.HI R19, RZ, 0x8, R13 ;  /* 0x00000008ff137819 */ /* 0x000fe2000001160d */
[----:B------:R-:W2:Y:S01]  /*b6870*/  LDL.LU R22, [R1+0x11b8] ;  /* 0x0011b80001167983 */ /* 0x000ea20000300800 */
[----:B------:R-:W-:Y:S02]  /*b6880*/  LOP3.LUT R13, R38, 0xffff, RZ, 0xc0, !PT ;  /* 0x0000ffff260d7812 */ /* 0x000fe400078ec0ff */
[----:B------:R-:W-:Y:S01]  /*b6890*/  LOP3.LUT R15, R33, 0xffff, RZ, 0xc0, !PT ;  /* 0x0000ffff210f7812 */ /* 0x000fe200078ec0ff */
[----:B------:R-:W2:Y:S04]  /*b68a0*/  LDL.LU R60, [R1+0x1240] ;  /* 0x00124000013c7983 */ /* 0x000ea80000300800 */
[----:B------:R0:W-:Y:S04]  /*b68b0*/  STL [R1+0x78], R8 ;  /* 0x0000780801007387 */ /* 0x0001e80000100800 */
[----:B------:R-:W2:Y:S04]  /*b68c0*/  LDL.LU R20, [R1+0xdd0] ;  /* 0x000dd00001147983 */ /* 0x000ea80000300800 */
[----:B------:R-:W2:Y:S01]  /*b68d0*/  LDL.LU R61, [R1+0x1224] ;  /* 0x00122400013d7983 */ /* 0x000ea20000300800 */
[----:B0-----:R-:W-:-:S03]  /*b68e0*/  PRMT R8, R15, 0x3340, R1 ;  /* 0x000033400f087816 */ /* 0x001fc60000000001 */
        /* <DEDUP_REMOVED lines=9> */
[----:B---3--:R-:W-:-:S04]  /*b6980*/  LOP3.LUT R11, R34, 0xffff, RZ, 0xc0, !PT ;  /* 0x0000ffff220b7812 */ /* 0x008fc800078ec0ff */
[----:B------:R-:W-:-:S04]  /*b6990*/  PRMT R9, R13, 0x3340, R11 ;  /* 0x000033400d097816 */ /* 0x000fc8000000000b */
[----:B------:R-:W-:Y:S02]  /*b69a0*/  PRMT R8, R9, 0x5410, R8 ;  /* 0x0000541009087816 */ /* 0x000fe40000000008 */
[----:B------:R-:W-:-:S03]  /*b69b0*/  SHF.R.U32.HI R9, RZ, 0x8, R13 ;  /* 0x00000008ff097819 */ /* 0x000fc6000001160d */
[----:B------:R0:W-:Y:S04]  /*b69c0*/  STL [R1+0x70], R8 ;  /* 0x0000700801007387 */ /* 0x0001e80000100800 */
[----:B------:R-:W3:Y:S04]  /*b69d0*/  LDL.LU R34, [R1+0x139c] ;  /* 0x00139c0001227983 */ /* 0x000ee80000300800 */
[----:B------:R-:W3:Y:S01]  /*b69e0*/  LDL.LU R13, [R1+0x11c0] ;  /* 0x0011c000010d7983 */ /* 0x000ee20000300800 */
[----:B------:R-:W-:Y:S02]  /*b69f0*/  SHF.R.U32.HI R46, RZ, 0x8, R10 ;  /* 0x00000008ff2e7819 */ /* 0x000fe4000001160a */
[----:B0-----:R-:W-:-:S02]  /*b6a00*/  SHF.R.U32.HI R8, RZ, 0x8, R12 ;  /* 0x00000008ff087819 */ /* 0x001fc4000001160c */
[----:B------:R-:W-:Y:S02]  /*b6a10*/  LOP3.LUT R46, R46, 0xffff, RZ, 0xc0, !PT ;  /* 0x0000ffff2e2e7812 */ /* 0x000fe400078ec0ff */
[----:B------:R-:W-:Y:S02]  /*b6a20*/  LOP3.LUT R8, R8, 0xffff, RZ, 0xc0, !PT ;  /* 0x0000ffff08087812 */ /* 0x000fe400078ec0ff */
[----:B------:R-:W-:Y:S02]  /*b6a30*/  SHF.R.U32.HI R33, RZ, 0x8, R11 ;  /* 0x00000008ff217819 */ /* 0x000fe4000001160b */
[----:B------:R-:W-:Y:S02]  /*b6a40*/  PRMT R46, R8, 0x3340, R46 ;  /* 0x00003340082e7816 */ /* 0x000fe4000000002e */
[----:B------:R-:W-:Y:S02]  /*b6a50*/  LOP3.LUT R9, R9, 0xffff, RZ, 0xc0, !PT ;  /* 0x0000ffff09097812 */ /* 0x000fe400078ec0ff */
[----:B------:R-:W-:-:S04]  /*b6a60*/  LOP3.LUT R33, R33, 0xffff, RZ, 0xc0, !PT ;  /* 0x0000ffff21217812 */ /* 0x000fc800078ec0ff */
[----:B------:R-:W-:Y:S02]  /*b6a70*/  PRMT R33, R9, 0x3340, R33 ;  /* 0x0000334009217816 */ /* 0x000fe40000000021 */
[----:B----4-:R-:W-:Y:S02]  /*b6a80*/  PRMT R47, R47, 0x5410, R17 ;  /* 0x000054102f2f7816 */ /* 0x010fe40000000011 */
[----:B------:R-:W-:Y:S02]  /*b6a90*/  SHF.R.U32.HI R17, RZ, 0x8, R15 ;  /* 0x00000008ff117819 */ /* 0x000fe4000001160f */
[----:B--2---:R-:W-:Y:S02]  /*b6aa0*/  PRMT R60, R60, 0x5410, R22 ;  /* 0x000054103c3c7816 */ /* 0x004fe40000000016 */
[----:B------:R-:W-:Y:S02]  /*b6ab0*/  PRMT R61, R61, 0x5410, R20 ;  /* 0x000054103d3d7816 */ /* 0x000fe40000000014 */
[----:B------:R-:W-:-:S02]  /*b6ac0*/  PRMT R20, R54, 0x5410, R18 ;  /* 0x0000541036147816 */ /* 0x000fc40000000012 */
[----:B------:R-:W-:Y:S02]  /*b6ad0*/  LOP3.LUT R12, R44, 0xffff, RZ, 0xc0, !PT ;  /* 0x0000ffff2c0c7812 */ /* 0x000fe400078ec0ff */
[----:B------:R-:W-:Y:S02]  /*b6ae0*/  PRMT R45, R45, 0x5410, R52 ;  /* 0x000054102d2d7816 */ /* 0x000fe40000000034 */
[----:B------:R-:W-:-:S04]  /*b6af0*/  LOP3.LUT R10, R43, 0xffff, RZ, 0xc0, !PT ;  /* 0x0000ffff2b0a7812 */ /* 0x000fc800078ec0ff */
[----:B------:R-:W-:Y:S02]  /*b6b00*/  PRMT R9, R12, 0x3340, R10 ;  /* 0x000033400c097816 */ /* 0x000fe4000000000a */
[----:B------:R-:W-:Y:S02]  /*b6b10*/  LOP3.LUT R15, R38, 0xffff, RZ, 0xc0, !PT ;  /* 0x0000ffff260f7812 */ /* 0x000fe400078ec0ff */
[----:B---3--:R-:W-:Y:S02]  /*b6b20*/  PRMT R8, R16, 0x5410, R13 ;  /* 0x0000541010087816 */ /* 0x008fe4000000000d */
[----:B------:R-:W-:Y:S02]  /*b6b30*/  SHF.R.U32.HI R16, RZ, 0x8, R14 ;  /* 0x00000008ff107819 */ /* 0x000fe4000001160e */
[----:B------:R-:W-:Y:S01]  /*b6b40*/  LOP3.LUT R14, R42, 0xffff, RZ, 0xc0, !PT ;  /* 0x0000ffff2a0e7812 */ /* 0x000fe200078ec0ff */
[----:B------:R0:W-:Y:S04]  /*b6b50*/  STL [R1+0x148], R8 ;  /* 0x0001480801007387 */ /* 0x0001e80000100800 */
[----:B------:R-:W2:Y:S04]  /*b6b60*/  LDL.LU R54, [R1+0x12c] ;  /* 0x00012c0001367983 */ /* 0x000ea80000300800 */
[----:B------:R-:W2:Y:S01]  /*b6b70*/  LDL.LU R43, [R1+0x1214] ;  /* 0x00121400012b7983 */ /* 0x000ea20000300800 */
[----:B0-----:R-:W-:-:S03]  /*b6b80*/  PRMT R8, R14, 0x3340, R1 ;  /* 0x000033400e087816 */ /* 0x001fc60000000001 */
[----:B------:R-:W3:Y:S01]  /*b6b90*/  LDL.LU R52, [R1+0x128] ;  /* 0x0001280001347983 */ /* 0x000ee20000300800 */
[----:B------:R-:W-:-:S03]  /*b6ba0*/  PRMT R8, R9, 0x5410, R8 ;  /* 0x0000541009087816 */ /* 0x000fc60000000008 */
[----:B------:R-:W3:Y:S01]  /*b6bb0*/  LDL.LU R44, [R1+0x120c] ;  /* 0x00120c00012c7983 */ /* 0x000ee20000300800 */
[----:B------:R-:W-:Y:S02]  /*b6bc0*/  LOP3.LUT R13, R40, 0xffff, RZ, 0xc0, !PT ;  /* 0x0000ffff280d7812 */ /* 0x000fe400078ec0ff */
[----:B------:R-:W-:Y:S01]  /*b6bd0*/  LOP3.LUT R11, R34, 0xffff, RZ, 0xc0, !PT ;  /* 0x0000ffff220b7812 */ /* 0x000fe200078ec0ff */
[----:B------:R-:W4:Y:S04]  /*b6be0*/  LDL.LU R18, [R1+0x1210] ;  /* 0x0012100001127983 */ /* 0x000f280000300800 */
[----:B------:R-:W4:Y:S01]  /*b6bf0*/  LDL.LU R22, [R1+0x11f4] ;  /* 0x0011f40001167983 */ /* 0x000f220000300800 */
[----:B------:R-:W-:-:S03]  /*b6c00*/  PRMT R9, R13, 0x3340, R11 ;  /* 0x000033400d097816 */ /* 0x000fc6000000000b */
[----:B------:R-:W4:Y:S04]  /*b6c10*/  LDL.LU R40, [R1+0x13c] ;  /* 0x00013c0001287983 */ /* 0x000f280000300800 */
[----:B------:R-:W4:Y:S04]  /*b6c20*/  LDL.LU R42, [R1+0x138] ;  /* 0x00013800012a7983 */ /* 0x000f280000300800 */
[----:B------:R0:W-:Y:S02]  /*b6c30*/  STL [R1+0x74], R8 ;  /* 0x0000740801007387 */ /* 0x0001e40000100800 */
[----:B0-----:R-:W-:-:S04]  /*b6c40*/  PRMT R8, R15, 0x3340, R1 ;  /* 0x000033400f087816 */ /* 0x001fc80000000001 */
[----:B------:R-:W-:Y:S02]  /*b6c50*/  PRMT R8, R9, 0x5410, R8 ;  /* 0x0000541009087816 */ /* 0x000fe40000000008 */
[----:B------:R-:W-:Y:S02]  /*b6c60*/  SHF.R.U32.HI R9, RZ, 0x8, R13 ;  /* 0x00000008ff097819 */ /* 0x000fe4000001160d */
[----:B------:R-:W4:Y:S04]  /*b6c70*/  LDL.LU R13, [R1+0x120] ;  /* 0x00012000010d7983 */ /* 0x000f280000300800 */
[----:B------:R0:W-:Y:S02]  /*b6c80*/  STL [R1+0x6c], R8 ;  /* 0x00006c0801007387 */ /* 0x0001e40000100800 */
[----:B0-----:R-:W-:-:S02]  /*b6c90*/  SHF.R.U32.HI R8, RZ, 0x8, R12 ;  /* 0x00000008ff087819 */ /* 0x001fc4000001160c */
        /* <DEDUP_REMOVED lines=8> */
[----:B------:R-:W-:-:S02]  /*b6d20*/  LOP3.LUT R34, R34, 0xffff, RZ, 0xc0, !PT ;  /* 0x0000ffff22227812 */ /* 0x000fc400078ec0ff */
[----:B------:R-:W-:Y:S02]  /*b6d30*/  PRMT R38, R8, 0x3340, R38 ;  /* 0x0000334008267816 */ /* 0x000fe40000000026 */
[----:B------:R-:W4:Y:S01]  /*b6d40*/  LDL.LU R8, [R1+0x140] ;  /* 0x0001400001087983 */ /* 0x000f220000300800 */
[----:B------:R-:W-:-:S03]  /*b6d50*/  PRMT R34, R9, 0x3340, R34 ;  /* 0x0000334009227816 */ /* 0x000fc60000000022 */
[----:B------:R-:W4:Y:S01]  /*b6d60*/  LDL.LU R9, [R1+0x118] ;  /* 0x0001180001097983 */ /* 0x000f220000300800 */
[----:B--2---:R-:W-:-:S03]  /*b6d70*/  PRMT R43, R43, 0x5410, R54 ;  /* 0x000054102b2b7816 */ /* 0x004fc60000000036 */
[----:B------:R-:W2:Y:S01]  /*b6d80*/  LDL.LU R54, [R1+0x378c] ;  /* 0x00378c0001367983 */ /* 0x000ea20000300800 */
[----:B---3--:R-:W-:-:S03]  /*b6d90*/  PRMT R44, R44, 0x5410, R52 ;  /* 0x000054102c2c7816 */ /* 0x008fc60000000034 */
[----:B------:R-:W3:Y:S01]  /*b6da0*/  LDL.LU R52, [R1+0x3788] ;  /* 0x0037880001347983 */ /* 0x000ee20000300800 */
[----:B----4-:R-:W-:Y:S02]  /*b6db0*/  PRMT R22, R22, 0x5410, R13 ;  /* 0x0000541016167816 */ /* 0x010fe4000000000d */
[----:B------:R-:W-:Y:S02]  /*b6dc0*/  SHF.R.U32.HI R13, RZ, 0x8, R27 ;  /* 0x00000008ff0d7819 */ /* 0x000fe4000001161b */
[----:B------:R-:W4:Y:S01]  /*b6dd0*/  LDL.LU R27, [R1+0x11f8] ;  /* 0x0011f800011b7983 */ /* 0x000f220000300800 */
[----:B------:R-:W-:Y:S02]  /*b6de0*/  PRMT R18, R18, 0x5410, R12 ;  /* 0x0000541012127816 */ /* 0x000fe4000000000c */
[----:B------:R-:W-:Y:S02]  /*b6df0*/  SHF.R.U32.HI R12, RZ, 0x8, R39 ;  /* 0x00000008ff0c7819 */ /* 0x000fe40000011627 */
[----:B------:R-:W4:Y:S01]  /*b6e00*/  LDL.LU R39, [R1+0x11c] ;  /* 0x00011c0001277983 */ /* 0x000f220000300800 */
[----:B------:R-:W-:-:S02]  /*b6e10*/  LOP3.LUT R28, R28, 0xffff, RZ, 0xc0, !PT ;  /* 0x0000ffff1c1c7812 */ /* 0x000fc400078ec0ff */
[----:B------:R-:W-:Y:S02]  /*b6e20*/  LOP3.LUT R26, R26, 0xffff, RZ, 0xc0, !PT ;  /* 0x0000ffff1a1a7812 */ /* 0x000fe400078ec0ff */
[----:B------:R-:W-:Y:S02]  /*b6e30*/  LOP3.LUT R25, R25, 0xffff, RZ, 0xc0, !PT ;  /* 0x0000ffff19197812 */ /* 0x000fe400078ec0ff */
[----:B------:R-:W-:Y:S02]  /*b6e40*/  LOP3.LUT R29, R29, 0xffff, RZ, 0xc0, !PT ;  /* 0x0000ffff1d1d7812 */ /* 0x000fe400078ec0ff */
[----:B------:R-:W-:Y:S02]  /*b6e50*/  LOP3.LUT R24, R24, 0xffff, RZ, 0xc0, !PT ;  /* 0x0000ffff18187812 */ /* 0x000fe400078ec0ff */
[----:B------:R-:W-:Y:S02]  /*b6e60*/  PRMT R28, R28, 0x3340, R1 ;  /* 0x000033401c1c7816 */ /* 0x000fe40000000001 */
[----:B------:R-:W-:-:S02]  /*b6e70*/  SHF.R.U32.HI R15, RZ, 0x8, R15 ;  /* 0x00000008ff0f7819 */ /* 0x000fc4000001160f */
[----:B------:R-:W-:Y:S02]  /*b6e80*/  PRMT R40, R40, 0x5410, R11 ;  /* 0x0000541028287816 */ /* 0x000fe4000000000b */
[----:B------:R-:W-:Y:S02]  /*b6e90*/  PRMT R26, R26, 0x3340, R1 ;  /* 0x000033401a1a7816 */ /* 0x000fe40000000001 */
[----:B------:R-:W-:Y:S02]  /*b6ea0*/  LOP3.LUT R19, R19, 0xffff, RZ, 0xc0, !PT ;  /* 0x0000ffff13137812 */ /* 0x000fe400078ec0ff */
[----:B------:R-:W-:Y:S02]  /*b6eb0*/  LOP3.LUT R17, R17, 0xffff, RZ, 0xc0, !PT ;  /* 0x0000ffff11117812 */ /* 0x000fe400078ec0ff */
[----:B------:R-:W-:Y:S02]  /*b6ec0*/  PRMT R42, R42, 0x5410, R10 ;  /* 0x000054102a2a7816 */ /* 0x000fe4000000000a */
[----:B------:R-:W-:-:S02]  /*b6ed0*/  SHF.R.U32.HI R11, RZ, 0x8, R51 ;  /* 0x00000008ff0b7819 */ /* 0x000fc40000011633 */
[--C-:B------:R-:W-:Y:S01]  /*b6ee0*/  PRMT R25, R25, 0x3340, R1.reuse ;  /* 0x0000334019197816 */ /* 0x100fe20000000001 */
[----:B------:R-:W2:Y:S01]  /*b6ef0*/  LDL.LU R51, [R1+0x3784] ;  /* 0x0037840001337983 */ /* 0x000ea20000300800 */
[----:B------:R-:W-:Y:S02]  /*b6f00*/  LOP3.LUT R23, R23, 0xffff, RZ, 0xc0, !PT ;  /* 0x0000ffff17177812 */ /* 0x000fe400078ec0ff */
[----:B------:R-:W-:Y:S02]  /*b6f10*/  SHF.R.U32.HI R14, RZ, 0x8, R14 ;  /* 0x00000008ff0e7819 */ /* 0x000fe4000001160e */
[----:B------:R-:W-:Y:S02]  /*b6f20*/  SHF.R.U32.HI R10, RZ, 0x8, R50 ;  /* 0x00000008ff0a7819 */ /* 0x000fe40000011632 */
[--C-:B------:R-:W-:Y:S01]  /*b6f30*/  PRMT R29, R29, 0x3340, R1.reuse ;  /* 0x000033401d1d7816 */ /* 0x100fe20000000001 */
[----:B------:R-:W3:Y:S01]  /*b6f40*/  LDL.LU R50, [R1+0x3780] ;  /* 0x0037800001327983 */ /* 0x000ee20000300800 */
[----:B------:R-:W-:-:S02]  /*b6f50*/  PRMT R24, R24, 0x3340, R1 ;  /* 0x0000334018187816 */ /* 0x000fc40000000001 */
[----:B------:R-:W-:Y:S02]  /*b6f60*/  LOP3.LUT R16, R16, 0xffff, RZ, 0xc0, !PT ;  /* 0x0000ffff10107812 */ /* 0x000fe400078ec0ff */
[----:B------:R-:W-:Y:S02]  /*b6f70*/  LOP3.LUT R21, R21, 0xffff, RZ, 0xc0, !PT ;  /* 0x0000ffff15157812 */ /* 0x000fe400078ec0ff */
[----:B------:R-:W-:Y:S02]  /*b6f80*/  LOP3.LUT R15, R15, 0xffff, RZ, 0xc0, !PT ;  /* 0x0000ffff0f0f7812 */ /* 0x000fe400078ec0ff */
[--C-:B------:R-:W-:Y:S02]  /*b6f90*/  PRMT R19, R19, 0x3340, R1.reuse ;  /* 0x0000334013137816 */ /* 0x100fe40000000001 */
[----:B------:R-:W-:Y:S02]  /*b6fa0*/  PRMT R17, R17, 0x3340, R1 ;  /* 0x0000334011117816 */ /* 0x000fe40000000001 */
[----:B------:R-:W-:-:S02]  /*b6fb0*/  PRMT R32, R32, 0x5410, R28 ;  /* 0x0000541020207816 */ /* 0x000fc4000000001c */
[--C-:B------:R-:W-:Y:S02]  /*b6fc0*/  PRMT R23, R23, 0x3340, R1.reuse ;  /* 0x0000334017177816 */ /* 0x100fe40000000001 */
[----:B------:R-:W-:Y:S02]  /*b6fd0*/  LOP3.LUT R14, R14, 0xffff, RZ, 0xc0, !PT ;  /* 0x0000ffff0e0e7812 */ /* 0x000fe400078ec0ff */
[----:B------:R-:W-:Y:S02]  /*b6fe0*/  PRMT R31, R31, 0x5410, R26 ;  /* 0x000054101f1f7816 */ /* 0x000fe4000000001a */
[----:B------:R-:W-:Y:S02]  /*b6ff0*/  PRMT R16, R16, 0x3340, R1 ;  /* 0x0000334010107816 */ /* 0x000fe40000000001 */
[----:B------:R-:W-:Y:S02]  /*b7000*/  PRMT R41, R41, 0x5410, R29 ;  /* 0x0000541029297816 */ /* 0x000fe4000000001d */
[----:B------:R-:W-:-:S02]  /*b7010*/  PRMT R30, R30, 0x5410, R25 ;  /* 0x000054101e1e7816 */ /* 0x000fc40000000019 */
[--C-:B------:R-:W-:Y:S02]  /*b7020*/  PRMT R21, R21, 0x3340, R1.reuse ;  /* 0x0000334015157816 */ /* 0x100fe40000000001 */
[----:B------:R-:W-:Y:S02]  /*b7030*/  PRMT R15, R15, 0x3340, R1 ;  /* 0x000033400f0f7816 */ /* 0x000fe40000000001 */
[----:B------:R-:W-:Y:S02]  /*b7040*/  PRMT R29, R35, 0x5410, R24 ;  /* 0x00005410231d7816 */ /* 0x000fe40000000018 */
[----:B------:R-:W-:Y:S02]  /*b7050*/  PRMT R35, R49, 0x5410, R19 ;  /* 0x0000541031237816 */ /* 0x000fe40000000013 */
[----:B------:R-:W-:Y:S02]  /*b7060*/  PRMT R14, R14, 0x3340, R1 ;  /* 0x000033400e0e7816 */ /* 0x000fe40000000001 */
[----:B------:R-:W-:-:S02]  /*b7070*/  PRMT R36, R36, 0x5410, R23 ;  /* 0x0000541024247816 */ /* 0x000fc40000000017 */
[----:B------:R-:W-:Y:S02]  /*b7080*/  PRMT R33, R33, 0x5410, R17 ;  /* 0x0000541021217816 */ /* 0x000fe40000000011 */
[----:B------:R-:W-:Y:S02]  /*b7090*/  PRMT R23, R46, 0x5410, R16 ;  /* 0x000054102e177816 */ /* 0x000fe40000000010 */
[----:B------:R-:W-:Y:S02]  /*b70a0*/  PRMT R37, R37, 0x5410, R21 ;  /* 0x0000541025257816 */ /* 0x000fe40000000015 */
[----:B------:R-:W-:Y:S02]  /*b70b0*/  PRMT R21, R34, 0x5410, R15 ;  /* 0x0000541022157816 */ /* 0x000fe4000000000f */
[----:B------:R-:W-:Y:S02]  /*b70c0*/  PRMT R19, R38, 0x5410, R14 ;  /* 0x0000541026137816 */ /* 0x000fe4000000000e */
[----:B----4-:R-:W-:-:S02]  /*b70d0*/  PRMT R27, R27, 0x5410, R39 ;  /* 0x000054101b1b7816 */ /* 0x010fc40000000027 */
[----:B------:R-:W-:Y:S02]  /*b70e0*/  PRMT R39, R8, 0x5410, R9 ;  /* 0x0000541008277816 */ /* 0x000fe40000000009 */
[----:B------:R-:W-:Y:S02]  /*b70f0*/  SHF.R.U32.HI R9, RZ, 0x8, R2 ;  /* 0x00000008ff097819 */ /* 0x000fe40000011602 */
[----:B------:R-:W-:Y:S01]  /*b7100*/  SHF.R.U32.HI R8, RZ, 0x8, R0 ;  /* 0x00000008ff087819 */ /* 0x000fe20000011600 */
[----:B------:R-:W4:Y:S04]  /*b7110*/  LDL.LU R2, [R1+0x1200] ;  /* 0x0012000001027983 */ /* 0x000f280000300800 */
        /* <DEDUP_REMOVED lines=11> */
[----:B------:R-:W-:-:S02]  /*b71d0*/  LOP3.LUT R13, R13, 0xffff, RZ, 0xc0, !PT ;  /* 0x0000ffff0d0d7812 */ /* 0x000fc400078ec0ff */
[----:B------:R-:W-:Y:S01]  /*b71e0*/  LOP3.LUT R12, R12, 0xffff, RZ, 0xc0, !PT ;  /* 0x0000ffff0c0c7812 */ /* 0x000fe200078ec0ff */
[----:B------:R-:W3:Y:S01]  /*b71f0*/  LDL.LU R14, [R1+0x12b4] ;  /* 0x0012b400010e7983 */ /* 0x000ee20000300800 */
[----:B------:R-:W-:Y:S02]  /*b7200*/  LOP3.LUT R10, R10, 0xffff, RZ, 0xc0, !PT ;  /* 0x0000ffff0a0a7812 */ /* 0x000fe400078ec0ff */
[----:B------:R-:W-:Y:S02]  /*b7210*/  LOP3.LUT R11, R11, 0xffff, RZ, 0xc0, !PT ;  /* 0x0000ffff0b0b7812 */ /* 0x000fe400078ec0ff */
[--C-:B------:R-:W-:Y:S02]  /*b7220*/  PRMT R13, R13, 0x3340, R1.reuse ;  /* 0x000033400d0d7816 */ /* 0x100fe40000000001 */
[----:B------:R-:W-:Y:S02]  /*b7230*/  LOP3.LUT R9, R9, 0xffff, RZ, 0xc0, !PT ;  /* 0x0000ffff09097812 */ /* 0x000fe400078ec0ff */
[----:B------:R-:W-:-:S02]  /*b7240*/  PRMT R12, R12, 0x3340, R1 ;  /* 0x000033400c0c7816 */ /* 0x000fc40000000001 */
[--C-:B------:R-:W-:Y:S02]  /*b7250*/  PRMT R10, R10, 0x3340, R1.reuse ;  /* 0x000033400a0a7816 */ /* 0x100fe40000000001 */
[--C-:B------:R-:W-:Y:S02]  /*b7260*/  PRMT R11, R11, 0x3340, R1.reuse ;  /* 0x000033400b0b7816 */ /* 0x100fe40000000001 */
[----:B------:R-:W-:Y:S02]  /*b7270*/  PRMT R9, R9, 0x3340, R1 ;  /* 0x0000334009097816 */ /* 0x000fe40000000001 */
[----:B------:R-:W-:Y:S02]  /*b7280*/  PRMT R34, R48, 0x5410, R13 ;  /* 0x0000541030227816 */ /* 0x000fe4000000000d */
[----:B------:R-:W3:Y:S04]  /*b7290*/  LDL.LU R48, [R1+0x3778] ;  /* 0x0037780001307983 */ /* 0x000ee80000300800 */
[----:B------:R-:W3:Y:S01]  /*b72a0*/  LDL.LU R13, [R1+0x12fc] ;  /* 0x0012fc00010d7983 */ /* 0x000ee20000300800 */
[----:B----4-:R-:W-:-:S02]  /*b72b0*/  PRMT R10, R2, 0x5410, R10 ;  /* 0x00005410020a7816 */ /* 0x010fc4000000000a */
[----:B--2---:R-:W-:Y:S02]  /*b72c0*/  PRMT R9, R0, 0x5410, R9 ;  /* 0x0000541000097816 */ /* 0x004fe40000000009 */
[----:B---3--:R-:W-:Y:S02]  /*b72d0*/  PRMT R46, R46, 0x5410, R11 ;  /* 0x000054102e2e7816 */ /* 0x008fe4000000000b */
[----:B------:R-:W-:Y:S02]  /*b72e0*/  PRMT R38, R38, 0x5410, R12 ;  /* 0x0000541026267816 */ /* 0x000fe4000000000c */
[----:B------:R-:W2:Y:S04]  /*b72f0*/  LDL.LU R12, [R1+0x1300] ;  /* 0x00130000010c7983 */ /* 0x000ea80000300800 */
[----:B------:R-:W3:Y:S04]  /*b7300*/  LDL.LU R11, [R1+0x1288] ;  /* 0x00128800010b7983 */ /* 0x000ee80000300800 */
[----:B------:R-:W4:Y:S04]  /*b7310*/  LDL.LU R2, [R1+0x3774] ;  /* 0x0037740001027983 */ /* 0x000f280000300800 */
[----:B------:R0:W-:Y:S04]  /*b7320*/  STL [R1+0x140], R10 ;  /* 0x0001400a01007387 */ /* 0x0001e80000100800 */
[----:B0-----:R-:W3:Y:S04]  /*b7330*/  LDL.LU R10, [R1+0x12d0] ;  /* 0x0012d000010a7983 */ /* 0x001ee80000300800 */
[----:B------:R-:W4:Y:S04]  /*b7340*/  LDL.LU R0, [R1+0x3770] ;  /* 0x0037700001007983 */ /* 0x000f280000300800 */
[----:B------:R0:W-:Y:S04]  /*b7350*/  STL [R1+0xdd0], R9 ;  /* 0x000dd00901007387 */ /* 0x0001e80000100800 */
[----:B0-----:R-:W4:Y:S01]  /*b7360*/  LDL.LU R9, [R1+0x1208] ;  /* 0x0012080001097983 */ /* 0x001f220000300800 */
[----:B------:R-:W-:-:S04]  /*b7370*/  LOP3.LUT R8, R8, 0xffff, RZ, 0xc0, !PT ;  /* 0x0000ffff08087812 */ /* 0x000fc800078ec0ff */
[----:B------:R-:W-:Y:S02]  /*b7380*/  PRMT R8, R8, 0x3340, R1 ;  /* 0x0000334008087816 */ /* 0x000fe40000000001 */
[----:B------:R-:W-:Y:S02]  /*b7390*/  LOP3.LUT R16, R16, 0xffff, RZ, 0xc0, !PT ;  /* 0x0000ffff10107812 */ /* 0x000fe400078ec0ff */
[----:B------:R-:W-:Y:S02]  /*b73a0*/  LOP3.LUT R13, R13, 0xffff, RZ, 0xc0, !PT ;  /* 0x0000ffff0d0d7812 */ /* 0x000fe400078ec0ff */
[----:B------:R-:W-:Y:S02]  /*b73b0*/  LOP3.LUT R14, R14, 0xffff, RZ, 0xc0, !PT ;  /* 0x0000ffff0e0e7812 */ /* 0x000fe400078ec0ff */
[----:B------:R-:W-:Y:S02]  /*b73c0*/  LOP3.LUT R15, R15, 0xffff, RZ, 0xc0, !PT ;  /* 0x0000ffff0f0f7812 */ /* 0x000fe400078ec0ff */
[----:B------:R-:W-:-:S02]  /*b73d0*/  PRMT R24, R24, 0x4210, R16 ;  /* 0x0000421018187816 */ /* 0x000fc40000000010 */
[----:B------:R-:W-:Y:S02]  /*b73e0*/  PRMT R16, R18, 0x5210, R16 ;  /* 0x0000521012107816 */ /* 0x000fe40000000010 */
[----:B--2---:R-:W-:Y:S02]  /*b73f0*/  LOP3.LUT R12, R12, 0xffff, RZ, 0xc0, !PT ;  /* 0x0000ffff0c0c7812 */ /* 0x004fe400078ec0ff */
[----:B---3--:R-:W-:-:S04]  /*b7400*/  LOP3.LUT R10, R10, 0xffff, RZ, 0xc0, !PT ;  /* 0x0000ffff0a0a7812 */ /* 0x008fc800078ec0ff */
[--C-:B------:R-:W-:Y:S02]  /*b7410*/  PRMT R28, R28, 0x4210, R10.reuse ;  /* 0x000042101c1c7816 */ /* 0x100fe4000000000a */
[----:B------:R-:W-:Y:S02]  /*b7420*/  PRMT R20, R20, 0x5210, R10 ;  /* 0x0000521014147816 */ /* 0x000fe4000000000a */
[----:B----4-:R-:W-:-:S05]  /*b7430*/  PRMT R8, R9, 0x5410, R8 ;  /* 0x0000541009087816 */ /* 0x010fca0000000008 */
[----:B------:R0:W-:Y:S01]  /*b7440*/  STL [R1+0x1100], R8 ;  /* 0x0011000801007387 */ /* 0x0001e20000100800 */
[----:B------:R-:W-:Y:S02]  /*b7450*/  PRMT R9, R6, 0x4210, R13 ;  /* 0x0000421006097816 */ /* 0x000fe4000000000d */
[----:B------:R-:W-:Y:S02]  /*b7460*/  PRMT R10, R5, 0x4210, R14 ;  /* 0x00004210050a7816 */ /* 0x000fe4000000000e */
[----:B0-----:R-:W-:Y:S02]  /*b7470*/  LOP3.LUT R8, R11, 0xffff, RZ, 0xc0, !PT ;  /* 0x0000ffff0b087812 */ /* 0x001fe400078ec0ff */
[----:B------:R-:W-:Y:S02]  /*b7480*/  PRMT R11, R4, 0x4210, R15 ;  /* 0x00004210040b7816 */ /* 0x000fe4000000000f */
[--C-:B------:R-:W-:Y:S02]  /*b7490*/  PRMT R26, R26, 0x4210, R8.reuse ;  /* 0x000042101a1a7816 */ /* 0x100fe40000000008 */
[----:B------:R-:W-:-:S02]  /*b74a0*/  PRMT R18, R27, 0x5210, R8 ;  /* 0x000052101b127816 */ /* 0x000fc40000000008 */
[----:B------:R-:W-:Y:S02]  /*b74b0*/  PRMT R8, R7, 0x4210, R12 ;  /* 0x0000421007087816 */ /* 0x000fe4000000000c */
[----:B------:R-:W0:Y:S04]  /*b74c0*/  LDS.128 R4, [R0] ;  /* 0x0000000000047984 */ /* 0x000e280000000c00 */
[----:B0-----:R-:W-:Y:S04]  /*b74d0*/  STL.64 [R1], R4 ;  /* 0x0000000401007387 */ /* 0x001fe80000100a00 */
[----:B------:R0:W-:Y:S04]  /*b74e0*/  STL.64 [R1+0x8], R6 ;  /* 0x0000080601007387 */ /* 0x0001e80000100a00 */
[----:B0-----:R-:W2:Y:S04]  /*b74f0*/  LDL.LU.64 R6, [R1+0x3768] ;  /* 0x0037680001067983 */ /* 0x001ea80000300a00 */
[----:B------:R-:W3:Y:S01]  /*b7500*/  LDL.LU.64 R4, [R1+0x3760] ;  /* 0x0037600001047983 */ /* 0x000ee20000300a00 */
[----:B------:R-:W-:-:S04]  /*b7510*/  LOP3.LUT R17, R17, 0xffff, RZ, 0xc0, !PT ;  /* 0x0000ffff11117812 */ /* 0x000fc800078ec0ff */
[--C-:B------:R-:W-:Y:S02]  /*b7520*/  PRMT R25, R25, 0x4210, R17.reuse ;  /* 0x0000421019197816 */ /* 0x100fe40000000011 */
[----:B------:R-:W-:Y:S02]  /*b7530*/  PRMT R17, R22, 0x5210, R17 ;  /* 0x0000521016117816 */ /* 0x000fe40000000011 */
[----:B------:R-:W4:Y:S01]  /*b7540*/  LDL.LU R22, [R1+0x1320] ;  /* 0x0013200001167983 */ /* 0x000f220000300800 */
[----:B------:R-:W-:-:S03]  /*b7550*/  NOP ;  /* 0x0000000000007918 */ /* 0x000fc60000000000 */
[----:B------:R-:W3:Y:S04]  /*b7560*/  LDL.LU R27, [R1+0x74] ;  /* 0x00007400011b7983 */ /* 0x000ee80000300800 */
[----:B------:R0:W-:Y:S04]  /*b7570*/  STL.64 [R1+0x3830], R46 ;  /* 0x0038302e01007387 */ /* 0x0001e80000100a00 */
[----:B0-----:R-:W3:Y:S04]  /*b7580*/  LDL.LU R46, [R1+0x78] ;  /* 0x00007800012e7983 */ /* 0x001ee80000300800 */
[----:B------:R-:W3:Y:S04]  /*b7590*/  LDL.LU R47, [R1+0x6c] ;  /* 0x00006c00012f7983 */ /* 0x000ee80000300800 */
[----:B------:R0:W-:Y:S04]  /*b75a0*/  STL.64 [R1+0x3828], R44 ;  /* 0x0038282c01007387 */ /* 0x0001e80000100a00 */
[----:B0-----:R-:W3:Y:S04]  /*b75b0*/  LDL.LU R44, [R1+0x12c4] ;  /* 0x0012c400012c7983 */ /* 0x001ee80000300800 */
[----:B------:R-:W3:Y:S04]  /*b75c0*/  LDL.LU R45, [R1+0x70] ;  /* 0x00007000012d7983 */ /* 0x000ee80000300800 */
[----:B--2---:R0:W-:Y:S04]  /*b75d0*/  STL [R1+0x3800], R7 ;  /* 0x0038000701007387 */ /* 0x0041e80000100800 */
[----:B0-----:R-:W2:Y:S04]  /*b75e0*/  LDL.LU R7, [R1+0x12c8] ;  /* 0x0012c80001077983 */ /* 0x001ea80000300800 */
[----:B------:R0:W-:Y:S04]  /*b75f0*/  STL [R1+0x37fc], R48 ;  /* 0x0037fc3001007387 */ /* 0x0001e80000100800 */
[----:B0-----:R-:W2:Y:S01]  /*b7600*/  LDL.LU R48, [R1+0x131c] ;  /* 0x00131c0001307983 */ /* 0x001ea20000300800 */
[----:B------:R-:W-:-:S02]  /*b7610*/  LOP3.LUT R2, R2, 0xbfffffff, RZ, 0xc0, !PT ;  /* 0xbfffffff02027812 */ /* 0x000fc400078ec0ff */
[----:B------:R-:W-:Y:S01]  /*b7620*/  LOP3.LUT R3, R3, 0xffffffef, RZ, 0xc0, !PT ;  /* 0xffffffef03037812 */ /* 0x000fe200078ec0ff */
[----:B------:R0:W-:Y:S01]  /*b7630*/  STSM.16.M88.4 [R0], R8 ;  /* 0x0000000800007844 */ /* 0x0001e20000000200 */
[----:B------:R-:W-:-:S03]  /*b7640*/  @P0 LOP3.LUT R2, R2, 0x40000000, RZ, 0xfc, !PT ;  /* 0x4000000002020812 */ /* 0x000fc600078efcff */
[----:B------:R-:W-:Y:S01]  /*b7650*/  STL [R1+0x37f8], R49 ;  /* 0x0037f83101007387 */ /* 0x000fe20000100800 */
[----:B------:R-:W-:-:S03]  /*b7660*/  LOP3.LUT P0, RZ, R2, 0x20, RZ, 0xc0, !PT ;  /* 0x0000002002ff7812 */ /* 0x000fc6000780c0ff */
[----:B------:R-:W-:Y:S04]  /*b7670*/  STL [R1+0x37e8], R50 ;  /* 0x0037e83201007387 */ /* 0x000fe80000100800 */
[----:B------:R-:W-:Y:S01]  /*b7680*/  STL [R1+0x37d8], R51 ;  /* 0x0037d83301007387 */ /* 0x000fe20000100800 */
[----:B0-----:R-:W-:-:S03]  /*b7690*/  PRMT R8, R32, 0x5210, R12 ;  /* 0x0000521020087816 */ /* 0x001fc6000000000c */
[----:B------:R-:W-:Y:S01]  /*b76a0*/  STL [R1+0x37cc], R52 ;  /* 0x0037cc3401007387 */ /* 0x000fe20000100800 */
[----:B------:R-:W-:Y:S02]  /*b76b0*/  PRMT R9, R31, 0x5210, R13 ;  /* 0x000052101f097816 */ /* 0x000fe4000000000d */
[----:B------:R-:W-:Y:S01]  /*b76c0*/  PRMT R10, R30, 0x5210, R14 ;  /* 0x000052101e0a7816 */ /* 0x000fe2000000000e */
[----:B------:R-:W-:Y:S01]  /*b76d0*/  STL [R1+0x37bc], R53 ;  /* 0x0037bc3501007387 */ /* 0x000fe20000100800 */
[----:B------:R-:W-:Y:S01]  /*b76e0*/  PRMT R11, R29, 0x5210, R15 ;  /* 0x000052101d0b7816 */ /* 0x000fe2000000000f */
[----:B------:R-:W-:Y:S02]  /*b76f0*/  NOP ;  /* 0x0000000000007918 */ /* 0x000fe40000000000 */
[----:B------:R-:W0:Y:S01]  /*b7700*/  LDS.128 R12, [R0] ;  /* 0x00000000000c7984 */ /* 0x000e220000000c00 */
[----:B------:R-:W-:-:S03]  /*b7710*/  NOP ;  /* 0x0000000000007918 */ /* 0x000fc60000000000 */
[----:B------:R-:W-:Y:S01]  /*b7720*/  STL [R1+0x37b8], R54 ;  /* 0x0037b83601007387 */ /* 0x000fe20000100800 */
[----:B------:R-:W-:Y:S02]  /*b7730*/  @P0 LOP3.LUT R3, R3, 0x10, RZ, 0xfc, !PT ;  /* 0x0000001003030812 */ /* 0x000fe400078efcff */
[----:B------:R-:W-:Y:S01]  /*b7740*/  LOP3.LUT P0, RZ, R2, 0x80000, RZ, 0xc0, !PT ;  /* 0x0008000002ff7812 */ /* 0x000fe2000780c0ff */
[----:B------:R-:W-:Y:S01]  /*b7750*/  STL [R1+0x37a0], R55 ;  /* 0x0037a03701007387 */ /* 0x000fe20000100800 */
[----:B------:R-:W-:-:S03]  /*b7760*/  LOP3.LUT R3, R3, 0xffffffdf, RZ, 0xc0, !PT ;  /* 0xffffffdf03037812 */ /* 0x000fc600078ec0ff */
[----:B------:R-:W-:Y:S04]  /*b7770*/  STL.64 [R1+0x3780], R56 ;  /* 0x0037803801007387 */ /* 0x000fe80000100a00 */
[----:B------:R-:W-:Y:S04]  /*b7780*/  STL.64 [R1+0x3760], R58 ;  /* 0x0037603a01007387 */ /* 0x000fe80000100a00 */
[----:B------:R4:W-:Y:S01]  /*b7790*/  STSM.16.M88.4 [R0], R8 ;  /* 0x0000000800007844 */ /* 0x0009e20000000200 */
[----:B------:R-:W-:Y:S02]  /*b77a0*/  @P0 LOP3.LUT R3, R3, 0x20, RZ, 0xfc, !PT ;  /* 0x0000002003030812 */ /* 0x000fe400078efcff */
[----:B------:R-:W-:-:S02]  /*b77b0*/  LOP3.LUT P0, RZ, R2, 0x2000, RZ, 0xc0, !PT ;  /* 0x0000200002ff7812 */ /* 0x000fc4000780c0ff */
[----:B------:R-:W-:-:S11]  /*b77c0*/  LOP3.LUT R3, R3, 0xffffffbf, RZ, 0xc0, !PT ;  /* 0xffffffbf03037812 */ /* 0x000fd600078ec0ff */
[----:B------:R-:W-:Y:S01]  /*b77d0*/  @P0 LOP3.LUT R3, R3, 0x40, RZ, 0xfc, !PT ;  /* 0x0000004003030812 */ /* 0x000fe200078efcff */
[----:B0-----:R0:W-:Y:S01]  /*b77e0*/  STL.64 [R1+0x130], R12 ;  /* 0x0001300c01007387 */ /* 0x0011e20000100a00 */
[----:B------:R-:W-:Y:S02]  /*b77f0*/  LOP3.LUT P0, RZ, R2, 0x100, RZ, 0xc0, !PT ;  /* 0x0000010002ff7812 */ /* 0x000fe4000780c0ff */
[----:B------:R-:W-:Y:S01]  /*b7800*/  LOP3.LUT R3, R3, 0xffffff7f, RZ, 0xc0, !PT ;  /* 0xffffff7f03037812 */ /* 0x000fe200078ec0ff */
[----:B------:R1:W-:Y:S10]  /*b7810*/  STL.64 [R1+0x138], R14 ;  /* 0x0001380e01007387 */ /* 0x0003f40000100a00 */
[----:B------:R-:W-:-:S02]  /*b7820*/  @P0 LOP3.LUT R3, R3, 0x80, RZ, 0xfc, !PT ;  /* 0x0000008003030812 */ /* 0x000fc400078efcff */
[C---:B------:R-:W-:Y:S02]  /*b7830*/  LOP3.LUT P0, RZ, R2.reuse, 0x4000, RZ, 0xc0, !PT ;  /* 0x0000400002ff7812 */ /* 0x040fe4000780c0ff */
[----:B------:R-:W-:-:S04]  /*b7840*/  LOP3.LUT R2, R2, 0xdfffffff, RZ, 0xc0, !PT ;  /* 0xdfffffff02027812 */ /* 0x000fc800078ec0ff */
[----:B------:R-:W-:-:S04]  /*b7850*/  @P1 LOP3.LUT R2, R2, 0x20000000, RZ, 0xfc, !PT ;  /* 0x2000000002021812 */ /* 0x000fc800078efcff */
        /* <DEDUP_REMOVED lines=15> */
[----:B------:R-:W-:Y:S02]  /*b7950*/  LOP3.LUT P6, RZ, R2, 0x40000, RZ, 0xc0, !PT ;  /* 0x0004000002ff7812 */ /* 0x000fe400078cc0ff */
[----:B----4-:R-:W-:Y:S02]  /*b7960*/  LOP3.LUT R8, R22, 0xffff, RZ, 0xc0, !PT ;  /* 0x0000ffff16087812 */ /* 0x010fe400078ec0ff */
[----:B------:R-:W4:Y:S04]  /*b7970*/  LDL.LU R22, [R1+0x1334] ;  /* 0x0013340001167983 */ /* 0x000f280000300800 */
[----:B------:R-:W4:Y:S04]  /*b7980*/  LDL.LU R54, [R1+0x1330] ;  /* 0x0013300001367983 */ /* 0x000f280000300800 */
[----:B------:R-:W4:Y:S04]  /*b7990*/  LDL.LU R53, [R1+0x12dc] ;  /* 0x0012dc0001357983 */ /* 0x000f280000300800 */
[----:B------:R-:W4:Y:S04]  /*b79a0*/  LDL.LU R52, [R1+0x12d8] ;  /* 0x0012d80001347983 */ /* 0x000f280000300800 */
[----:B------:R-:W4:Y:S04]  /*b79b0*/  LDL.LU R59, [R1+0x88] ;  /* 0x00008800013b7983 */ /* 0x000f280000300800 */
[----:B------:R-:W4:Y:S04]  /*b79c0*/  LDL.LU R50, [R1+0x84] ;  /* 0x0000840001327983 */ /* 0x000f280000300800 */
[----:B------:R-:W4:Y:S01]  /*b79d0*/  LDL.LU R49, [R1+0x80] ;  /* 0x0000800001317983 */ /* 0x000f220000300800 */
[----:B---3--:R-:W-:-:S02]  /*b79e0*/  LOP3.LUT R11, R44, 0xffff, RZ, 0xc0, !PT ;  /* 0x0000ffff2c0b7812 */ /* 0x008fc400078ec0ff */
[----:B0-----:R-:W-:Y:S02]  /*b79f0*/  PRMT R12, R45, 0x4210, R8 ;  /* 0x000042102d0c7816 */ /* 0x001fe40000000008 */
[----:B-1----:R-:W-:Y:S02]  /*b7a00*/  PRMT R15, R27, 0x4210, R11 ;  /* 0x000042101b0f7816 */ /* 0x002fe4000000000b */
[----:B------:R-:W3:Y:S01]  /*b7a10*/  LDL.LU R27, [R1+0x7c] ;  /* 0x00007c00011b7983 */ /* 0x000ee20000300800 */
[----:B--2---:R-:W-:-:S04]  /*b7a20*/  LOP3.LUT R10, R7, 0xffff, RZ, 0xc0, !PT ;  /* 0x0000ffff070a7812 */ /* 0x004fc800078ec0ff */
[----:B------:R-:W-:Y:S02]  /*b7a30*/  PRMT R14, R47, 0x4210, R10 ;  /* 0x000042102f0e7816 */ /* 0x000fe4000000000a */
[----:B------:R-:W-:-:S04]  /*b7a40*/  LOP3.LUT R9, R48, 0xffff, RZ, 0xc0, !PT ;  /* 0x0000ffff30097812 */ /* 0x000fc800078ec0ff */
[----:B------:R-:W-:Y:S01]  /*b7a50*/  PRMT R13, R46, 0x4210, R9 ;  /* 0x000042102e0d7816 */ /* 0x000fe20000000009 */
[----:B------:R-:W-:Y:S01]  /*b7a60*/  NOP ;  /* 0x0000000000007918 */ /* 0x000fe20000000000 */
[----:B------:R-:W0:Y:S01]  /*b7a70*/  LDS.128 R44, [R0] ;  /* 0x00000000002c7984 */ /* 0x000e220000000c00 */
[----:B------:R-:W-:-:S03]  /*b7a80*/  NOP ;  /* 0x0000000000007918 */ /* 0x000fc60000000000 */
[----:B------:R-:W-:Y:S01]  /*b7a90*/  STSM.16.M88.4 [R0], R12 ;  /* 0x0000000c00007844 */ /* 0x000fe20000000200 */
[----:B0-----:R-:W-:-:S03]  /*b7aa0*/  IMAD.MOV.U32 R7, RZ, RZ, R44 ;  /* 0x000000ffff077224 */ /* 0x001fc600078e002c */
[----:B------:R-:W-:Y:S01]  /*b7ab0*/  STL [R1+0x124], R45 ;  /* 0x0001242d01007387 */ /* 0x000fe20000100800 */
[----:B------:R-:W-:-:S03]  /*b7ac0*/  IMAD.MOV.U32 R48, RZ, RZ, R46 ;  /* 0x000000ffff307224 */ /* 0x000fc600078e002e */
[----:B------:R0:W-:Y:S04]  /*b7ad0*/  STL [R1+0x12c], R47 ;  /* 0x00012c2f01007387 */ /* 0x0001e80000100800 */
[----:B0-----:R-:W2:Y:S04]  /*b7ae0*/  LDL.LU.64 R46, [R1+0x3830] ;  /* 0x00383000012e7983 */ /* 0x001ea80000300a00 */
[----:B------:R-:W2:Y:S04]  /*b7af0*/  LDL.LU.64 R44, [R1+0x3828] ;  /* 0x00382800012c7983 */ /* 0x000ea80000300a00 */
[----:B------:R-:W-:Y:S04]  /*b7b00*/  STL.64 [R1+0x3818], R6 ;  /* 0x0038180601007387 */ /* 0x000fe80000100a00 */
[----:B------:R-:W-:Y:S01]  /*b7b10*/  STL.64 [R1+0x3810], R4 ;  /* 0x0038100401007387 */ /* 0x000fe20000100a00 */
[----:B------:R-:W-:-:S03]  /*b7b20*/  NOP ;  /* 0x0000000000007918 */ /* 0x000fc60000000000 */
[----:B------:R-:W0:Y:S01]  /*b7b30*/  LDS.128 R4, [R0] ;  /* 0x0000000000047984 */ /* 0x000e220000000c00 */
[----:B------:R-:W-:Y:S02]  /*b7b40*/  PRMT R8, R33, 0x5210, R8 ;  /* 0x0000521021087816 */ /* 0x000fe40000000008 */
[----:B------:R-:W-:Y:S02]  /*b7b50*/  PRMT R9, R23, 0x5210, R9 ;  /* 0x0000521017097816 */ /* 0x000fe40000000009 */
[----:B------:R-:W-:Y:S02]  /*b7b60*/  PRMT R10, R21, 0x5210, R10 ;  /* 0x00005210150a7816 */ /* 0x000fe4000000000a */
[----:B------:R-:W-:Y:S01]  /*b7b70*/  PRMT R11, R19, 0x5210, R11 ;  /* 0x00005210130b7816 */ /* 0x000fe2000000000b */
[----:B------:R-:W-:-:S04]  /*b7b80*/  NOP ;  /* 0x0000000000007918 */ /* 0x000fc80000000000 */
[----:B------:R4:W-:Y:S04]  /*b7b90*/  STSM.16.M88.4 [R0], R8 ;  /* 0x0000000800007844 */ /* 0x0009e80000000200 */
[----:B0-----:R-:W-:Y:S04]  /*b7ba0*/  STL.64 [R1+0x110], R4 ;  /* 0x0001100401007387 */ /* 0x001fe80000100a00 */
[----:B------:R-:W-:Y:S01]  /*b7bb0*/  STL.64 [R1+0x118], R6 ;  /* 0x0001180601007387 */ /* 0x000fe20000100a00 */
[----:B------:R-:W-:-:S03]  /*b7bc0*/  NOP ;  /* 0x0000000000007918 */ /* 0x000fc60000000000 */
[----:B------:R-:W2:Y:S04]  /*b7bd0*/  LDL.LU R55, [R1+0x134c] ;  /* 0x00134c0001377983 */ /* 0x000ea80000300800 */
[----:B------:R-:W2:Y:S04]  /*b7be0*/  LDL.LU R51, [R1+0x1348] ;  /* 0x0013480001337983 */ /* 0x000ea80000300800 */
[----:B------:R-:W0:Y:S01]  /*b7bf0*/  LDS.128 R4, [R0] ;  /* 0x0000000000047984 */ /* 0x000e220000000c00 */
[----:B----4-:R-:W-:-:S03]  /*b7c00*/  LOP3.LUT R8, R22, 0xffff, RZ, 0xc0, !PT ;  /* 0x0000ffff16087812 */ /* 0x010fc600078ec0ff */
[----:B------:R-:W4:Y:S01]  /*b7c10*/  LDL.LU R22, [R1+0x12f4] ;  /* 0x0012f40001167983 */ /* 0x000f220000300800 */
[----:B------:R-:W-:-:S03]  /*b7c20*/  LOP3.LUT R9, R54, 0xffff, RZ, 0xc0, !PT ;  /* 0x0000ffff36097812 */ /* 0x000fc600078ec0ff */
[----:B------:R-:W4:Y:S01]  /*b7c30*/  LDL.LU R56, [R1+0x12f0] ;  /* 0x0012f00001387983 */ /* 0x000f220000300800 */
[----:B------:R-:W-:-:S03]  /*b7c40*/  LOP3.LUT R10, R53, 0xffff, RZ, 0xc0, !PT ;  /* 0x0000ffff350a7812 */ /* 0x000fc600078ec0ff */
[----:B------:R-:W4:Y:S01]  /*b7c50*/  LDL.LU R57, [R1+0x98] ;  /* 0x0000980001397983 */ /* 0x000f220000300800 */
[----:B------:R-:W-:-:S03]  /*b7c60*/  LOP3.LUT R11, R52, 0xffff, RZ, 0xc0, !PT ;  /* 0x0000ffff340b7812 */ /* 0x000fc600078ec0ff */
[----:B------:R-:W4:Y:S04]  /*b7c70*/  LDL.LU R54, [R1+0x94] ;  /* 0x0000940001367983 */ /* 0x000f280000300800 */
[----:B------:R-:W4:Y:S04]  /*b7c80*/  LDL.LU R53, [R1+0x90] ;  /* 0x0000900001357983 */ /* 0x000f280000300800 */
[----:B------:R-:W4:Y:S01]  /*b7c90*/  LDL.LU R52, [R1+0x8c] ;  /* 0x00008c0001347983 */ /* 0x000f220000300800 */
[----:B------:R-:W-:Y:S02]  /*b7ca0*/  PRMT R12, R59, 0x4210, R8 ;  /* 0x000042103b0c7816 */ /* 0x000fe40000000008 */
[----:B------:R-:W-:-:S02]  /*b7cb0*/  PRMT R13, R50, 0x4210, R9 ;  /* 0x00004210320d7816 */ /* 0x000fc40000000009 */
[----:B------:R-:W-:Y:S01]  /*b7cc0*/  PRMT R14, R49, 0x4210, R10 ;  /* 0x00004210310e7816 */ /* 0x000fe2000000000a */
[----:B------:R-:W4:Y:S04]  /*b7cd0*/  LDL.LU R50, [R1+0x12f8] ;  /* 0x0012f80001327983 */ /* 0x000f280000300800 */
[----:B0-----:R-:W-:Y:S04]  /*b7ce0*/  STL.64 [R1+0x100], R4 ;  /* 0x0001000401007387 */ /* 0x001fe80000100a00 */
[----:B------:R-:W-:Y:S01]  /*b7cf0*/  STL.64 [R1+0x108], R6 ;  /* 0x0001080601007387 */ /* 0x000fe20000100a00 */
[----:B------:R-:W-:Y:S01]  /*b7d00*/  NOP ;  /* 0x0000000000007918 */ /* 0x000fe20000000000 */
[----:B---3--:R-:W-:-:S05]  /*b7d10*/  PRMT R15, R27, 0x4210, R11 ;  /* 0x000042101b0f7816 */ /* 0x008fca000000000b */
[----:B------:R-:W-:Y:S01]  /*b7d20*/  STSM.16.M88.4 [R0], R12 ;  /* 0x0000000c00007844 */ /* 0x000fe20000000200 */
        /* <DEDUP_REMOVED lines=8> */
[----:B0-----:R-:W-:Y:S04]  /*b7db0*/  STL [R1+0xf4], R5 ;  /* 0x0000f40501007387 */ /* 0x001fe80000100800 */
[----:B------:R-:W-:Y:S04]  /*b7dc0*/  STL.64 [R1+0xf8], R6 ;  /* 0x0000f80601007387 */ /* 0x000fe80000100a00 */
[----:B------:R-:W3:Y:S01]  /*b7dd0*/  LDL.LU R27, [R1+0x9c] ;  /* 0x00009c00011b7983 */ /* 0x000ee20000300800 */
[----:B------:R-:W-:Y:S01]  /*b7de0*/  IMAD.MOV.U32 R49, RZ, RZ, R4 ;  /* 0x000000ffff317224 */ /* 0x000fe200078e0004 */
[----:B------:R-:W-:-:S02]  /*b7df0*/  NOP ;  /* 0x0000000000007918 */ /* 0x000fc40000000000 */
[----:B------:R-:W0:Y:S04]  /*b7e00*/  LDS.128 R4, [R0] ;  /* 0x0000000000047984 */ /* 0x000e280000000c00 */
[----:B------:R-:W-:Y:S01]  /*b7e10*/  STL.64 [R1+0x3808], R48 ;  /* 0x0038083001007387 */ /* 0x000fe20000100a00 */
[----:B--2---:R-:W-:-:S03]  /*b7e20*/  LOP3.LUT R8, R55, 0xffff, RZ, 0xc0, !PT ;  /* 0x0000ffff37087812 */ /* 0x004fc600078ec0ff */
[----:B------:R-:W2:Y:S01]  /*b7e30*/  LDL.LU R55, [R1+0x1360] ;  /* 0x0013600001377983 */ /* 0x000ea20000300800 */
[----:B------:R-:W-:Y:S02]  /*b7e40*/  LOP3.LUT R9, R51, 0xffff, RZ, 0xc0, !PT ;  /* 0x0000ffff33097812 */ /* 0x000fe400078ec0ff */
[----:B----4-:R-:W-:Y:S02]  /*b7e50*/  LOP3.LUT R10, R22, 0xffff, RZ, 0xc0, !PT ;  /* 0x0000ffff160a7812 */ /* 0x010fe400078ec0ff */
[----:B------:R-:W4:Y:S01]  /*b7e60*/  LDL.LU R22, [R1+0x130c] ;  /* 0x00130c0001167983 */ /* 0x000f220000300800 */
[----:B------:R-:W-:-:S03]  /*b7e70*/  LOP3.LUT R11, R56, 0xffff, RZ, 0xc0, !PT ;  /* 0x0000ffff380b7812 */ /* 0x000fc600078ec0ff */
[----:B------:R-:W4:Y:S01]  /*b7e80*/  LDL.LU R51, [R1+0x1308] ;  /* 0x0013080001337983 */ /* 0x000f220000300800 */
[----:B------:R-:W-:Y:S02]  /*b7e90*/  PRMT R12, R57, 0x4210, R8 ;  /* 0x00004210390c7816 */ /* 0x000fe40000000008 */
[----:B------:R-:W-:Y:S02]  /*b7ea0*/  PRMT R13, R54, 0x4210, R9 ;  /* 0x00004210360d7816 */ /* 0x000fe40000000009 */
[----:B------:R-:W4:Y:S01]  /*b7eb0*/  LDL.LU R54, [R1+0x1428] ;  /* 0x0014280001367983 */ /* 0x000f220000300800 */
[----:B------:R-:W-:Y:S02]  /*b7ec0*/  PRMT R14, R53, 0x4210, R10 ;  /* 0x00004210350e7816 */ /* 0x000fe4000000000a */
[----:B------:R-:W-:Y:S01]  /*b7ed0*/  PRMT R15, R52, 0x4210, R11 ;  /* 0x00004210340f7816 */ /* 0x000fe2000000000b */
[----:B------:R-:W-:Y:S01]  /*b7ee0*/  NOP ;  /* 0x0000000000007918 */ /* 0x000fe20000000000 */
[----:B0-----:R-:W-:Y:S04]  /*b7ef0*/  STL.64 [R1+0xe0], R4 ;  /* 0x0000e00401007387 */ /* 0x001fe80000100a00 */
[----:B------:R-:W-:Y:S04]  /*b7f00*/  STSM.16.M88.4 [R0], R12 ;  /* 0x0000000c00007844 */ /* 0x000fe80000000200 */
[----:B------:R-:W-:Y:S01]  /*b7f10*/  STL.64 [R1+0xe8], R6 ;  /* 0x0000e80601007387 */ /* 0x000fe20000100a00 */
[----:B------:R-:W-:-:S03]  /*b7f20*/  NOP ;  /* 0x0000000000007918 */ /* 0x000fc60000000000 */
[----:B------:R-:W0:Y:S04]  /*b7f30*/  LDS.128 R4, [R0] ;  /* 0x0000000000047984 */ /* 0x000e280000000c00 */
[----:B------:R-:W4:Y:S04]  /*b7f40*/  LDL.LU R53, [R1+0x1424] ;  /* 0x0014240001357983 */ /* 0x000f280000300800 */
[----:B------:R-:W4:Y:S01]  /*b7f50*/  LDL.LU R52, [R1+0xa0] ;  /* 0x0000a00001347983 */ /* 0x000f220000300800 */
[----:B------:R-:W-:Y:S02]  /*b7f60*/  PRMT R8, R39, 0x5210, R8 ;  /* 0x0000521027087816 */ /* 0x000fe40000000008 */
[----:B------:R-:W-:-:S02]  /*b7f70*/  PRMT R9, R40, 0x5210, R9 ;  /* 0x0000521028097816 */ /* 0x000fc40000000009 */
[----:B------:R-:W-:Y:S02]  /*b7f80*/  PRMT R10, R42, 0x5210, R10 ;  /* 0x000052102a0a7816 */ /* 0x000fe4000000000a */
[----:B------:R-:W-:Y:S01]  /*b7f90*/  PRMT R11, R41, 0x5210, R11 ;  /* 0x00005210290b7816 */ /* 0x000fe2000000000b */
[----:B------:R-:W-:-:S04]  /*b7fa0*/  NOP ;  /* 0x0000000000007918 */ /* 0x000fc80000000000 */
[----:B------:R-:W-:Y:S01]  /*b7fb0*/  STSM.16.M88.4 [R0], R8 ;  /* 0x0000000800007844 */ /* 0x000fe20000000200 */
[----:B------:R-:W-:-:S03]  /*b7fc0*/  NOP ;  /* 0x0000000000007918 */ /* 0x000fc60000000000 */
[----:B0-----:R-:W-:Y:S04]  /*b7fd0*/  STL.64 [R1+0xd0], R4 ;  /* 0x0000d00401007387 */ /* 0x001fe80000100a00 */
[----:B------:R-:W-:Y:S04]  /*b7fe0*/  STL.64 [R1+0xd8], R6 ;  /* 0x0000d80601007387 */ /* 0x000fe80000100a00 */
[----:B------:R-:W0:Y:S04]  /*b7ff0*/  LDS.128 R4, [R0] ;  /* 0x0000000000047984 */ /* 0x000e280000000c00 */
[----:B0-----:R-:W-:Y:S04]  /*b8000*/  STL [R1+0xc4], R5 ;  /* 0x0000c40501007387 */ /* 0x001fe80000100800 */
[----:B------:R0:W-:Y:S04]  /*b8010*/  STL.64 [R1+0xc8], R6 ;  /* 0x0000c80601007387 */ /* 0x0001e80000100a00 */
[----:B0-----:R-:W4:Y:S04]  /*b8020*/  LDL.LU R7, [R1+0x1374] ;  /* 0x0013740001077983 */ /* 0x001f280000300800 */
[----:B------:R-:W4:Y:S04]  /*b8030*/  LDL.LU R32, [R1+0x1370] ;  /* 0x0013700001207983 */ /* 0x000f280000300800 */
[----:B------:R-:W4:Y:S04]  /*b8040*/  LDL.LU R58, [R1+0x132c] ;  /* 0x00132c00013a7983 */ /* 0x000f280000300800 */
[----:B------:R-:W4:Y:S04]  /*b8050*/  LDL.LU R56, [R1+0x1328] ;  /* 0x0013280001387983 */ /* 0x000f280000300800 */
[----:B------:R-:W4:Y:S01]  /*b8060*/  LDL.LU R57, [R1+0x1438] ;  /* 0x0014380001397983 */ /* 0x000f220000300800 */
[----:B------:R-:W-:-:S04]  /*b8070*/  LOP3.LUT R19, R50, 0xffff, RZ, 0xc0, !PT ;  /* 0x0000ffff32137812 */ /* 0x000fc800078ec0ff */
[----:B---3--:R-:W-:Y:S01]  /*b8080*/  PRMT R27, R27, 0x4210, R19 ;  /* 0x000042101b1b7816 */ /* 0x008fe20000000013 */
[----:B------:R-:W-:-:S04]  /*b8090*/  NOP ;  /* 0x0000000000007918 */ /* 0x000fc80000000000 */
[----:B------:R-:W-:Y:S01]  /*b80a0*/  STSM.16.M88.4 [R0], R24 ;  /* 0x0000001800007844 */ /* 0x000fe20000000200 */
[----:B------:R-:W-:-:S03]  /*b80b0*/  NOP ;  /* 0x0000000000007918 */ /* 0x000fc60000000000 */
[----:B------:R-:W0:Y:S01]  /*b80c0*/  LDS.128 R8, [R0] ;  /* 0x0000000000087984 */ /* 0x000e220000000c00 */
[----:B------:R-:W-:Y:S01]  /*b80d0*/  PRMT R19, R38, 0x5210, R19 ;  /* 0x0000521026137816 */ /* 0x000fe20000000013 */
[----:B------:R-:W-:-:S04]  /*b80e0*/  NOP ;  /* 0x0000000000007918 */ /* 0x000fc80000000000 */
[----:B------:R-:W-:Y:S01]  /*b80f0*/  STSM.16.M88.4 [R0], R16 ;  /* 0x0000001000007844 */ /* 0x000fe20000000200 */
[----:B------:R-:W-:-:S03]  /*b8100*/  NOP ;  /* 0x0000000000007918 */ /* 0x000fc60000000000 */
[----:B0-----:R-:W-:Y:S04]  /*b8110*/  STL [R1+0xb0], R8 ;  /* 0x0000b00801007387 */ /* 0x001fe80000100800 */
[----:B------:R-:W-:Y:S01]  /*b8120*/  STL.64 [R1+0xb8], R10 ;  /* 0x0000b80a01007387 */ /* 0x000fe20000100a00 */
[----:B------:R-:W-:Y:S01]  /*b8130*/  IMAD.MOV.U32 R50, RZ, RZ, R4 ;  /* 0x000000ffff327224 */ /* 0x000fe200078e0004 */
[----:B--2---:R-:W-:Y:S02]  /*b8140*/  LOP3.LUT R21, R55, 0xffff, RZ, 0xc0, !PT ;  /* 0x0000ffff37157812 */ /* 0x004fe400078ec0ff */
[----:B----4-:R-:W-:Y:S01]  /*b8150*/  LOP3.LUT R23, R51, 0xffff, RZ, 0xc0, !PT ;  /* 0x0000ffff33177812 */ /* 0x010fe200078ec0ff */
[----:B------:R-:W-:Y:S02]  /*b8160*/  IMAD.MOV.U32 R51, RZ, RZ, R9 ;  /* 0x000000ffff337224 */ /* 0x000fe400078e0009 */
[----:B------:R-:W0:Y:S01]  /*b8170*/  LDS.128 R8, [R0] ;  /* 0x0000000000087984 */ /* 0x000e220000000c00 */
[----:B------:R-:W-:-:S03]  /*b8180*/  LOP3.LUT R22, R22, 0xffff, RZ, 0xc0, !PT ;  /* 0x0000ffff16167812 */ /* 0x000fc600078ec0ff */
[----:B------:R-:W-:Y:S01]  /*b8190*/  STL.64 [R1+0x37f0], R50 ;  /* 0x0037f03201007387 */ /* 0x000fe20000100a00 */
[----:B------:R-:W-:-:S03]  /*b81a0*/  PRMT R29, R54, 0x4210, R21 ;  /* 0x00004210361d7816 */ /* 0x000fc60000000015 */
[----:B------:R-:W2:Y:S04]  /*b81b0*/  LDL.LU R59, [R1+0x1434] ;  /* 0x00143400013b7983 */ /* 0x000ea80000300800 */
[----:B------:R-:W3:Y:S04]  /*b81c0*/  LDL.LU R55, [R1+0x1430] ;  /* 0x0014300001377983 */ /* 0x000ee80000300800 */
[----:B------:R-:W4:Y:S01]  /*b81d0*/  LDL.LU R54, [R1+0x119c] ;  /* 0x00119c0001367983 */ /* 0x000f220000300800 */
[----:B------:R-:W-:Y:S02]  /*b81e0*/  PRMT R30, R53, 0x4210, R22 ;  /* 0x00004210351e7816 */ /* 0x000fe40000000016 */
[----:B------:R-:W-:Y:S01]  /*b81f0*/  PRMT R31, R52, 0x4210, R23 ;  /* 0x00004210341f7816 */ /* 0x000fe20000000017 */
[----:B------:R-:W-:-:S04]  /*b8200*/  NOP ;  /* 0x0000000000007918 */ /* 0x000fc80000000000 */
[----:B------:R-:W-:Y:S04]  /*b8210*/  STSM.16.M88.4 [R0], R28 ;  /* 0x0000001c00007844 */ /* 0x000fe80000000200 */
[----:B0-----:R-:W-:Y:S04]  /*b8220*/  STL.64 [R1+0xa0], R8 ;  /* 0x0000a00801007387 */ /* 0x001fe80000100a00 */
[----:B------:R-:W-:Y:S01]  /*b8230*/  STL.64 [R1+0xa8], R10 ;  /* 0x0000a80a01007387 */ /* 0x000fe20000100a00 */
[----:B------:R-:W-:-:S03]  /*b8240*/  NOP ;  /* 0x0000000000007918 */ /* 0x000fc60000000000 */
[----:B------:R-:W0:Y:S02]  /*b8250*/  LDS.128 R8, [R0] ;  /* 0x0000000000087984 */ /* 0x000e240000000c00 */
[----:B0-----:R-:W-:Y:S02]  /*b8260*/  IMAD.MOV.U32 R53, RZ, RZ, R10 ;  /* 0x000000ffff357224 */ /* 0x001fe400078e000a */
[----:B------:R-:W-:Y:S04]  /*b8270*/  STL [R1+0x94], R9 ;  /* 0x0000940901007387 */ /* 0x000fe80000100800 */
[----:B------:R-:W-:Y:S04]  /*b8280*/  STL [R1+0x9c], R11 ;  /* 0x00009c0b01007387 */ /* 0x000fe80000100800 */
[----:B------:R-:W-:Y:S04]  /*b8290*/  STL [R1+0x37c8], R53 ;  /* 0x0037c83501007387 */ /* 0x000fe80000100800 */
[----:B------:R-:W4:Y:S04]  /*b82a0*/  LDL.LU R33, [R1+0x138c] ;  /* 0x00138c0001217983 */ /* 0x000f280000300800 */
[----:B------:R-:W4:Y:S04]  /*b82b0*/  LDL.LU R4, [R1+0x1388] ;  /* 0x0013880001047983 */ /* 0x000f280000300800 */
[----:B------:R-:W4:Y:S01]  /*b82c0*/  LDL.LU R5, [R1+0x1340] ;  /* 0x0013400001057983 */ /* 0x000f220000300800 */
[----:B------:R-:W-:Y:S01]  /*b82d0*/  IMAD.MOV.U32 R52, RZ, RZ, R8 ;  /* 0x000000ffff347224 */ /* 0x000fe200078e0008 */
[----:B------:R-:W-:-:S02]  /*b82e0*/  LOP3.LUT R12, R7, 0xffff, RZ, 0xc0, !PT ;  /* 0x0000ffff070c7812 */ /* 0x000fc400078ec0ff */
[----:B------:R-:W-:Y:S02]  /*b82f0*/  LOP3.LUT R13, R32, 0xffff, RZ, 0xc0, !PT ;  /* 0x0000ffff200d7812 */ /* 0x000fe400078ec0ff */
[----:B------:R-:W4:Y:S01]  /*b8300*/  LDL.LU R32, [R1+0x133c] ;  /* 0x00133c0001207983 */ /* 0x000f220000300800 */
[----:B------:R-:W-:-:S03]  /*b8310*/  LOP3.LUT R14, R58, 0xffff, RZ, 0xc0, !PT ;  /* 0x0000ffff3a0e7812 */ /* 0x000fc600078ec0ff */
[----:B------:R-:W4:Y:S01]  /*b8320*/  LDL.LU R58, [R1+0x1448] ;  /* 0x00144800013a7983 */ /* 0x000f220000300800 */
[----:B------:R-:W-:-:S03]  /*b8330*/  LOP3.LUT R15, R56, 0xffff, RZ, 0xc0, !PT ;  /* 0x0000ffff380f7812 */ /* 0x000fc600078ec0ff */
[----:B------:R-:W4:Y:S01]  /*b8340*/  LDL.LU R56, [R1+0x1444] ;  /* 0x0014440001387983 */ /* 0x000f220000300800 */
[----:B------:R-:W-:-:S03]  /*b8350*/  PRMT R8, R57, 0x4210, R12 ;  /* 0x0000421039087816 */ /* 0x000fc6000000000c */
[----:B------:R-:W4:Y:S01]  /*b8360*/  LDL.LU R57, [R1+0x1440] ;  /* 0x0014400001397983 */ /* 0x000f220000300800 */
[----:B------:R-:W-:Y:S02]  /*b8370*/  PRMT R21, R45, 0x5210, R21 ;  /* 0x000052102d157816 */ /* 0x000fe40000000015 */
[----:B------:R-:W-:Y:S02]  /*b8380*/  PRMT R22, R43, 0x5210, R22 ;  /* 0x000052102b167816 */ /* 0x000fe40000000016 */
[----:B------:R-:W-:Y:S01]  /*b8390*/  PRMT R23, R44, 0x5210, R23 ;  /* 0x000052102c177816 */ /* 0x000fe20000000017 */
[----:B------:R-:W-:-:S04]  /*b83a0*/  NOP ;  /* 0x0000000000007918 */ /* 0x000fc80000000000 */
[----:B------:R-:W-:Y:S01]  /*b83b0*/  STSM.16.M88.4 [R0], R20 ;  /* 0x0000001400007844 */ /* 0x000fe20000000200 */
[----:B------:R-:W-:-:S03]  /*b83c0*/  NOP ;  /* 0x0000000000007918 */ /* 0x000fc60000000000 */
[----:B------:R-:W0:Y:S02]  /*b83d0*/  LDS.128 R16, [R0] ;  /* 0x0000000000107984 */ /* 0x000e240000000c00 */
[----:B0-----:R-:W-:Y:S01]  /*b83e0*/  IMAD.MOV.U32 R53, RZ, RZ, R16 ;  /* 0x000000ffff357224 */ /* 0x001fe200078e0010 */
[----:B--2---:R-:W-:Y:S02]  /*b83f0*/  PRMT R9, R59, 0x4210, R13 ;  /* 0x000042103b097816 */ /* 0x004fe4000000000d */
[----:B---3--:R-:W-:Y:S02]  /*b8400*/  PRMT R10, R55, 0x4210, R14 ;  /* 0x00004210370a7816 */ /* 0x008fe4000000000e */
[----:B------:R-:W2:Y:S01]  /*b8410*/  LDL.LU R55, [R1+0x11a0] ;  /* 0x0011a00001377983 */ /* 0x000ea20000300800 */
[----:B----4-:R-:W-:Y:S01]  /*b8420*/  PRMT R11, R54, 0x4210, R15 ;  /* 0x00004210360b7816 */ /* 0x010fe2000000000f */
[----:B------:R-:W-:Y:S02]  /*b8430*/  NOP ;  /* 0x0000000000007918 */ /* 0x000fe40000000000 */
[----:B------:R-:W-:Y:S01]  /*b8440*/  STL [R1+0x84], R17 ;  /* 0x0000841101007387 */ /* 0x000fe20000100800 */
[----:B------:R-:W-:-:S03]  /*b8450*/  IMAD.MOV.U32 R54, RZ, RZ, R19 ;  /* 0x000000ffff367224 */ /* 0x000fc600078e0013 */
[----:B------:R-:W-:Y:S04]  /*b8460*/  STL [R1+0x88], R18 ;  /* 0x0000881201007387 */ /* 0x000fe80000100800 */
[----:B------:R-:W3:Y:S04]  /*b8470*/  LDL.LU R34, [R1+0x144] ;  /* 0x0001440001227983 */ /* 0x000ee80000300800 */
[----:B------:R-:W4:Y:S04]  /*b8480*/  LDL.LU R37, [R1+0x14c] ;  /* 0x00014c0001257983 */ /* 0x000f280000300800 */
[----:B------:R0:W-:Y:S01]  /*b8490*/  STSM.16.M88.4 [R0], R8 ;  /* 0x0000000800007844 */ /* 0x0001e20000000200 */
[----:B------:R-:W-:-:S03]  /*b84a0*/  NOP ;  /* 0x0000000000007918 */ /* 0x000fc60000000000 */
[----:B------:R-:W4:Y:S04]  /*b84b0*/  LDL.LU R6, [R1+0x150] ;  /* 0x0001500001067983 */ /* 0x000f280000300800 */
[----:B------:R-:W1:Y:S04]  /*b84c0*/  LDS.128 R16, [R0] ;  /* 0x0000000000107984 */ /* 0x000e680000000c00 */
[----:B------:R-:W4:Y:S01]  /*b84d0*/  LDL.LU R7, [R1+0x148] ;  /* 0x0001480001077983 */ /* 0x000f220000300800 */
[----:B0-----:R-:W-:Y:S02]  /*b84e0*/  PRMT R8, R47, 0x5210, R12 ;  /* 0x000052102f087816 */ /* 0x001fe4000000000c */
[----:B------:R-:W-:-:S02]  /*b84f0*/  PRMT R9, R60, 0x5210, R13 ;  /* 0x000052103c097816 */ /* 0x000fc4000000000d */
[----:B------:R-:W-:Y:S02]  /*b8500*/  PRMT R10, R61, 0x5210, R14 ;  /* 0x000052103d0a7816 */ /* 0x000fe4000000000e */
[----:B------:R-:W-:Y:S01]  /*b8510*/  PRMT R11, R46, 0x5210, R15 ;  /* 0x000052102e0b7816 */ /* 0x000fe2000000000f */
[----:B------:R-:W-:-:S04]  /*b8520*/  NOP ;  /* 0x0000000000007918 */ /* 0x000fc80000000000 */
[----:B------:R-:W-:Y:S01]  /*b8530*/  STSM.16.M88.4 [R0], R8 ;  /* 0x0000000800007844 */ /* 0x000fe20000000200 */
[----:B------:R-:W-:-:S03]  /*b8540*/  NOP ;  /* 0x0000000000007918 */ /* 0x000fc60000000000 */
[----:B------:R-:W0:Y:S04]  /*b8550*/  LDS.128 R8, [R0] ;  /* 0x0000000000087984 */ /* 0x000e280000000c00 */
[----:B------:R-:W-:Y:S04]  /*b8560*/  STL.64 [R1+0x37d0], R52 ;  /* 0x0037d03401007387 */ /* 0x000fe80000100a00 */
[----:B-1----:R1:W-:Y:S04]  /*b8570*/  STL [R1+0x74], R17 ;  /* 0x0000741101007387 */ /* 0x0023e80000100800 */
[----:B------:R1:W-:Y:S04]  /*b8580*/  STL.64 [R1+0x78], R18 ;  /* 0x0000781201007387 */ /* 0x0003e80000100a00 */
[----:B------:R-:W4:Y:S04]  /*b8590*/  LDL.LU R35, [R1+0x13a4] ;  /* 0x0013a40001237983 */ /* 0x000f280000300800 */
[----:B------:R-:W4:Y:S01]  /*b85a0*/  LDL.LU R36, [R1+0x13a0] ;  /* 0x0013a00001247983 */ /* 0x000f220000300800 */
[----:B------:R-:W-:-:S03]  /*b85b0*/  LOP3.LUT R12, R33, 0xffff, RZ, 0xc0, !PT ;  /* 0x0000ffff210c7812 */ /* 0x000fc600078ec0ff */
[----:B------:R-:W4:Y:S01]  /*b85c0*/  LDL.LU R33, [R1+0x1358] ;  /* 0x0013580001217983 */ /* 0x000f220000300800 */
[----:B------:R-:W-:-:S03]  /*b85d0*/  LOP3.LUT R13, R4, 0xffff, RZ, 0xc0, !PT ;  /* 0x0000ffff040d7812 */ /* 0x000fc600078ec0ff */
[----:B------:R-:W4:Y:S01]  /*b85e0*/  LDL.LU R4, [R1+0x1354] ;  /* 0x0013540001047983 */ /* 0x000f220000300800 */
[----:B------:R-:W-:Y:S02]  /*b85f0*/  LOP3.LUT R14, R5, 0xffff, RZ, 0xc0, !PT ;  /* 0x0000ffff050e7812 */ /* 0x000fe400078ec0ff */
[----:B------:R-:W-:Y:S02]  /*b8600*/  LOP3.LUT R15, R32, 0xffff, RZ, 0xc0, !PT ;  /* 0x0000ffff200f7812 */ /* 0x000fe400078ec0ff */
[----:B------:R-:W4:Y:S01]  /*b8610*/  LDL.LU R32, [R1+0x1454] ;  /* 0x0014540001207983 */ /* 0x000f220000300800 */
[----:B-1----:R-:W-:-:S03]  /*b8620*/  PRMT R17, R56, 0x4210, R13 ;  /* 0x0000421038117816 */ /* 0x002fc6000000000d */
[----:B------:R-:W4:Y:S01]  /*b8630*/  LDL.LU R56, [R1+0x1450] ;  /* 0x0014500001387983 */ /* 0x000f220000300800 */
[----:B------:R-:W-:-:S03]  /*b8640*/  PRMT R18, R57, 0x4210, R14 ;  /* 0x0000421039127816 */ /* 0x000fc6000000000e */
[----:B0-----:R-:W-:Y:S04]  /*b8650*/  STL [R1+0x64], R9 ;  /* 0x0000640901007387 */ /* 0x001fe80000100800 */
[----:B------:R-:W-:Y:S04]  /*b8660*/  STL [R1+0x68], R10 ;  /* 0x0000680a01007387 */ /* 0x000fe80000100800 */
[----:B------:R-:W4:Y:S04]  /*b8670*/  LDL.LU R5, [R1+0x144c] ;  /* 0x00144c0001057983 */ /* 0x000f280000300800 */
[----:B------:R-:W4:Y:S01]  /*b8680*/  LDL.LU R57, [R1+0x11a4] ;  /* 0x0011a40001397983 */ /* 0x000f220000300800 */
[----:B------:R-:W-:Y:S01]  /*b8690*/  IMAD.MOV.U32 R59, RZ, RZ, R16 ;  /* 0x000000ffff3b7224 */ /* 0x000fe200078e0010 */
[----:B------:R-:W-:Y:S01]  /*b86a0*/  PRMT R16, R58, 0x4210, R12 ;  /* 0x000042103a107816 */ /* 0x000fe2000000000c */
[----:B------:R-:W-:Y:S01]  /*b86b0*/  IMAD.MOV.U32 R58, RZ, RZ, R8 ;  /* 0x000000ffff3a7224 */ /* 0x000fe200078e0008 */
[----:B--2---:R-:W-:Y:S01]  /*b86c0*/  PRMT R19, R55, 0x4210, R15 ;  /* 0x0000421037137816 */ /* 0x004fe2000000000f */
[----:B------:R-:W-:Y:S01]  /*b86d0*/  IMAD.MOV.U32 R55, RZ, RZ, R11 ;  /* 0x000000ffff377224 */ /* 0x000fe200078e000b */
[----:B------:R-:W-:-:S04]  /*b86e0*/  NOP ;  /* 0x0000000000007918 */ /* 0x000fc80000000000 */
[----:B------:R-:W-:Y:S04]  /*b86f0*/  STL.64 [R1+0x37e0], R54 ;  /* 0x0037e03601007387 */ /* 0x000fe80000100a00 */
[----:B------:R-:W-:Y:S01]  /*b8700*/  STL.64 [R1+0x37c0], R58 ;  /* 0x0037c03a01007387 */ /* 0x000fe20000100a00 */
[----:B---3--:R-:W-:-:S03]  /*b8710*/  PRMT R13, R34, 0x5210, R13 ;  /* 0x00005210220d7816 */ /* 0x008fc6000000000d */
[----:B------:R-:W2:Y:S01]  /*b8720*/  LDL.LU R34, [R1+0x154] ;  /* 0x0001540001227983 */ /* 0x000ea20000300800 */
[----:B----4-:R-:W-:-:S03]  /*b8730*/  PRMT R12, R37, 0x5210, R12 ;  /* 0x00005210250c7816 */ /* 0x010fc6000000000c */
[----:B------:R-:W3:Y:S04]  /*b8740*/  LDL.LU R37, [R1+0x15c] ;  /* 0x00015c0001257983 */ /* 0x000ee80000300800 */
[----:B------:R-:W-:Y:S01]  /*b8750*/  STSM.16.M88.4 [R0], R16 ;  /* 0x0000001000007844 */ /* 0x000fe20000000200 */
[----:B------:R-:W-:Y:S01]  /*b8760*/  NOP ;  /* 0x0000000000007918 */ /* 0x000fe20000000000 */
[----:B------:R-:W-:Y:S02]  /*b8770*/  PRMT R14, R6, 0x5210, R14 ;  /* 0x00005210060e7816 */ /* 0x000fe4000000000e */
[----:B------:R-:W0:Y:S04]  /*b8780*/  LDS.128 R8, [R0] ;  /* 0x0000000000087984 */ /* 0x000e280000000c00 */
[----:B------:R-:W4:Y:S01]  /*b8790*/  LDL.LU R6, [R1+0x158] ;  /* 0x0001580001067983 */ /* 0x000f220000300800 */
[----:B------:R-:W-:Y:S01]  /*b87a0*/  PRMT R15, R7, 0x5210, R15 ;  /* 0x00005210070f7816 */ /* 0x000fe2000000000f */
[----:B------:R-:W-:-:S02]  /*b87b0*/  NOP ;  /* 0x0000000000007918 */ /* 0x000fc40000000000 */
[----:B------:R-:W4:Y:S04]  /*b87c0*/  LDL.LU R7, [R1+0x140] ;  /* 0x0001400001077983 */ /* 0x000f280000300800 */
[----:B0-----:R-:W-:Y:S04]  /*b87d0*/  STL.64 [R1+0x37a8], R8 ;  /* 0x0037a80801007387 */ /* 0x001fe80000100a00 */
[----:B------:R-:W-:Y:S01]  /*b87e0*/  STL.64 [R1+0x3790], R10 ;  /* 0x0037900a01007387 */ /* 0x000fe20000100a00 */
[----:B------:R-:W-:-:S03]  /*b87f0*/  LOP3.LUT R20, R35, 0xffff, RZ, 0xc0, !PT ;  /* 0x0000ffff23147812 */ /* 0x000fc600078ec0ff */
[----:B------:R-:W4:Y:S01]  /*b8800*/  LDL.LU R35, [R1+0x13b8] ;  /* 0x0013b80001237983 */ /* 0x000f220000300800 */
[----:B------:R-:W-:-:S03]  /*b8810*/  LOP3.LUT R21, R36, 0xffff, RZ, 0xc0, !PT ;  /* 0x0000ffff24157812 */ /* 0x000fc600078ec0ff */
[----:B------:R-:W4:Y:S01]  /*b8820*/  LDL.LU R36, [R1+0x13b4] ;  /* 0x0013b40001247983 */ /* 0x000f220000300800 */
[----:B------:R-:W-:-:S03]  /*b8830*/  LOP3.LUT R22, R33, 0xffff, RZ, 0xc0, !PT ;  /* 0x0000ffff21167812 */ /* 0x000fc600078ec0ff */
[----:B------:R-:W4:Y:S01]  /*b8840*/  LDL.LU R33, [R1+0x1368] ;  /* 0x0013680001217983 */ /* 0x000f220000300800 */
[----:B------:R-:W-:-:S03]  /*b8850*/  LOP3.LUT R23, R4, 0xffff, RZ, 0xc0, !PT ;  /* 0x0000ffff04177812 */ /* 0x000fc600078ec0ff */
[----:B------:R-:W4:Y:S01]  /*b8860*/  LDL.LU R4, [R1+0x1364] ;  /* 0x0013640001047983 */ /* 0x000f220000300800 */
[----:B------:R-:W-:-:S03]  /*b8870*/  PRMT R16, R32, 0x4210, R20 ;  /* 0x0000421020107816 */ /* 0x000fc60000000014 */
[----:B------:R-:W4:Y:S01]  /*b8880*/  LDL.LU R32, [R1+0x1460] ;  /* 0x0014600001207983 */ /* 0x000f220000300800 */
[----:B------:R-:W-:-:S03]  /*b8890*/  PRMT R17, R56, 0x4210, R21 ;  /* 0x0000421038117816 */ /* 0x000fc60000000015 */
[----:B------:R-:W4:Y:S01]  /*b88a0*/  LDL.LU R56, [R1+0x145c] ;  /* 0x00145c0001387983 */ /* 0x000f220000300800 */
[----:B------:R-:W-:-:S03]  /*b88b0*/  PRMT R19, R57, 0x4210, R23 ;  /* 0x0000421039137816 */ /* 0x000fc60000000017 */
[----:B------:R-:W4:Y:S04]  /*b88c0*/  LDL.LU R57, [R1+0x1458] ;  /* 0x0014580001397983 */ /* 0x000f280000300800 */
[----:B------:R-:W-:Y:S01]  /*b88d0*/  STSM.16.M88.4 [R0], R12 ;  /* 0x0000000c00007844 */ /* 0x000fe20000000200 */
[----:B------:R-:W-:-:S03]  /*b88e0*/  NOP ;  /* 0x0000000000007918 */ /* 0x000fc60000000000 */
[----:B------:R-:W0:Y:S01]  /*b88f0*/  LDS.128 R12, [R0] ;  /* 0x00000000000c7984 */ /* 0x000e220000000c00 */
[----:B------:R-:W-:Y:S01]  /*b8900*/  PRMT R18, R5, 0x4210, R22 ;  /* 0x0000421005127816 */ /* 0x000fe20000000016 */
[----:B------:R-:W-:Y:S02]  /*b8910*/  NOP ;  /* 0x0000000000007918 */ /* 0x000fe40000000000 */
[----:B------:R-:W4:Y:S04]  /*b8920*/  LDL.LU R5, [R1+0x11a8] ;  /* 0x0011a80001057983 */ /* 0x000f280000300800 */
[----:B------:R-:W-:Y:S01]  /*b8930*/  STSM.16.M88.4 [R0], R16 ;  /* 0x0000001000007844 */ /* 0x000fe20000000200 */
[----:B------:R-:W-:-:S03]  /*b8940*/  NOP ;  /* 0x0000000000007918 */ /* 0x000fc60000000000 */
[----:B------:R-:W1:Y:S04]  /*b8950*/  LDS.128 R16, [R0] ;  /* 0x0000000000107984 */ /* 0x000e680000000c00 */
[----:B0-----:R-:W-:Y:S04]  /*b8960*/  STL.64 [R1+0x37b0], R12 ;  /* 0x0037b00c01007387 */ /* 0x001fe80000100a00 */
[----:B------:R-:W-:Y:S01]  /*b8970*/  STL.64 [R1+0x3798], R14 ;  /* 0x0037980e01007387 */ /* 0x000fe20000100a00 */
[----:B--2---:R-:W-:-:S03]  /*b8980*/  PRMT R20, R34, 0x5210, R20 ;  /* 0x0000521022147816 */ /* 0x004fc60000000014 */
[----:B------:R-:W2:Y:S01]  /*b8990*/  LDL.LU R34, [R1+0xdd4] ;  /* 0x000dd40001227983 */ /* 0x000ea20000300800 */
[----:B---3--:R-:W-:-:S03]  /*b89a0*/  PRMT R22, R37, 0x5210, R22 ;  /* 0x0000521025167816 */ /* 0x008fc60000000016 */
[----:B------:R-:W3:Y:S01]  /*b89b0*/  LDL.LU R37, [R1+0x10d0] ;  /* 0x0010d00001257983 */ /* 0x000ee20000300800 */
[----:B----4-:R-:W-:-:S03]  /*b89c0*/  PRMT R21, R6, 0x5210, R21 ;  /* 0x0000521006157816 */ /* 0x010fc60000000015 */
[----:B------:R-:W4:Y:S01]  /*b89d0*/  LDL.LU R6, [R1+0x10e0] ;  /* 0x0010e00001067983 */ /* 0x000f220000300800 */
[----:B------:R-:W-:Y:S01]  /*b89e0*/  PRMT R23, R7, 0x5210, R23 ;  /* 0x0000521007177816 */ /* 0x000fe20000000017 */
[----:B------:R-:W-:Y:S02]  /*b89f0*/  NOP ;  /* 0x0000000000007918 */ /* 0x000fe40000000000 */
[----:B------:R-:W2:Y:S04]  /*b8a00*/  LDL.LU R7, [R1+0x10d4] ;  /* 0x0010d40001077983 */ /* 0x000ea80000300800 */
[----:B-1----:R-:W-:Y:S04]  /*b8a10*/  STL.64 [R1+0x3788], R16 ;  /* 0x0037881001007387 */ /* 0x002fe80000100a00 */
[----:B------:R-:W-:Y:S01]  /*b8a20*/  STL.64 [R1+0x3768], R18 ;  /* 0x0037681201007387 */ /* 0x000fe20000100a00 */
[----:B------:R-:W-:-:S02]  /*b8a30*/  LOP3.LUT R28, R35, 0xffff, RZ, 0xc0, !PT ;  /* 0x0000ffff231c7812 */ /* 0x000fc400078ec0ff */
[----:B------:R-:W-:Y:S02]  /*b8a40*/  LOP3.LUT R29, R36, 0xffff, RZ, 0xc0, !PT ;  /* 0x0000ffff241d7812 */ /* 0x000fe400078ec0ff */
[----:B------:R-:W3:Y:S04]  /*b8a50*/  LDL.LU R36, [R1+0x13d0] ;  /* 0x0013d00001247983 */ /* 0x000ee80000300800 */
[----:B------:R-:W3:Y:S01]  /*b8a60*/  LDL.LU R35, [R1+0x13cc] ;  /* 0x0013cc0001237983 */ /* 0x000ee20000300800 */
[----:B------:R-:W-:-:S03]  /*b8a70*/  LOP3.LUT R30, R33, 0xffff, RZ, 0xc0, !PT ;  /* 0x0000ffff211e7812 */ /* 0x000fc600078ec0ff */
[----:B------:R-:W3:Y:S01]  /*b8a80*/  LDL.LU R33, [R1+0x1380] ;  /* 0x0013800001217983 */ /* 0x000ee20000300800 */
[----:B------:R-:W-:Y:S02]  /*b8a90*/  LOP3.LUT R31, R4, 0xffff, RZ, 0xc0, !PT ;  /* 0x0000ffff041f7812 */ /* 0x000fe400078ec0ff */
[----:B------:R-:W-:Y:S02]  /*b8aa0*/  PRMT R24, R32, 0x4210, R28 ;  /* 0x0000421020187816 */ /* 0x000fe4000000001c */
[----:B------:R-:W3:Y:S01]  /*b8ab0*/  LDL.LU R32, [R1+0x1378] ;  /* 0x0013780001207983 */ /* 0x000ee20000300800 */
[----:B------:R-:W-:-:S03]  /*b8ac0*/  PRMT R25, R56, 0x4210, R29 ;  /* 0x0000421038197816 */ /* 0x000fc6000000001d */
[----:B------:R-:W3:Y:S04]  /*b8ad0*/  LDL.LU R56, [R1+0x146c] ;  /* 0x00146c0001387983 */ /* 0x000ee80000300800 */
[----:B------:R-:W3:Y:S01]  /*b8ae0*/  LDL.LU R4, [R1+0x1468] ;  /* 0x0014680001047983 */ /* 0x000ee20000300800 */
[----:B------:R-:W-:-:S03]  /*b8af0*/  PRMT R26, R57, 0x4210, R30 ;  /* 0x00004210391a7816 */ /* 0x000fc6000000001e */
[----:B------:R-:W3:Y:S04]  /*b8b00*/  LDL.LU R57, [R1+0x1464] ;  /* 0x0014640001397983 */ /* 0x000ee80000300800 */
[----:B------:R-:W-:Y:S01]  /*b8b10*/  STSM.16.M88.4 [R0], R20 ;  /* 0x0000001400007844 */ /* 0x000fe20000000200 */
[----:B------:R-:W-:-:S03]  /*b8b20*/  NOP ;  /* 0x0000000000007918 */ /* 0x000fc60000000000 */
[----:B------:R-:W0:Y:S01]  /*b8b30*/  LDS.128 R20, [R0] ;  /* 0x0000000000147984 */ /* 0x000e220000000c00 */
[----:B------:R-:W-:Y:S01]  /*b8b40*/  PRMT R27, R5, 0x4210, R31 ;  /* 0x00004210051b7816 */ /* 0x000fe2000000001f */
[----:B------:R-:W-:Y:S02]  /*b8b50*/  NOP ;  /* 0x0000000000007918 */ /* 0x000fe40000000000 */
[----:B------:R-:W3:Y:S04]  /*b8b60*/  LDL.LU R5, [R1+0x11ac] ;  /* 0x0011ac0001057983 */ /* 0x000ee80000300800 */
[----:B------:R-:W-:Y:S01]  /*b8b70*/  STSM.16.M88.4 [R0], R24 ;  /* 0x0000001800007844 */ /* 0x000fe20000000200 */
[----:B------:R-:W-:-:S03]  /*b8b80*/  NOP ;  /* 0x0000000000007918 */ /* 0x000fc60000000000 */
[----:B------:R-:W1:Y:S04]  /*b8b90*/  LDS.128 R24, [R0] ;  /* 0x0000000000187984 */ /* 0x000e680000000c00 */
[----:B0-----:R0:W-:Y:S01]  /*b8ba0*/  STL.64 [R1+0x3770], R22 ;  /* 0x0037701601007387 */ /* 0x0011e20000100a00 */
[----:B----4-:R-:W-:-:S03]  /*b8bb0*/  PRMT R30, R6, 0x5210, R30 ;  /* 0x00005210061e7816 */ /* 0x010fc6000000001e */
[----:B------:R-:W4:Y:S01]  /*b8bc0*/  LDL.LU R6, [R1+0x10e4] ;  /* 0x0010e40001067983 */ /* 0x000f220000300800 */
[----:B--2---:R-:W-:-:S03]  /*b8bd0*/  PRMT R31, R7, 0x5210, R31 ;  /* 0x00005210071f7816 */ /* 0x004fc6000000001f */
[----:B------:R-:W2:Y:S04]  /*b8be0*/  LDL.LU R7, [R1+0x10e8] ;  /* 0x0010e80001077983 */ /* 0x000ea80000300800 */
[----:B------:R-:W2:Y:S04]  /*b8bf0*/  LDL.LU R50, [R1+0x10ec] ;  /* 0x0010ec0001327983 */ /* 0x000ea80000300800 */
[----:B------:R-:W2:Y:S01]  /*b8c00*/  LDL.LU R51, [R1+0xdd0] ;  /* 0x000dd00001337983 */ /* 0x000ea20000300800 */
[----:B------:R-:W-:-:S03]  /*b8c10*/  PRMT R29, R34, 0x5210, R29 ;  /* 0x00005210221d7816 */ /* 0x000fc6000000001d */
[----:B-1----:R-:W-:Y:S04]  /*b8c20*/  STL.64 [R1+0x3778], R26 ;  /* 0x0037781a01007387 */ /* 0x002fe80000100a00 */
[----:B------:R1:W-:Y:S04]  /*b8c30*/  STL.64 [R1+0x3820], R24 ;  /* 0x0038201801007387 */ /* 0x0003e80000100a00 */
[----:B------:R-:W2:Y:S04]  /*b8c40*/  LDL.LU R48, [R1+0x13dc] ;  /* 0x0013dc0001307983 */ /* 0x000ea80000300800 */
[----:B------:R-:W2:Y:S01]  /*b8c50*/  LDL.LU R49, [R1+0x13d8] ;  /* 0x0013d80001317983 */ /* 0x000ea20000300800 */
[----:B---3--:R-:W-:-:S02]  /*b8c60*/  LOP3.LUT R36, R36, 0xffff, RZ, 0xc0, !PT ;  /* 0x0000ffff24247812 */ /* 0x008fc400078ec0ff */
[----:B------:R-:W-:Y:S02]  /*b8c70*/  LOP3.LUT R38, R33, 0xffff, RZ, 0xc0, !PT ;  /* 0x0000ffff21267812 */ /* 0x000fe400078ec0ff */
[----:B------:R-:W-:Y:S02]  /*b8c80*/  LOP3.LUT R39, R32, 0xffff, RZ, 0xc0, !PT ;  /* 0x0000ffff20277812 */ /* 0x000fe400078ec0ff */
[----:B------:R-:W-:Y:S02]  /*b8c90*/  PRMT R32, R56, 0x4210, R36 ;  /* 0x0000421038207816 */ /* 0x000fe40000000024 */
[----:B------:R-:W3:Y:S01]  /*b8ca0*/  LDL.LU R56, [R1+0x1394] ;  /* 0x0013940001387983 */ /* 0x000ee20000300800 */
[----:B------:R-:W-:-:S03]  /*b8cb0*/  PRMT R34, R57, 0x4210, R38 ;  /* 0x0000421039227816 */ /* 0x000fc60000000026 */
[----:B------:R-:W3:Y:S01]  /*b8cc0*/  LDL.LU R57, [R1+0x1390] ;  /* 0x0013900001397983 */ /* 0x000ee20000300800 */
[----:B------:R-:W-:Y:S01]  /*b8cd0*/  PRMT R28, R37, 0x5210, R28 ;  /* 0x00005210251c7816 */ /* 0x000fe2000000001c */
[----:B------:R-:W-:Y:S01]  /*b8ce0*/  NOP ;  /* 0x0000000000007918 */ /* 0x000fe20000000000 */
[----:B------:R-:W-:Y:S01]  /*b8cf0*/  LOP3.LUT R37, R35, 0xffff, RZ, 0xc0, !PT ;  /* 0x0000ffff23257812 */ /* 0x000fe200078ec0ff */
[----:B------:R-:W3:Y:S04]  /*b8d00*/  LDL.LU R40, [R1+0x1478] ;  /* 0x0014780001287983 */ /* 0x000ee80000300800 */
[----:B------:R-:W3:Y:S01]  /*b8d10*/  LDL.LU R41, [R1+0x1474] ;  /* 0x0014740001297983 */ /* 0x000ee20000300800 */
[----:B------:R-:W-:-:S03]  /*b8d20*/  PRMT R33, R4, 0x4210, R37 ;  /* 0x0000421004217816 */ /* 0x000fc60000000025 */
[----:B------:R-:W3:Y:S04]  /*b8d30*/  LDL.LU R42, [R1+0x1470] ;  /* 0x00147000012a7983 */ /* 0x000ee80000300800 */
[----:B------:R-:W3:Y:S01]  /*b8d40*/  LDL.LU R43, [R1+0x11b0] ;  /* 0x0011b000012b7983 */ /* 0x000ee20000300800 */
[----:B------:R-:W-:-:S03]  /*b8d50*/  PRMT R35, R5, 0x4210, R39 ;  /* 0x0000421005237816 */ /* 0x000fc60000000027 */
[----:B------:R-:W3:Y:S04]  /*b8d60*/  LDL.LU R4, [R1+0x1190] ;  /* 0x0011900001047983 */ /* 0x000ee80000300800 */
[----:B------:R-:W3:Y:S01]  /*b8d70*/  LDL.LU R5, [R1+0x118c] ;  /* 0x00118c0001057983 */ /* 0x000ee20000300800 */
[----:B----4-:R-:W-:-:S03]  /*b8d80*/  PRMT R36, R6, 0x5210, R36 ;  /* 0x0000521006247816 */ /* 0x010fc60000000024 */
[----:B------:R-:W4:Y:S01]  /*b8d90*/  LDL.LU R6, [R1+0x1104] ;  /* 0x0011040001067983 */ /* 0x000f220000300800 */
[----:B--2---:R-:W-:-:S03]  /*b8da0*/  PRMT R38, R7, 0x5210, R38 ;  /* 0x0000521007267816 */ /* 0x004fc60000000026 */
[----:B------:R-:W2:Y:S01]  /*b8db0*/  LDL.LU R7, [R1+0x1188] ;  /* 0x0011880001077983 */ /* 0x000ea20000300800 */
[----:B------:R-:W-:-:S03]  /*b8dc0*/  PRMT R37, R50, 0x5210, R37 ;  /* 0x0000521032257816 */ /* 0x000fc60000000025 */
[----:B------:R-:W2:Y:S01]  /*b8dd0*/  LDL.LU R52, [R1+0x13e8] ;  /* 0x0013e80001347983 */ /* 0x000ea20000300800 */
[----:B------:R-:W-:-:S03]  /*b8de0*/  PRMT R39, R51, 0x5210, R39 ;  /* 0x0000521033277816 */ /* 0x000fc60000000027 */
[----:B------:R-:W2:Y:S04]  /*b8df0*/  LDL.LU R53, [R1+0x13e4] ;  /* 0x0013e40001357983 */ /* 0x000ea80000300800 */
[----:B------:R-:W1:Y:S04]  /*b8e00*/  LDL.LU R50, [R1+0x13ac] ;  /* 0x0013ac0001327983 */ /* 0x000e680000300800 */
[----:B------:R-:W2:Y:S01]  /*b8e10*/  LDL.LU R51, [R1+0x13a8] ;  /* 0x0013a80001337983 */ /* 0x000ea20000300800 */
[----:B------:R-:W-:-:S03]  /*b8e20*/  LOP3.LUT R44, R48, 0xffff, RZ, 0xc0, !PT ;  /* 0x0000ffff302c7812 */ /* 0x000fc600078ec0ff */
[----:B------:R-:W2:Y:S01]  /*b8e30*/  LDL.LU R48, [R1+0x1484] ;  /* 0x0014840001307983 */ /* 0x000ea20000300800 */
[----:B------:R-:W-:-:S03]  /*b8e40*/  LOP3.LUT R45, R49, 0xffff, RZ, 0xc0, !PT ;  /* 0x0000ffff312d7812 */ /* 0x000fc600078ec0ff */
[----:B------:R-:W2:Y:S01]  /*b8e50*/  LDL.LU R49, [R1+0x1480] ;  /* 0x0014800001317983 */ /* 0x000ea20000300800 */
[----:B---3--:R-:W-:-:S03]  /*b8e60*/  LOP3.LUT R46, R56, 0xffff, RZ, 0xc0, !PT ;  /* 0x0000ffff382e7812 */ /* 0x008fc600078ec0ff */
[----:B------:R-:W3:Y:S01]  /*b8e70*/  LDL.LU R56, [R1+0x147c] ;  /* 0x00147c0001387983 */ /* 0x000ee20000300800 */
[----:B------:R-:W-:-:S03]  /*b8e80*/  LOP3.LUT R47, R57, 0xffff, RZ, 0xc0, !PT ;  /* 0x0000ffff392f7812 */ /* 0x000fc600078ec0ff */
[----:B------:R-:W3:Y:S01]  /*b8e90*/  LDL.LU R57, [R1+0x11b4] ;  /* 0x0011b40001397983 */ /* 0x000ee20000300800 */
[----:B------:R-:W-:Y:S02]  /*b8ea0*/  PRMT R40, R40, 0x4210, R44 ;  /* 0x0000421028287816 */ /* 0x000fe4000000002c */
[----:B------:R-:W-:Y:S02]  /*b8eb0*/  PRMT R41, R41, 0x4210, R45 ;  /* 0x0000421029297816 */ /* 0x000fe4000000002d */
[----:B------:R-:W-:Y:S02]  /*b8ec0*/  PRMT R42, R42, 0x4210, R46 ;  /* 0x000042102a2a7816 */ /* 0x000fe4000000002e */
[----:B------:R-:W-:Y:S02]  /*b8ed0*/  PRMT R43, R43, 0x4210, R47 ;  /* 0x000042102b2b7816 */ /* 0x000fe4000000002f */
[----:B------:R-:W-:Y:S02]  /*b8ee0*/  PRMT R45, R4, 0x5210, R45 ;  /* 0x00005210042d7816 */ /* 0x000fe4000000002d */
[----:B------:R-:W3:Y:S01]  /*b8ef0*/  LDL.LU R4, [R1+0x11dc] ;  /* 0x0011dc0001047983 */ /* 0x000ee20000300800 */
[----:B------:R-:W-:-:S03]  /*b8f00*/  PRMT R44, R5, 0x5210, R44 ;  /* 0x00005210052c7816 */ /* 0x000fc6000000002c */
[----:B------:R-:W-:Y:S01]  /*b8f10*/  STSM.16.M88.4 [R0], R28 ;  /* 0x0000001c00007844 */ /* 0x000fe20000000200 */
[----:B------:R-:W-:-:S03]  /*b8f20*/  NOP ;  /* 0x0000000000007918 */ /* 0x000fc60000000000 */
[----:B------:R-:W-:Y:S01]  /*b8f30*/  LDS.128 R28, [R0] ;  /* 0x00000000001c7984 */ /* 0x000fe20000000c00 */
[----:B------:R-:W-:-:S03]  /*b8f40*/  NOP ;  /* 0x0000000000007918 */ /* 0x000fc60000000000 */
        /* <DEDUP_REMOVED lines=11> */
[----:B----4-:R-:W-:-:S03]  /*b9000*/  PRMT R46, R6, 0x5210, R46 ;  /* 0x00005210062e7816 */ /* 0x010fc6000000002e */
[----:B------:R-:W4:Y:S04]  /*b9010*/  LDL.LU R6, [R1+0x1194] ;  /* 0x0011940001067983 */ /* 0x000f280000300800 */
[----:B------:R-:W4:Y:S01]  /*b9020*/  LDL.LU R5, [R1+0x1198] ;  /* 0x0011980001057983 */ /* 0x000f220000300800 */
[----:B--2---:R-:W-:Y:S01]  /*b9030*/  PRMT R47, R7, 0x5210, R47 ;  /* 0x00005210072f7816 */ /* 0x004fe2000000002f */
[----:B------:R-:W-:Y:S02]  /*b9040*/  NOP ;  /* 0x0000000000007918 */ /* 0x000fe40000000000 */
[----:B------:R-:W2:Y:S04]  /*b9050*/  LDL.LU R7, [R1+0x1100] ;  /* 0x0011000001077983 */ /* 0x000ea80000300800 */
[----:B------:R-:W2:Y:S04]  /*b9060*/  LDL.LU R15, [R1+0x40] ;  /* 0x00004000010f7983 */ /* 0x000ea80000300800 */
[----:B0-----:R-:W2:Y:S04]  /*b9070*/  LDL.LU.64 R22, [R1+0xf70] ;  /* 0x000f700001167983 */ /* 0x001ea80000300a00 */
[----:B------:R-:W2:Y:S04]  /*b9080*/  LDL.LU.64 R18, [R1+0xf68] ;  /* 0x000f680001127983 */ /* 0x000ea80000300a00 */
[----:B------:R-:W2:Y:S01]  /*b9090*/  LDL.LU.64 R16, [R1+0xf60] ;  /* 0x000f600001107983 */ /* 0x000ea20000300a00 */
[----:B------:R-:W-:-:S03]  /*b90a0*/  LOP3.LUT R14, R51, 0xffff, RZ, 0xc0, !PT ;  /* 0x0000ffff330e7812 */ /* 0x000fc600078ec0ff */
[----:B------:R-:W2:Y:S04]  /*b90b0*/  LDL.LU.64 R12, [R1+0xf58] ;  /* 0x000f5800010c7983 */ /* 0x000ea80000300a00 */
[----:B------:R-:W2:Y:S04]  /*b90c0*/  LDL.LU.64 R10, [R1+0xf50] ;  /* 0x000f5000010a7983 */ /* 0x000ea80000300a00 */
[----:B------:R-:W2:Y:S01]  /*b90d0*/  LDL.LU.64 R8, [R1+0xf48] ;  /* 0x000f480001087983 */ /* 0x000ea20000300a00 */
[----:B-1----:R-:W-:Y:S02]  /*b90e0*/  LOP3.LUT R25, R50, 0xffff, RZ, 0xc0, !PT ;  /* 0x0000ffff32197812 */ /* 0x002fe400078ec0ff */
[----:B------:R-:W-:-:S02]  /*b90f0*/  LOP3.LUT R61, R52, 0xffff, RZ, 0xc0, !PT ;  /* 0x0000ffff343d7812 */ /* 0x000fc400078ec0ff */
[----:B------:R-:W-:Y:S01]  /*b9100*/  LOP3.LUT R24, R53, 0xffff, RZ, 0xc0, !PT ;  /* 0x0000ffff35187812 */ /* 0x000fe200078ec0ff */
[----:B------:R-:W-:Y:S01]  /*b9110*/  STSM.16.M88.4 [R0], R44 ;  /* 0x0000002c00007844 */ /* 0x000fe20000000200 */
[----:B------:R-:W-:Y:S01]  /*b9120*/  PRMT R48, R48, 0x4210, R61 ;  /* 0x0000421030307816 */ /* 0x000fe2000000003d */
[----:B------:R-:W-:Y:S01]  /*b9130*/  NOP ;  /* 0x0000000000007918 */ /* 0x000fe20000000000 */
[----:B------:R-:W-:Y:S01]  /*b9140*/  PRMT R49, R49, 0x4210, R24 ;  /* 0x0000421031317816 */ /* 0x000fe20000000018 */
[----:B------:R-:W-:Y:S01]  /*b9150*/  LDS.128 R44, [R0] ;  /* 0x00000000002c7984 */ /* 0x000fe20000000c00 */
[----:B---3--:R-:W-:Y:S02]  /*b9160*/  PRMT R50, R56, 0x4210, R25 ;  /* 0x0000421038327816 */ /* 0x008fe40000000019 */
[----:B------:R-:W-:Y:S01]  /*b9170*/  PRMT R51, R57, 0x4210, R14 ;  /* 0x0000421039337816 */ /* 0x000fe2000000000e */
[----:B------:R-:W-:Y:S01]  /*b9180*/  NOP ;  /* 0x0000000000007918 */ /* 0x000fe20000000000 */
[----:B------:R-:W3:Y:S04]  /*b9190*/  LDL.LU R57, [R1+0x30] ;  /* 0x0000300001397983 */ /* 0x000ee80000300800 */
[----:B------:R-:W3:Y:S04]  /*b91a0*/  LDL.LU R56, [R1+0x44] ;  /* 0x0000440001387983 */ /* 0x000ee80000300800 */
[----:B------:R-:W3:Y:S04]  /*b91b0*/  LDL.LU.64 R58, [R1+0xf40] ;  /* 0x000f4000013a7983 */ /* 0x000ee80000300a00 */
[----:B------:R-:W3:Y:S04]  /*b91c0*/  LDL.LU.64 R54, [R1+0xf20] ;  /* 0x000f200001367983 */ /* 0x000ee80000300a00 */
[----:B------:R-:W3:Y:S04]  /*b91d0*/  LDL.LU.64 R52, [R1+0xf18] ;  /* 0x000f180001347983 */ /* 0x000ee80000300a00 */
[----:B------:R0:W-:Y:S04]  /*b91e0*/  STSM.16.M88.4 [R0], R48 ;  /* 0x0000003000007844 */ /* 0x0001e80000000200 */
[----:B0-----:R-:W3:Y:S04]  /*b91f0*/  LDL.LU.64 R50, [R1+0xf10] ;  /* 0x000f100001327983 */ /* 0x001ee80000300a00 */
[----:B------:R-:W3:Y:S01]  /*b9200*/  LDL.LU.64 R48, [R1+0xf08] ;  /* 0x000f080001307983 */ /* 0x000ee20000300a00 */
[----:B------:R-:W-:-:S02]  /*b9210*/  PRMT R4, R4, 0x5210, R61 ;  /* 0x0000521004047816 */ /* 0x000fc4000000003d */
[----:B----4-:R-:W-:Y:S02]  /*b9220*/  PRMT R6, R6, 0x5210, R25 ;  /* 0x0000521006067816 */ /* 0x010fe40000000019 */
[----:B------:R-:W-:Y:S01]  /*b9230*/  PRMT R5, R5, 0x5210, R24 ;  /* 0x0000521005057816 */ /* 0x000fe20000000018 */
[----:B------:R-:W-:Y:S01]  /*b9240*/  NOP ;  /* 0x0000000000007918 */ /* 0x000fe20000000000 */
[----:B------:R-:W0:Y:S01]  /*b9250*/  LDS.128 R24, [R0] ;  /* 0x0000000000187984 */ /* 0x000e220000000c00 */
[----:B--2---:R-:W-:Y:S01]  /*b9260*/  PRMT R7, R7, 0x5210, R14 ;  /* 0x0000521007077816 */ /* 0x004fe2000000000e */
[----:B------:R-:W-:Y:S01]  /*b9270*/  NOP ;  /* 0x0000000000007918 */ /* 0x000fe20000000000 */
[----:B------:R-:W-:-:S03]  /*b9280*/  PRMT R61, R15, 0x7770, RZ ;  /* 0x000077700f3d7816 */ /* 0x000fc600000000ff */
[----:B------:R-:W-:Y:S01]  /*b9290*/  STSM.16.M88.4 [R0], R4 ;  /* 0x0000000400007844 */ /* 0x000fe20000000200 */
[----:B------:R-:W-:-:S03]  /*b92a0*/  NOP ;  /* 0x0000000000007918 */ /* 0x000fc60000000000 */
[----:B------:R1:W-:Y:S01]  /*b92b0*/  @P0 STG.E.U8 desc[UR32][R22.64], R61 ;  /* 0x0000003d16000986 */ /* 0x0003e2000c101120 */
[----:B------:R-:W-:Y:S02]  /*b92c0*/  LOP3.LUT P0, RZ, R3, 0x80, RZ, 0xc0, !PT ;  /* 0x0000008003ff7812 */ /* 0x000fe4000780c0ff */
[----:B-1----:R-:W-:-:S11]  /*b92d0*/  PRMT R61, R15, 0x7771, RZ ;  /* 0x000077710f3d7816 */ /* 0x002fd600000000ff */
        /* <DEDUP_REMOVED lines=8> */
[----:B---3--:R-:W-:-:S05]  /*b9360*/  PRMT R61, R57, 0x7770, RZ ;  /* 0x00007770393d7816 */ /* 0x008fca00000000ff */
[----:B------:R1:W-:Y:S02]  /*b9370*/  @P6 STG.E.U8 desc[UR32][R10.64], R61 ;  /* 0x0000003d0a006986 */ /* 0x0003e4000c101120 */
[----:B-1----:R-:W-:-:S05]  /*b9380*/  PRMT R61, R57, 0x7771, RZ ;  /* 0x00007771393d7816 */ /* 0x002fca00000000ff */
[----:B------:R1:W-:Y:S02]  /*b9390*/  @P5 STG.E.U8 desc[UR32][R8.64], R61 ;  /* 0x0000003d08005986 */ /* 0x0003e4000c101120 */
[----:B-1----:R-:W-:-:S05]  /*b93a0*/  PRMT R61, R57, 0x7772, RZ ;  /* 0x00007772393d7816 */ /* 0x002fca00000000ff */
[----:B------:R1:W-:Y:S02]  /*b93b0*/  @P4 STG.E.U8 desc[UR32][R58.64], R61 ;  /* 0x0000003d3a004986 */ /* 0x0003e4000c101120 */
[----:B-1----:R-:W-:-:S05]  /*b93c0*/  PRMT R61, R57, 0x7773, RZ ;  /* 0x00007773393d7816 */ /* 0x002fca00000000ff */
[----:B------:R1:W-:Y:S02]  /*b93d0*/  @P3 STG.E.U8 desc[UR32][R54.64], R61 ;  /* 0x0000003d36003986 */ /* 0x0003e4000c101120 */
[----:B-1----:R-:W-:-:S05]  /*b93e0*/  PRMT R61, R56, 0x7770, RZ ;  /* 0x00007770383d7816 */ /* 0x002fca00000000ff */
[----:B------:R1:W-:Y:S04]  /*b93f0*/  @P2 STG.E.U8 desc[UR32][R52.64], R61 ;  /* 0x0000003d34002986 */ /* 0x0003e8000c101120 */
[----:B0-----:R0:W-:Y:S01]  /*b9400*/  STL.64 [R1+0x140], R24 ;  /* 0x0001401801007387 */ /* 0x0011e20000100a00 */
[----:B-1----:R-:W-:-:S03]  /*b9410*/  PRMT R61, R56, 0x7771, RZ ;  /* 0x00007771383d7816 */ /* 0x002fc600000000ff */
[----:B------:R-:W-:Y:S04]  /*b9420*/  STL.64 [R1+0x148], R26 ;  /* 0x0001481a01007387 */ /* 0x000fe80000100a00 */
[----:B------:R1:W-:Y:S04]  /*b9430*/  @P1 STG.E.U8 desc[UR32][R50.64], R61 ;  /* 0x0000003d32001986 */ /* 0x0003e8000c101120 */
[----:B0-----:R-:W2:Y:S04]  /*b9440*/  LDL.LU.64 R24, [R1+0x3820] ;  /* 0x0038200001187983 */ /* 0x001ea80000300a00 */
[----:B------:R-:W3:Y:S01]  /*b9450*/  LDL.LU.64 R6, [R1+0x3818] ;  /* 0x0038180001067983 */ /* 0x000ee20000300a00 */
[----:B-1----:R-:W-:-:S03]  /*b9460*/  PRMT R61, R56, 0x7772, RZ ;  /* 0x00007772383d7816 */ /* 0x002fc600000000ff */
[----:B------:R-:W4:Y:S04]  /*b9470*/  LDL.LU.64 R4, [R1+0x3810] ;  /* 0x0038100001047983 */ /* 0x000f280000300a00 */
[----:B------:R0:W-:Y:S04]  /*b9480*/  @P0 STG.E.U8 desc[UR32][R48.64], R61 ;  /* 0x0000003d30000986 */ /* 0x0001e8000c101120 */
[----:B0-----:R-:W2:Y:S04]  /*b9490*/  LDL.LU.64 R48, [R1+0xf00] ;  /* 0x000f000001307983 */ /* 0x001ea80000300a00 */
[----:B------:R-:W3:Y:S04]  /*b94a0*/  LDL.LU.64 R8, [R1+0xef8] ;  /* 0x000ef80001087983 */ /* 0x000ee80000300a00 */
[----:B------:R-:W4:Y:S04]  /*b94b0*/  LDL.LU.64 R58, [R1+0xef0] ;  /* 0x000ef000013a7983 */ /* 0x000f280000300a00 */
[----:B------:R-:W4:Y:S04]  /*b94c0*/  LDL.LU.64 R54, [R1+0xee8] ;  /* 0x000ee80001367983 */ /* 0x000f280000300a00 */
[----:B------:R-:W3:Y:S04]  /*b94d0*/  LDL.LU R57, [R1+0x34] ;  /* 0x0000340001397983 */ /* 0x000ee80000300800 */
[----:B------:R-:W4:Y:S04]  /*b94e0*/  LDL.LU.64 R52, [R1+0xed0] ;  /* 0x000ed00001347983 */ /* 0x000f280000300a00 */
[----:B------:R-:W4:Y:S01]  /*b94f0*/  LDL.LU R12, [R1+0x48] ;  /* 0x00004800010c7983 */ /* 0x000f220000300800 */
[----:B------:R-:W-:-:S03]  /*b9500*/  LOP3.LUT P3, RZ, R2, 0x10, RZ, 0xc0, !PT ;  /* 0x0000001002ff7812 */ /* 0x000fc6000786c0ff */
[----:B------:R-:W4:Y:S01]  /*b9510*/  LDL.LU.64 R50, [R1+0xec8] ;  /* 0x000ec80001327983 */ /* 0x000f220000300a00 */
[----:B------:R-:W-:Y:S02]  /*b9520*/  PRMT R61, R56, 0x7773, RZ ;  /* 0x00007773383d7816 */ /* 0x000fe400000000ff */
[C---:B------:R-:W-:Y:S02]  /*b9530*/  LOP3.LUT P2, RZ, R2.reuse, 0x1000, RZ, 0xc0, !PT ;  /* 0x0000100002ff7812 */ /* 0x040fe4000784c0ff */
[----:B------:R-:W-:Y:S02]  /*b9540*/  LOP3.LUT P1, RZ, R2, 0x800, RZ, 0xc0, !PT ;  /* 0x0000080002ff7812 */ /* 0x000fe4000782c0ff */
[----:B------:R-:W-:Y:S02]  /*b9550*/  LOP3.LUT R60, R60, 0xefffffff, RZ, 0xc0, !PT ;  /* 0xefffffff3c3c7812 */ /* 0x000fe400078ec0ff */
[----:B------:R-:W-:Y:S02]  /*b9560*/  LOP3.LUT R3, R3, 0xfffffffe, RZ, 0xc0, !PT ;  /* 0xfffffffe03037812 */ /* 0x000fe400078ec0ff */
[----:B------:R-:W-:Y:S01]  /*b9570*/  LOP3.LUT P0, RZ, R2, 0x400, RZ, 0xc0, !PT ;  /* 0x0000040002ff7812 */ /* 0x000fe2000780c0ff */
[----:B--2---:R0:W-:Y:S04]  /*b9580*/  @P3 STG.E.U8 desc[UR32][R48.64], R61 ;  /* 0x0000003d30003986 */ /* 0x0041e8000c101120 */
[----:B0-----:R-:W2:Y:S04]  /*b9590*/  LDL.LU.64 R48, [R1+0xec0] ;  /* 0x000ec00001307983 */ /* 0x001ea80000300a00 */
[----:B------:R-:W2:Y:S04]  /*b95a0*/  LDL.LU.64 R26, [R1+0xeb8] ;  /* 0x000eb800011a7983 */ /* 0x000ea80000300a00 */
[----:B------:R-:W2:Y:S04]  /*b95b0*/  LDL.LU.64 R22, [R1+0xeb0] ;  /* 0x000eb00001167983 */ /* 0x000ea80000300a00 */
[----:B------:R-:W2:Y:S04]  /*b95c0*/  LDL.LU R13, [R1+0x38] ;  /* 0x00003800010d7983 */ /* 0x000ea80000300800 */
[----:B------:R-:W2:Y:S04]  /*b95d0*/  LDL.LU.64 R18, [R1+0xea8] ;  /* 0x000ea80001127983 */ /* 0x000ea80000300a00 */
[----:B------:R-:W2:Y:S04]  /*b95e0*/  LDL.LU.64 R16, [R1+0xe90] ;  /* 0x000e900001107983 */ /* 0x000ea80000300a00 */
[----:B------:R-:W2:Y:S01]  /*b95f0*/  LDL.LU.64 R14, [R1+0xe88] ;  /* 0x000e8800010e7983 */ /* 0x000ea20000300a00 */
[----:B---3--:R-:W-:-:S03]  /*b9600*/  PRMT R61, R57, 0x7770, RZ ;  /* 0x00007770393d7816 */ /* 0x008fc600000000ff */
[----:B------:R-:W3:Y:S04]  /*b9610*/  LDL.LU R56, [R1+0x4c] ;  /* 0x00004c0001387983 */ /* 0x000ee80000300800 */
[----:B------:R-:W3:Y:S04]  /*b9620*/  LDL.LU.64 R10, [R1+0xe70] ;  /* 0x000e7000010a7983 */ /* 0x000ee80000300a00 */
[----:B------:R0:W-:Y:S02]  /*b9630*/  @P2 STG.E.U8 desc[UR32][R8.64], R61 ;  /* 0x0000003d08002986 */ /* 0x0001e4000c101120 */
[----:B0-----:R-:W-:-:S02]  /*b9640*/  PRMT R61, R57, 0x7771, RZ ;  /* 0x00007771393d7816 */ /* 0x001fc400000000ff */
[----:B------:R-:W3:Y:S04]  /*b9650*/  LDL.LU.64 R8, [R1+0xe68] ;  /* 0x000e680001087983 */ /* 0x000ee80000300a00 */
[----:B----4-:R0:W-:Y:S04]  /*b9660*/  @P1 STG.E.U8 desc[UR32][R58.64], R61 ;  /* 0x0000003d3a001986 */ /* 0x0101e8000c101120 */
[----:B0-----:R-:W4:Y:S01]  /*b9670*/  LDL.LU.64 R58, [R1+0xe50] ;  /* 0x000e5000013a7983 */ /* 0x001f220000300a00 */
        /* <DEDUP_REMOVED lines=21> */
[----:B------:R-:W-:-:S09]  /*b97d0*/  PRMT R61, R57, 0x7772, RZ ;  /* 0x00007772393d7816 */ /* 0x000fd200000000ff */
[----:B------:R-:W-:Y:S02]  /*b97e0*/  @P6 LOP3.LUT R3, R3, 0x8, RZ, 0xfc, !PT ;  /* 0x0000000803036812 */ /* 0x000fe400078efcff */
[----:B------:R-:W-:Y:S01]  /*b97f0*/  LOP3.LUT P6, RZ, R2, 0x200, RZ, 0xc0, !PT ;  /* 0x0000020002ff7812 */ /* 0x000fe200078cc0ff */
[----:B------:R0:W-:Y:S02]  /*b9800*/  @P0 STG.E.U8 desc[UR32][R54.64], R61 ;  /* 0x0000003d36000986 */ /* 0x0001e4000c101120 */
[----:B0-----:R-:W-:Y:S02]  /*b9810*/  PRMT R61, R57, 0x7773, RZ ;  /* 0x00007773393d7816 */ /* 0x001fe400000000ff */
[----:B------:R-:W4:Y:S08]  /*b9820*/  LDL.LU.64 R54, [R1+0xe48] ;  /* 0x000e480001367983 */ /* 0x000f300000300a00 */
[----:B------:R0:W-:Y:S01]  /*b9830*/  @P6 STG.E.U8 desc[UR32][R52.64], R61 ;  /* 0x0000003d34006986 */ /* 0x0001e2000c101120 */
[----:B------:R-:W-:-:S03]  /*b9840*/  LOP3.LUT P6, RZ, R3, 0x8, RZ, 0xc0, !PT ;  /* 0x0000000803ff7812 */ /* 0x000fc600078cc0ff */
[----:B------:R-:W4:Y:S01]  /*b9850*/  LDL.LU R57, [R1+0x3c] ;  /* 0x00003c0001397983 */ /* 0x000f220000300800 */
[----:B0-----:R-:W-:-:S03]  /*b9860*/  PRMT R61, R12, 0x7770, RZ ;  /* 0x000077700c3d7816 */ /* 0x001fc600000000ff */
[----:B------:R-:W4:Y:S06]  /*b9870*/  LDL.LU.64 R52, [R1+0xe28] ;  /* 0x000e280001347983 */ /* 0x000f2c0000300a00 */
[----:B------:R0:W-:Y:S01]  /*b9880*/  @P6 STG.E.U8 desc[UR32][R50.64], R61 ;  /* 0x0000003d32006986 */ /* 0x0001e2000c101120 */
[C---:B------:R-:W-:Y:S02]  /*b9890*/  LOP3.LUT P6, RZ, R3.reuse, 0x4, RZ, 0xc0, !PT ;  /* 0x0000000403ff7812 */ /* 0x040fe400078cc0ff */
[----:B0-----:R-:W-:Y:S01]  /*b98a0*/  PRMT R61, R12, 0x7771, RZ ;  /* 0x000077710c3d7816 */ /* 0x001fe200000000ff */
[----:B------:R-:W4:Y:S10]  /*b98b0*/  LDL.LU.64 R50, [R1+0xe20] ;  /* 0x000e200001327983 */ /* 0x000f340000300a00 */
[----:B--2---:R0:W-:Y:S01]  /*b98c0*/  @P6 STG.E.U8 desc[UR32][R48.64], R61 ;  /* 0x0000003d30006986 */ /* 0x0041e2000c101120 */
[----:B------:R-:W-:-:S02]  /*b98d0*/  LOP3.LUT P6, RZ, R3, 0x2, RZ, 0xc0, !PT ;  /* 0x0000000203ff7812 */ /* 0x000fc400078cc0ff */
[----:B0-----:R-:W-:Y:S01]  /*b98e0*/  PRMT R61, R12, 0x7772, RZ ;  /* 0x000077720c3d7816 */ /* 0x001fe200000000ff */
[----:B------:R-:W2:Y:S10]  /*b98f0*/  LDL.LU.64 R48, [R1+0xe08] ;  /* 0x000e080001307983 */ /* 0x000eb40000300a00 */
[----:B------:R-:W-:Y:S01]  /*b9900*/  @P6 STG.E.U8 desc[UR32][R26.64], R61 ;  /* 0x0000003d1a006986 */ /* 0x000fe2000c101120 */
[----:B------:R-:W-:-:S02]  /*b9910*/  LOP3.LUT P6, RZ, R3, 0x1, RZ, 0xc0, !PT ;  /* 0x0000000103ff7812 */ /* 0x000fc400078cc0ff */
[----:B------:R-:W-:-:S11]  /*b9920*/  PRMT R3, R12, 0x7773, RZ ;  /* 0x000077730c037816 */ /* 0x000fd600000000ff */
[----:B------:R0:W-:Y:S01]  /*b9930*/  @P6 STG.E.U8 desc[UR32][R22.64], R3 ;  /* 0x0000000316006986 */ /* 0x0001e2000c101120 */
[----:B------:R-:W-:Y:S02]  /*b9940*/  LOP3.LUT P6, RZ, R60, 0x80000000, RZ, 0xc0, !PT ;  /* 0x800000003cff7812 */ /* 0x000fe400078cc0ff */
[----:B0-----:R-:W-:-:S11]  /*b9950*/  PRMT R3, R13, 0x7770, RZ ;  /* 0x000077700d037816 */ /* 0x001fd600000000ff */
        /* <DEDUP_REMOVED lines=8> */
[C---:B------:R-:W-:Y:S02]  /*b99e0*/  LOP3.LUT P5, RZ, R4.reuse, 0x8000000, RZ, 0xc0, !PT ;  /* 0x0800000004ff7812 */ /* 0x040fe400078ac0ff */
[----:B------:R-:W-:Y:S02]  /*b99f0*/  LOP3.LUT P4, RZ, R4, 0x4000000, RZ, 0xc0, !PT ;  /* 0x0400000004ff7812 */ /* 0x000fe4000788c0ff */
[----:B0-----:R-:W-:-:S07]  /*b9a00*/  PRMT R3, R13, 0x7773, RZ ;  /* 0x000077730d037816 */ /* 0x001fce00000000ff */
[----:B---3--:R0:W-:Y:S02]  /*b9a10*/  @P6 STG.E.U8 desc[UR32][R10.64], R3 ;  /* 0x000000030a006986 */ /* 0x0081e4000c101120 */
[----:B0-----:R-:W-:-:S05]  /*b9a20*/  PRMT R3, R56, 0x7770, RZ ;  /* 0x0000777038037816 */ /* 0x001fca00000000ff */
[----:B------:R0:W-:Y:S02]  /*b9a30*/  @P5 STG.E.U8 desc[UR32][R8.64], R3 ;  /* 0x0000000308005986 */ /* 0x0001e4000c101120 */
[----:B0-----:R-:W-:-:S05]  /*b9a40*/  PRMT R3, R56, 0x7771, RZ ;  /* 0x0000777138037816 */ /* 0x001fca00000000ff */
[----:B----4-:R0:W-:Y:S04]  /*b9a50*/  @P4 STG.E.U8 desc[UR32][R58.64], R3 ;  /* 0x000000033a004986 */ /* 0x0101e8000c101120 */
[----:B0-----:R-:W3:Y:S01]  /*b9a60*/  LDL.LU.64 R58, [R1+0xe00] ;  /* 0x000e0000013a7983 */ /* 0x001ee20000300a00 */
[C---:B------:R-:W-:Y:S02]  /*b9a70*/  LOP3.LUT P3, RZ, R4.reuse, 0x2000000, RZ, 0xc0, !PT ;  /* 0x0200000004ff7812 */ /* 0x040fe4000786c0ff */
[----:B------:R-:W-:Y:S01]  /*b9a80*/  LOP3.LUT P2, RZ, R4, 0x1000000, RZ, 0xc0, !PT ;  /* 0x0100000004ff7812 */ /* 0x000fe2000784c0ff */
[----:B------:R-:W4:Y:S01]  /*b9a90*/  LDL.LU.64 R10, [R1+0xde8] ;  /* 0x000de800010a7983 */ /* 0x000f220000300a00 */
[----:B------:R-:W-:Y:S02]  /*b9aa0*/  PRMT R3, R56, 0x7772, RZ ;  /* 0x0000777238037816 */ /* 0x000fe400000000ff */
[----:B------:R-:W-:-:S07]  /*b9ab0*/  LOP3.LUT P1, RZ, R4, 0x800000, RZ, 0xc0, !PT ;  /* 0x0080000004ff7812 */ /* 0x000fce000782c0ff */
[----:B------:R0:W-:Y:S02]  /*b9ac0*/  @P3 STG.E.U8 desc[UR32][R54.64], R3 ;  /* 0x0000000336003986 */ /* 0x0001e4000c101120 */
[----:B0-----:R-:W-:-:S05]  /*b9ad0*/  PRMT R3, R56, 0x7773, RZ ;  /* 0x0000777338037816 */ /* 0x001fca00000000ff */
[----:B------:R0:W-:Y:S02]  /*b9ae0*/  @P2 STG.E.U8 desc[UR32][R52.64], R3 ;  /* 0x0000000334002986 */ /* 0x0001e4000c101120 */
[----:B0-----:R-:W-:-:S05]  /*b9af0*/  PRMT R3, R57, 0x7770, RZ ;  /* 0x0000777039037816 */ /* 0x001fca00000000ff */
[----:B------:R0:W-:Y:S04]  /*b9b00*/  @P1 STG.E.U8 desc[UR32][R50.64], R3 ;  /* 0x0000000332001986 */ /* 0x0001e8000c101120 */
[----:B0-----:R-:W4:Y:S04]  /*b9b10*/  LDL.LU.64 R50, [R1+0xde0] ;  /* 0x000de00001327983 */ /* 0x001f280000300a00 */
[----:B------:R-:W4:Y:S04]  /*b9b20*/  LDL.LU.64 R8, [R1+0xdc0] ;  /* 0x000dc00001087983 */ /* 0x000f280000300a00 */
[----:B------:R-:W4:Y:S04]  /*b9b30*/  LDL.LU.64 R54, [R1+0xdb8] ;  /* 0x000db80001367983 */ /* 0x000f280000300a00 */
[----:B------:R-:W4:Y:S01]  /*b9b40*/  LDL.LU R53, [R1+0x20] ;  /* 0x0000200001357983 */ /* 0x000f220000300800 */
[----:B------:R-:W-:-:S02]  /*b9b50*/  LOP3.LUT P0, RZ, R4, 0x400000, RZ, 0xc0, !PT ;  /* 0x0040000004ff7812 */ /* 0x000fc4000780c0ff */
[----:B------:R-:W-:Y:S02]  /*b9b60*/  PRMT R3, R57, 0x7771, RZ ;  /* 0x0000777139037816 */ /* 0x000fe400000000ff */
[----:B------:R-:W-:-:S09]  /*b9b70*/  LOP3.LUT P3, RZ, R4, 0x200000, RZ, 0xc0, !PT ;  /* 0x0020000004ff7812 */ /* 0x000fd2000786c0ff */
[----:B--2---:R0:W-:Y:S04]  /*b9b80*/  @P0 STG.E.U8 desc[UR32][R48.64], R3 ;  /* 0x0000000330000986 */ /* 0x0041e8000c101120 */
[----:B0-----:R-:W2:Y:S01]  /*b9b90*/  LDL.LU.64 R48, [R1+0xda8] ;  /* 0x000da80001307983 */ /* 0x001ea20000300a00 */
[----:B------:R-:W-:-:S05]  /*b9ba0*/  PRMT R3, R57, 0x7772, RZ ;  /* 0x0000777239037816 */ /* 0x000fca00000000ff */
[----:B---3--:R0:W-:Y:S04]  /*b9bb0*/  @P3 STG.E.U8 desc[UR32][R58.64], R3 ;  /* 0x000000033a003986 */ /* 0x0081e8000c101120 */
[----:B0-----:R-:W3:Y:S01]  /*b9bc0*/  LDL.LU R58, [R1+0x10] ;  /* 0x00001000013a7983 */ /* 0x001ee20000300800 */
[----:B------:R-:W-:-:S03]  /*b9bd0*/  PRMT R3, R57, 0x7773, RZ ;  /* 0x0000777339037816 */ /* 0x000fc600000000ff */
[----:B------:R-:W3:Y:S01]  /*b9be0*/  LDL.LU.64 R56, [R1+0xda0] ;  /* 0x000da00001387983 */ /* 0x000ee20000300a00 */
[----:B------:R-:W-:Y:S02]  /*b9bf0*/  LOP3.LUT P6, RZ, R4, 0x200, RZ, 0xc0, !PT ;  /* 0x0000020004ff7812 */ /* 0x000fe400078cc0ff */
[----:B------:R-:W-:Y:S01]  /*b9c00*/  LOP3.LUT R60, R60, 0xffefffff, RZ, 0xc0, !PT ;  /* 0xffefffff3c3c7812 */ /* 0x000fe200078ec0ff */
[----:B------:R-:W3:Y:S01]  /*b9c10*/  LDL.LU.64 R26, [R1+0xd98] ;  /* 0x000d9800011a7983 */ /* 0x000ee20000300a00 */
[----:B------:R-:W-:-:S03]  /*b9c20*/  LOP3.LUT P2, RZ, R4, 0x100000, RZ, 0xc0, !PT ;  /* 0x0010000004ff7812 */ /* 0x000fc6000784c0ff */
[----:B------:R-:W3:Y:S01]  /*b9c30*/  LDL.LU.64 R22, [R1+0xd90] ;  /* 0x000d900001167983 */ /* 0x000ee20000300a00 */
[----:B------:R-:W-:-:S03]  /*b9c40*/  LOP3.LUT P1, RZ, R4, 0x80000, RZ, 0xc0, !PT ;  /* 0x0008000004ff7812 */ /* 0x000fc6000782c0ff */
[----:B------:R-:W3:Y:S02]  /*b9c50*/  LDL.LU.64 R18, [R1+0xd80] ;  /* 0x000d800001127983 */ /* 0x000ee40000300a00 */
        /* <DEDUP_REMOVED lines=11> */
[----:B------:R-:W-:Y:S01]  /*b9d10*/  LOP3.LUT R60, R60, 0xfeffffff, RZ, 0xc0, !PT ;  /* 0xfeffffff3c3c7812 */ /* 0x000fe200078ec0ff */
[----:B----4-:R0:W-:Y:S10]  /*b9d20*/  @P2 STG.E.U8 desc[UR32][R10.64], R3 ;  /* 0x000000030a002986 */ /* 0x0101f4000c101120 */
[----:B------:R-:W-:-:S02]  /*b9d30*/  @P6 LOP3.LUT R60, R60, 0x1000000, RZ, 0xfc, !PT ;  /* 0x010000003c3c6812 */ /* 0x000fc400078efcff */
[----:B------:R-:W-:Y:S02]  /*b9d40*/  LOP3.LUT P6, RZ, R4, 0x4000, RZ, 0xc0, !PT ;  /* 0x0000400004ff7812 */ /* 0x000fe400078cc0ff */
[----:B------:R-:W-:-:S11]  /*b9d50*/  LOP3.LUT R60, R60, 0xfdffffff, RZ, 0xc0, !PT ;  /* 0xfdffffff3c3c7812 */ /* 0x000fd600078ec0ff */
[----:B------:R-:W-:Y:S02]  /*b9d60*/  @P6 LOP3.LUT R60, R60, 0x2000000, RZ, 0xfc, !PT ;  /* 0x020000003c3c6812 */ /* 0x000fe400078efcff */
[----:B------:R-:W-:Y:S02]  /*b9d70*/  LOP3.LUT P6, RZ, R4, 0x8000, RZ, 0xc0, !PT ;  /* 0x0000800004ff7812 */ /* 0x000fe400078cc0ff */
[----:B0-----:R-:W-:-:S05]  /*b9d80*/  PRMT R3, R53, 0x7770, RZ ;  /* 0x0000777035037816 */ /* 0x001fca00000000ff */
[----:B------:R0:W-:Y:S01]  /*b9d90*/  @P1 STG.E.U8 desc[UR32][R50.64], R3 ;  /* 0x0000000332001986 */ /* 0x0001e2000c101120 */
[----:B------:R-:W-:-:S03]  /*b9da0*/  LOP3.LUT R60, R60, 0xfbffffff, RZ, 0xc0, !PT ;  /* 0xfbffffff3c3c7812 */ /* 0x000fc600078ec0ff */
[----:B0-----:R-:W4:Y:S04]  /*b9db0*/  LDL.LU R50, [R1+0x24] ;  /* 0x0000240001327983 */ /* 0x001f280000300800 */
[----:B------:R-:W4:Y:S01]  /*b9dc0*/  LDL.LU.64 R16, [R1+0xd78] ;  /* 0x000d780001107983 */ /* 0x000f220000300a00 */
[----:B------:R-:W-:Y:S02]  /*b9dd0*/  @P6 LOP3.LUT R60, R60, 0x4000000, RZ, 0xfc, !PT ;  /* 0x040000003c3c6812 */ /* 0x000fe400078efcff */
[C---:B------:R-:W-:Y:S01]  /*b9de0*/  LOP3.LUT P6, RZ, R4.reuse, 0x10000, RZ, 0xc0, !PT ;  /* 0x0001000004ff7812 */ /* 0x040fe200078cc0ff */
[----:B------:R-:W4:Y:S01]  /*b9df0*/  LDL.LU.64 R14, [R1+0xd68] ;  /* 0x000d6800010e7983 */ /* 0x000f220000300a00 */
[----:B------:R-:W-:Y:S02]  /*b9e00*/  LOP3.LUT P0, RZ, R4, 0x40000, RZ, 0xc0, !PT ;  /* 0x0004000004ff7812 */ /* 0x000fe4000780c0ff */
[----:B------:R-:W-:Y:S01]  /*b9e10*/  LOP3.LUT R60, R60, 0xf7ffffff, RZ, 0xc0, !PT ;  /* 0xf7ffffff3c3c7812 */ /* 0x000fe200078ec0ff */
[----:B------:R-:W4:Y:S01]  /*b9e20*/  LDL.LU R51, [R1+0x14] ;  /* 0x0000140001337983 */ /* 0x000f220000300800 */
[----:B------:R-:W-:-:S03]  /*b9e30*/  PRMT R3, R53, 0x7771, RZ ;  /* 0x0000777135037816 */ /* 0x000fc600000000ff */
[----:B------:R-:W4:Y:S04]  /*b9e40*/  LDL.LU.64 R12, [R1+0xd60] ;  /* 0x000d6000010c7983 */ /* 0x000f280000300a00 */
[----:B------:R-:W-:Y:S01]  /*b9e50*/  @P6 LOP3.LUT R60, R60, 0x8000000, RZ, 0xfc, !PT ;  /* 0x080000003c3c6812 */ /* 0x000fe200078efcff */
[----:B------:R-:W4:Y:S01]  /*b9e60*/  LDL.LU.64 R10, [R1+0xd58] ;  /* 0x000d5800010a7983 */ /* 0x000f220000300a00 */
[----:B------:R-:W-:-:S03]  /*b9e70*/  LOP3.LUT P6, RZ, R4, 0x20000, RZ, 0xc0, !PT ;  /* 0x0002000004ff7812 */ /* 0x000fc600078cc0ff */
[----:B------:R0:W-:Y:S02]  /*b9e80*/  @P0 STG.E.U8 desc[UR32][R8.64], R3 ;  /* 0x0000000308000986 */ /* 0x0001e4000c101120 */
[----:B0-----:R-:W-:Y:S02]  /*b9e90*/  PRMT R3, R53, 0x7772, RZ ;  /* 0x0000777235037816 */ /* 0x001fe400000000ff */
[----:B------:R-:W4:Y:S06]  /*b9ea0*/  LDL.LU.64 R8, [R1+0xd50] ;  /* 0x000d500001087983 */ /* 0x000f2c0000300a00 */
[----:B------:R0:W-:Y:S01]  /*b9eb0*/  @P6 STG.E.U8 desc[UR32][R54.64], R3 ;  /* 0x0000000336006986 */ /* 0x0001e2000c101120 */
[----:B------:R-:W-:-:S02]  /*b9ec0*/  LOP3.LUT P6, RZ, R60, 0x8000000, RZ, 0xc0, !PT ;  /* 0x080000003cff7812 */ /* 0x000fc400078cc0ff */
[----:B0-----:R-:W-:Y:S01]  /*b9ed0*/  PRMT R3, R53, 0x7773, RZ ;  /* 0x0000777335037816 */ /* 0x001fe200000000ff */
[----:B------:R-:W4:Y:S10]  /*b9ee0*/  LDL.LU.64 R54, [R1+0xd40] ;  /* 0x000d400001367983 */ /* 0x000f340000300a00 */
[----:B--2---:R0:W-:Y:S01]  /*b9ef0*/  @P6 STG.E.U8 desc[UR32][R48.64], R3 ;  /* 0x0000000330006986 */ /* 0x0041e2000c101120 */
[----:B------:R-:W-:-:S03]  /*b9f00*/  LOP3.LUT P6, RZ, R60, 0x4000000, RZ, 0xc0, !PT ;  /* 0x040000003cff7812 */ /* 0x000fc600078cc0ff */
[----:B------:R-:W2:Y:S04]  /*b9f10*/  LDL.LU.64 R52, [R1+0xd38] ;  /* 0x000d380001347983 */ /* 0x000ea80000300a00 */
[----:B0-----:R-:W2:Y:S04]  /*b9f20*/  LDL.LU.64 R48, [R1+0xd28] ;  /* 0x000d280001307983 */ /* 0x001ea80000300a00 */
[----:B------:R-:W2:Y:S01]  /*b9f30*/  LDL.LU R59, [R1+0x28] ;  /* 0x00002800013b7983 */ /* 0x000ea20000300800 */
[----:B---3--:R-:W-:-:S05]  /*b9f40*/  PRMT R3, R58, 0x7770, RZ ;  /* 0x000077703a037816 */ /* 0x008fca00000000ff */
[----:B------:R0:W-:Y:S04]  /*b9f50*/  @P6 STG.E.U8 desc[UR32][R56.64], R3 ;  /* 0x0000000338006986 */ /* 0x0001e8000c101120 */
[----:B0-----:R-:W3:Y:S01]  /*b9f60*/  LDL.LU.64 R56, [R1+0xd20] ;  /* 0x000d200001387983 */ /* 0x001ee20000300a00 */
[----:B------:R-:W-:Y:S02]  /*b9f70*/  LOP3.LUT P6, RZ, R60, 0x2000000, RZ, 0xc0, !PT ;  /* 0x020000003cff7812 */ /* 0x000fe400078cc0ff */
        /* <DEDUP_REMOVED lines=10> */
[C---:B------:R-:W-:Y:S02]  /*ba020*/  LOP3.LUT P4, RZ, R4.reuse, 0x80, RZ, 0xc0, !PT ;  /* 0x0000008004ff7812 */ /* 0x040fe4000788c0ff */
[C---:B------:R-:W-:Y:S02]  /*ba030*/  LOP3.LUT P3, RZ, R4.reuse, 0x40, RZ, 0xc0, !PT ;  /* 0x0000004004ff7812 */ /* 0x040fe4000786c0ff */
[----:B------:R-:W-:Y:S02]  /*ba040*/  LOP3.LUT P2, RZ, R4, 0x20, RZ, 0xc0, !PT ;  /* 0x0000002004ff7812 */ /* 0x000fe4000784c0ff */
[----:B----4-:R-:W-:-:S05]  /*ba050*/  PRMT R3, R50, 0x7770, RZ ;  /* 0x0000777032037816 */ /* 0x010fca00000000ff */
[----:B------:R0:W-:Y:S01]  /*ba060*/  @P6 STG.E.U8 desc[UR32][R16.64], R3 ;  /* 0x0000000310006986 */ /* 0x0001e2000c101120 */
[----:B------:R-:W-:Y:S02]  /*ba070*/  LOP3.LUT P6, RZ, R60, 0x200000, RZ, 0xc0, !PT ;  /* 0x002000003cff7812 */ /* 0x000fe400078cc0ff */
[----:B0-----:R-:W-:-:S11]  /*ba080*/  PRMT R3, R50, 0x7771, RZ ;  /* 0x0000777132037816 */ /* 0x001fd600000000ff */
[----:B------:R0:W-:Y:S01]  /*ba090*/  @P6 STG.E.U8 desc[UR32][R14.64], R3 ;  /* 0x000000030e006986 */ /* 0x0001e2000c101120 */
[----:B------:R-:W-:Y:S02]  /*ba0a0*/  LOP3.LUT P6, RZ, R60, 0x100000, RZ, 0xc0, !PT ;  /* 0x001000003cff7812 */ /* 0x000fe400078cc0ff */
[----:B0-----:R-:W-:-:S11]  /*ba0b0*/  PRMT R3, R50, 0x7772, RZ ;  /* 0x0000777232037816 */ /* 0x001fd600000000ff */
[----:B------:R0:W-:Y:S02]  /*ba0c0*/  @P6 STG.E.U8 desc[UR32][R12.64], R3 ;  /* 0x000000030c006986 */ /* 0x0001e4000c101120 */
[----:B0-----:R-:W-:-:S05]  /*ba0d0*/  PRMT R3, R50, 0x7773, RZ ;  /* 0x0000777332037816 */ /* 0x001fca00000000ff */
[----:B------:R0:W-:Y:S01]  /*ba0e0*/  @P5 STG.E.U8 desc[UR32][R10.64], R3 ;  /* 0x000000030a005986 */ /* 0x0001e2000c101120 */
[----:B------:R-:W-:Y:S02]  /*ba0f0*/  LOP3.LUT P1, RZ, R4, 0x10, RZ, 0xc0, !PT ;  /* 0x0000001004ff7812 */ /* 0x000fe4000782c0ff */
[----:B0-----:R-:W-:-:S05]  /*ba100*/  PRMT R3, R51, 0x7770, RZ ;  /* 0x0000777033037816 */ /* 0x001fca00000000ff */
[----:B------:R0:W-:Y:S01]  /*ba110*/  @P4 STG.E.U8 desc[UR32][R8.64], R3 ;  /* 0x0000000308004986 */ /* 0x0001e2000c101120 */
[----:B------:R-:W-:Y:S02]  /*ba120*/  LOP3.LUT P0, RZ, R4, 0x8, RZ, 0xc0, !PT ;  /* 0x0000000804ff7812 */ /* 0x000fe4000780c0ff */
[----:B0-----:R-:W-:-:S05]  /*ba130*/  PRMT R3, R51, 0x7771, RZ ;  /* 0x0000777133037816 */ /* 0x001fca00000000ff */
[----:B------:R0:W-:Y:S02]  /*ba140*/  @P3 STG.E.U8 desc[UR32][R54.64], R3 ;  /* 0x0000000336003986 */ /* 0x0001e4000c101120 */
[----:B0-----:R-:W-:-:S05]  /*ba150*/  PRMT R3, R51, 0x7772, RZ ;  /* 0x0000777233037816 */ /* 0x001fca00000000ff */
[----:B--2---:R0:W-:Y:S02]  /*ba160*/  @P2 STG.E.U8 desc[UR32][R52.64], R3 ;  /* 0x0000000334002986 */ /* 0x0041e4000c101120 */
[----:B0-----:R-:W-:-:S05]  /*ba170*/  PRMT R3, R51, 0x7773, RZ ;  /* 0x0000777333037816 */ /* 0x001fca00000000ff */
[----:B------:R0:W-:Y:S02]  /*ba180*/  @P1 STG.E.U8 desc[UR32][R48.64], R3 ;  /* 0x0000000330001986 */ /* 0x0001e4000c101120 */
[----:B0-----:R-:W-:-:S05]  /*ba190*/  PRMT R3, R59, 0x7770, RZ ;  /* 0x000077703b037816 */ /* 0x001fca00000000ff */
[----:B---3--:R0:W-:Y:S04]  /*ba1a0*/  @P0 STG.E.U8 desc[UR32][R56.64], R3 ;  /* 0x0000000338000986 */ /* 0x0081e8000c101120 */
[----:B0-----:R-:W2:Y:S04]  /*ba1b0*/  LDL.LU.64 R56, [R1+0xd10] ;  /* 0x000d100001387983 */ /* 0x001ea80000300a00 */
[----:B------:R-:W3:Y:S04]  /*ba1c0*/  LDL.LU.64 R8, [R1+0xd08] ;  /* 0x000d080001087983 */ /* 0x000ee80000300a00 */
[----:B------:R-:W4:Y:S04]  /*ba1d0*/  LDL.LU.64 R48, [R1+0xcf8] ;  /* 0x000cf80001307983 */ /* 0x000f280000300a00 */
[----:B------:R-:W4:Y:S04]  /*ba1e0*/  LDL.LU.64 R54, [R1+0xcf0] ;  /* 0x000cf00001367983 */ /* 0x000f280000300a00 */
[----:B------:R-:W4:Y:S04]  /*ba1f0*/  LDL.LU.64 R52, [R1+0xcd8] ;  /* 0x000cd80001347983 */ /* 0x000f280000300a00 */
[----:B------:R-:W4:Y:S04]  /*ba200*/  LDL.LU.64 R50, [R1+0xcd0] ;  /* 0x000cd00001327983 */ /* 0x000f280000300a00 */
[----:B------:R-:W4:Y:S01]  /*ba210*/  LDL.LU R16, [R1+0x18] ;  /* 0x0000180001107983 */ /* 0x000f220000300800 */
[----:B------:R-:W-:-:S02]  /*ba220*/  LOP3.LUT P3, RZ, R4, 0x4, RZ, 0xc0, !PT ;  /* 0x0000000404ff7812 */ /* 0x000fc4000786c0ff */
[----:B------:R-:W-:Y:S02]  /*ba230*/  PRMT R3, R59, 0x7771, RZ ;  /* 0x000077713b037816 */ /* 0x000fe400000000ff */
        /* <DEDUP_REMOVED lines=12> */
[----:B------:R-:W-:Y:S01]  /*ba300*/  LOP3.LUT P6, RZ, R5, 0x4000000, RZ, 0xc0, !PT ;  /* 0x0400000005ff7812 */ /* 0x000fe200078cc0ff */
[----:B--2---:R0:W-:Y:S04]  /*ba310*/  @P3 STG.E.U8 desc[UR32][R56.64], R3 ;  /* 0x0000000338003986 */ /* 0x0041e8000c101120 */
[----:B0-----:R-:W2:Y:S04]  /*ba320*/  LDL.LU.64 R56, [R1+0xcb8] ;  /* 0x000cb80001387983 */ /* 0x001ea80000300a00 */
[----:B------:R-:W2:Y:S04]  /*ba330*/  LDL.LU R17, [R1+0x2c] ;  /* 0x00002c0001117983 */ /* 0x000ea80000300800 */
[----:B------:R-:W2:Y:S01]  /*ba340*/  LDL.LU.64 R26, [R1+0xcb0] ;  /* 0x000cb000011a7983 */ /* 0x000ea20000300a00 */
[----:B------:R-:W-:-:S03]  /*ba350*/  LOP3.LUT R60, R60, 0xfffeffff, RZ, 0xc0, !PT ;  /* 0xfffeffff3c3c7812 */ /* 0x000fc600078ec0ff */
[----:B------:R-:W2:Y:S01]  /*ba360*/  LDL.LU.64 R22, [R1+0xc98] ;  /* 0x000c980001167983 */ /* 0x000ea20000300a00 */
[----:B------:R-:W-:Y:S02]  /*ba370*/  @P6 LOP3.LUT R60, R60, 0x10000, RZ, 0xfc, !PT ;  /* 0x000100003c3c6812 */ /* 0x000fe400078efcff */
[----:B------:R-:W-:Y:S01]  /*ba380*/  LOP3.LUT P6, RZ, R5, 0x8000000, RZ, 0xc0, !PT ;  /* 0x0800000005ff7812 */ /* 0x000fe200078cc0ff */
[----:B------:R-:W2:Y:S01]  /*ba390*/  LDL.LU.64 R18, [R1+0xc90] ;  /* 0x000c900001127983 */ /* 0x000ea20000300a00 */
[----:B------:R-:W-:Y:S02]  /*ba3a0*/  LOP3.LUT P2, RZ, R4, 0x2, RZ, 0xc0, !PT ;  /* 0x0000000204ff7812 */ /* 0x000fe4000784c0ff */
[----:B------:R-:W-:Y:S01]  /*ba3b0*/  LOP3.LUT R60, R60, 0xfffdffff, RZ, 0xc0, !PT ;  /* 0xfffdffff3c3c7812 */ /* 0x000fe200078ec0ff */
[----:B------:R-:W2:Y:S01]  /*ba3c0*/  LDL.LU.64 R14, [R1+0xc78] ;  /* 0x000c7800010e7983 */ /* 0x000ea20000300a00 */
[----:B------:R-:W-:Y:S02]  /*ba3d0*/  LOP3.LUT P1, RZ, R4, 0x1, RZ, 0xc0, !PT ;  /* 0x0000000104ff7812 */ /* 0x000fe4000782c0ff */
[----:B------:R-:W-:-:S05]  /*ba3e0*/  PRMT R3, R59, 0x7772, RZ ;  /* 0x000077723b037816 */ /* 0x000fca00000000ff */
[----:B------:R-:W-:Y:S02]  /*ba3f0*/  @P6 LOP3.LUT R60, R60, 0x20000, RZ, 0xfc, !PT ;  /* 0x000200003c3c6812 */ /* 0x000fe400078efcff */
[----:B------:R-:W-:Y:S01]  /*ba400*/  LOP3.LUT P6, RZ, R5, 0x10000000, RZ, 0xc0, !PT ;  /* 0x1000000005ff7812 */ /* 0x000fe200078cc0ff */
[----:B---3--:R0:W-:Y:S01]  /*ba410*/  @P2 STG.E.U8 desc[UR32][R8.64], R3 ;  /* 0x0000000308002986 */ /* 0x0081e2000c101120 */
[----:B------:R-:W-:Y:S02]  /*ba420*/  LOP3.LUT R60, R60, 0xfffbffff, RZ, 0xc0, !PT ;  /* 0xfffbffff3c3c7812 */ /* 0x000fe400078ec0ff */
[----:B0-----:R-:W-:-:S09]  /*ba430*/  PRMT R3, R59, 0x7773, RZ ;  /* 0x000077733b037816 */ /* 0x001fd200000000ff */
[----:B------:R-:W-:Y:S02]  /*ba440*/  @P6 LOP3.LUT R60, R60, 0x40000, RZ, 0xfc, !PT ;  /* 0x000400003c3c6812 */ /* 0x000fe400078efcff */
[C---:B------:R-:W-:Y:S01]  /*ba450*/  LOP3.LUT P6, RZ, R5.reuse, 0x20000000, RZ, 0xc0, !PT ;  /* 0x2000000005ff7812 */ /* 0x040fe200078cc0ff */
[----:B----4-:R0:W-:Y:S01]  /*ba460*/  @P1 STG.E.U8 desc[UR32][R48.64], R3 ;  /* 0x0000000330001986 */ /* 0x0101e2000c101120 */
[----:B------:R-:W-:Y:S02]  /*ba470*/  LOP3.LUT P0, RZ, R5, 0x80000000, RZ, 0xc0, !PT ;  /* 0x8000000005ff7812 */ /* 0x000fe4000780c0ff */
[----:B------:R-:W-:Y:S01]  /*ba480*/  LOP3.LUT R60, R60, 0xfff7ffff, RZ, 0xc0, !PT ;  /* 0xfff7ffff3c3c7812 */ /* 0x000fe200078ec0ff */
[----:B0-----:R-:W3:Y:S04]  /*ba490*/  LDL.LU R48, [R1+0x1c] ;  /* 0x00001c0001307983 */ /* 0x001ee80000300800 */
[----:B------:R-:W4:Y:S04]  /*ba4a0*/  LDL.LU.64 R12, [R1+0xc70] ;  /* 0x000c7000010c7983 */ /* 0x000f280000300a00 */
[----:B------:R-:W-:-:S02]  /*ba4b0*/  @P6 LOP3.LUT R60, R60, 0x80000, RZ, 0xfc, !PT ;  /* 0x000800003c3c6812 */ /* 0x000fc400078efcff */
[----:B------:R-:W-:Y:S01]  /*ba4c0*/  LOP3.LUT P6, RZ, R5, 0x40000000, RZ, 0xc0, !PT ;  /* 0x4000000005ff7812 */ /* 0x000fe200078cc0ff */
[----:B------:R-:W4:Y:S01]  /*ba4d0*/  LDL.LU.64 R10, [R1+0xc58] ;  /* 0x000c5800010a7983 */ /* 0x000f220000300a00 */
[----:B------:R-:W-:-:S03]  /*ba4e0*/  PRMT R3, R16, 0x7770, RZ ;  /* 0x0000777010037816 */ /* 0x000fc600000000ff */
[----:B------:R-:W4:Y:S04]  /*ba4f0*/  LDL.LU R49, [R1+0x50] ;  /* 0x0000500001317983 */ /* 0x000f280000300800 */
[----:B------:R0:W-:Y:S04]  /*ba500*/  @P0 STG.E.U8 desc[UR32][R54.64], R3 ;  /* 0x0000000336000986 */ /* 0x0001e8000c101120 */
[----:B------:R-:W4:Y:S04]  /*ba510*/  LDL.LU.64 R8, [R1+0xc50] ;  /* 0x000c500001087983 */ /* 0x000f280000300a00 */
[----:B------:R-:W4:Y:S01]  /*ba520*/  LDL.LU.64 R58, [R1+0xc38] ;  /* 0x000c3800013a7983 */ /* 0x000f220000300a00 */
[----:B0-----:R-:W-:-:S03]  /*ba530*/  PRMT R3, R16, 0x7771, RZ ;  /* 0x0000777110037816 */ /* 0x001fc600000000ff */
[----:B------:R-:W4:Y:S04]  /*ba540*/  LDL.LU.64 R54, [R1+0xc30] ;  /* 0x000c300001367983 */ /* 0x000f280000300a00 */
[----:B------:R0:W-:Y:S01]  /*ba550*/  @P6 STG.E.U8 desc[UR32][R52.64], R3 ;  /* 0x0000000334006986 */ /* 0x0001e2000c101120 */
[----:B------:R-:W-:Y:S02]  /*ba560*/  LOP3.LUT P6, RZ, R60, 0x80000, RZ, 0xc0, !PT ;  /* 0x000800003cff7812 */ /* 0x000fe400078cc0ff */
[----:B0-----:R-:W-:Y:S01]  /*ba570*/  PRMT R3, R16, 0x7772, RZ ;  /* 0x0000777210037816 */ /* 0x001fe200000000ff */
[----:B------:R-:W4:Y:S10]  /*ba580*/  LDL.LU.64 R52, [R1+0xc10] ;  /* 0x000c100001347983 */ /* 0x000f340000300a00 */
[----:B------:R0:W-:Y:S01]  /*ba590*/  @P6 STG.E.U8 desc[UR32][R50.64], R3 ;  /* 0x0000000332006986 */ /* 0x0001e2000c101120 */
[----:B------:R-:W-:-:S03]  /*ba5a0*/  LOP3.LUT P6, RZ, R60, 0x40000, RZ, 0xc0, !PT ;  /* 0x000400003cff7812 */ /* 0x000fc600078cc0ff */
[----:B0-----:R-:W4:Y:S01]  /*ba5b0*/  LDL.LU.64 R50, [R1+0xc08] ;  /* 0x000c080001327983 */ /* 0x001f220000300a00 */
[----:B------:R-:W-:-:S09]  /*ba5c0*/  PRMT R3, R16, 0x7773, RZ ;  /* 0x0000777310037816 */ /* 0x000fd200000000ff */
[----:B--2---:R0:W-:Y:S04]  /*ba5d0*/  @P6 STG.E.U8 desc[UR32][R56.64], R3 ;  /* 0x0000000338006986 */ /* 0x0041e8000c101120 */
[----:B0-----:R-:W2:Y:S01]  /*ba5e0*/  LDL.LU.64 R56, [R1+0xbf0] ;  /* 0x000bf00001387983 */ /* 0x001ea20000300a00 */
        /* <DEDUP_REMOVED lines=13> */
[----:B---3--:R-:W-:-:S11]  /*ba6c0*/  PRMT R3, R48, 0x7770, RZ ;  /* 0x0000777030037816 */ /* 0x008fd600000000ff */
[----:B----4-:R0:W-:Y:S01]  /*ba6d0*/  @P6 STG.E.U8 desc[UR32][R12.64], R3 ;  /* 0x000000030c006986 */ /* 0x0101e2000c101120 */
[----:B------:R-:W-:Y:S02]  /*ba6e0*/  LOP3.LUT P6, RZ, R60, 0x1000, RZ, 0xc0, !PT ;  /* 0x000010003cff7812 */ /* 0x000fe400078cc0ff */
[C---:B------:R-:W-:Y:S02]  /*ba6f0*/  LOP3.LUT P5, RZ, R5.reuse, 0x200000, RZ, 0xc0, !PT ;  /* 0x0020000005ff7812 */ /* 0x040fe400078ac0ff */
[----:B------:R-:W-:Y:S02]  /*ba700*/  LOP3.LUT P4, RZ, R5, 0x100000, RZ, 0xc0, !PT ;  /* 0x0010000005ff7812 */ /* 0x000fe4000788c0ff */
[----:B0-----:R-:W-:-:S07]  /*ba710*/  PRMT R3, R48, 0x7771, RZ ;  /* 0x0000777130037816 */ /* 0x001fce00000000ff */
[----:B------:R0:W-:Y:S01]  /*ba720*/  @P6 STG.E.U8 desc[UR32][R10.64], R3 ;  /* 0x000000030a006986 */ /* 0x0001e2000c101120 */
[----:B------:R-:W-:Y:S02]  /*ba730*/  LOP3.LUT P3, RZ, R5, 0x80000, RZ, 0xc0, !PT ;  /* 0x0008000005ff7812 */ /* 0x000fe4000786c0ff */
[----:B0-----:R-:W-:-:S05]  /*ba740*/  PRMT R3, R48, 0x7772, RZ ;  /* 0x0000777230037816 */ /* 0x001fca00000000ff */
        /* <DEDUP_REMOVED lines=11> */
[----:B------:R0:W-:Y:S02]  /*ba800*/  @P1 STG.E.U8 desc[UR32][R50.64], R3 ;  /* 0x0000000332001986 */ /* 0x0001e4000c101120 */
[----:B0-----:R-:W-:-:S05]  /*ba810*/  PRMT R3, R49, 0x7773, RZ ;  /* 0x0000777331037816 */ /* 0x001fca00000000ff */
[----:B--2---:R0:W-:Y:S04]  /*ba820*/  @P0 STG.E.U8 desc[UR32][R56.64], R3 ;  /* 0x0000000338000986 */ /* 0x0041e8000c101120 */
[----:B0-----:R-:W2:Y:S04]  /*ba830*/  LDL.LU.64 R56, [R1+0xbe8] ;  /* 0x000be80001387983 */ /* 0x001ea80000300a00 */
[----:B------:R-:W3:Y:S04]  /*ba840*/  LDL.LU.64 R8, [R1+0xbd0] ;  /* 0x000bd00001087983 */ /* 0x000ee80000300a00 */
[----:B------:R-:W4:Y:S04]  /*ba850*/  LDL.LU.64 R58, [R1+0xbc8] ;  /* 0x000bc800013a7983 */ /* 0x000f280000300a00 */
[----:B------:R-:W2:Y:S04]  /*ba860*/  LDL.LU R55, [R1] ;  /* 0x0000000001377983 */ /* 0x000ea80000300800 */
[----:B------:R-:W4:Y:S04]  /*ba870*/  LDL.LU.64 R52, [R1+0xbb0] ;  /* 0x000bb00001347983 */ /* 0x000f280000300a00 */
[----:B------:R-:W4:Y:S04]  /*ba880*/  LDL.LU.64 R50, [R1+0xba8] ;  /* 0x000ba80001327983 */ /* 0x000f280000300a00 */
[----:B------:R-:W4:Y:S04]  /*ba890*/  LDL.LU.64 R48, [R1+0xb90] ;  /* 0x000b900001307983 */ /* 0x000f280000300a00 */
[----:B------:R-:W4:Y:S01]  /*ba8a0*/  LDL.LU R14, [R1+0x54] ;  /* 0x00005400010e7983 */ /* 0x000f220000300800 */
[----:B------:R-:W-:-:S02]  /*ba8b0*/  LOP3.LUT P3, RZ, R5, 0x8000, RZ, 0xc0, !PT ;  /* 0x0000800005ff7812 */ /* 0x000fc4000786c0ff */
        /* <DEDUP_REMOVED lines=14> */
[----:B--2---:R-:W-:-:S05]  /*ba9a0*/  PRMT R3, R55, 0x7770, RZ ;  /* 0x0000777037037816 */ /* 0x004fca00000000ff */
[----:B------:R0:W-:Y:S04]  /*ba9b0*/  @P3 STG.E.U8 desc[UR32][R56.64], R3 ;  /* 0x0000000338003986 */ /* 0x0001e8000c101120 */
[----:B0-----:R-:W2:Y:S04]  /*ba9c0*/  LDL.LU.64 R56, [R1+0xb88] ;  /* 0x000b880001387983 */ /* 0x001ea80000300a00 */
[----:B------:R-:W2:Y:S04]  /*ba9d0*/  LDL.LU.64 R26, [R1+0xb70] ;  /* 0x000b7000011a7983 */ /* 0x000ea80000300a00 */
[----:B------:R-:W2:Y:S04]  /*ba9e0*/  LDL.LU.64 R22, [R1+0xb68] ;  /* 0x000b680001167983 */ /* 0x000ea80000300a00 */
[----:B------:R-:W2:Y:S01]  /*ba9f0*/  LDL.LU R15, [R1+0x4] ;  /* 0x00000400010f7983 */ /* 0x000ea20000300800 */
[----:B------:R-:W-:-:S02]  /*baa00*/  @P6 LOP3.LUT R60, R60, 0x100, RZ, 0xfc, !PT ;  /* 0x000001003c3c6812 */ /* 0x000fc400078efcff */
[C---:B------:R-:W-:Y:S01]  /*baa10*/  LOP3.LUT P6, RZ, R5.reuse, 0x100, RZ, 0xc0, !PT ;  /* 0x0000010005ff7812 */ /* 0x040fe200078cc0ff */
[----:B------:R-:W2:Y:S01]  /*baa20*/  LDL.LU.64 R18, [R1+0xb50] ;  /* 0x000b500001127983 */ /* 0x000ea20000300a00 */
[----:B------:R-:W-:Y:S02]  /*baa30*/  LOP3.LUT R60, R60, 0xfffffdff, RZ, 0xc0, !PT ;  /* 0xfffffdff3c3c7812 */ /* 0x000fe400078ec0ff */
[C---:B------:R-:W-:Y:S01]  /*baa40*/  LOP3.LUT P2, RZ, R5.reuse, 0x4000, RZ, 0xc0, !PT ;  /* 0x0000400005ff7812 */ /* 0x040fe2000784c0ff */
[----:B------:R-:W2:Y:S01]  /*baa50*/  LDL.LU.64 R16, [R1+0xb48] ;  /* 0x000b480001107983 */ /* 0x000ea20000300a00 */
[----:B------:R-:W-:Y:S02]  /*baa60*/  LOP3.LUT P1, RZ, R5, 0x2000, RZ, 0xc0, !PT ;  /* 0x0000200005ff7812 */ /* 0x000fe4000782c0ff */
[----:B------:R-:W-:Y:S01]  /*baa70*/  PRMT R3, R55, 0x7771, RZ ;  /* 0x0000777137037816 */ /* 0x000fe200000000ff */
[----:B------:R-:W2:Y:S04]  /*baa80*/  LDL.LU.64 R12, [R1+0xb30] ;  /* 0x000b3000010c7983 */ /* 0x000ea80000300a00 */
[----:B------:R-:W-:-:S02]  /*baa90*/  @P6 LOP3.LUT R60, R60, 0x200, RZ, 0xfc, !PT ;  /* 0x000002003c3c6812 */ /* 0x000fc400078efcff */
[C---:B------:R-:W-:Y:S02]  /*baaa0*/  LOP3.LUT P6, RZ, R5.reuse, 0x200, RZ, 0xc0, !PT ;  /* 0x0000020005ff7812 */ /* 0x040fe400078cc0ff */
[----:B------:R-:W-:Y:S01]  /*baab0*/  LOP3.LUT R60, R60, 0xfffffbff, RZ, 0xc0, !PT ;  /* 0xfffffbff3c3c7812 */ /* 0x000fe200078ec0ff */
[----:B---3--:R0:W-:Y:S01]  /*baac0*/  @P2 STG.E.U8 desc[UR32][R8.64], R3 ;  /* 0x0000000308002986 */ /* 0x0081e2000c101120 */
[----:B------:R-:W-:-:S09]  /*baad0*/  LOP3.LUT P0, RZ, R5, 0x1000, RZ, 0xc0, !PT ;  /* 0x0000100005ff7812 */ /* 0x000fd2000780c0ff */
[----:B------:R-:W-:Y:S02]  /*baae0*/  @P6 LOP3.LUT R60, R60, 0x400, RZ, 0xfc, !PT ;  /* 0x000004003c3c6812 */ /* 0x000fe400078efcff */
[----:B------:R-:W-:Y:S02]  /*baaf0*/  LOP3.LUT P6, RZ, R5, 0x400, RZ, 0xc0, !PT ;  /* 0x0000040005ff7812 */ /* 0x000fe400078cc0ff */
[----:B0-----:R-:W-:Y:S02]  /*bab00*/  PRMT R3, R55, 0x7772, RZ ;  /* 0x0000777237037816 */ /* 0x001fe400000000ff */
[----:B------:R-:W-:-:S03]  /*bab10*/  LOP3.LUT R60, R60, 0xfffff7ff, RZ, 0xc0, !PT ;  /* 0xfffff7ff3c3c7812 */ /* 0x000fc600078ec0ff */
[----:B----4-:R0:W-:Y:S06]  /*bab20*/  @P1 STG.E.U8 desc[UR32][R58.64], R3 ;  /* 0x000000033a001986 */ /* 0x0101ec000c101120 */
[----:B------:R-:W-:Y:S02]  /*bab30*/  @P6 LOP3.LUT R60, R60, 0x800, RZ, 0xfc, !PT ;  /* 0x000008003c3c6812 */ /* 0x000fe400078efcff */
[----:B0-----:R-:W-:Y:S02]  /*bab40*/  PRMT R3, R55, 0x7773, RZ ;  /* 0x0000777337037816 */ /* 0x001fe400000000ff */
[----:B------:R-:W-:-:S03]  /*bab50*/  LOP3.LUT P6, RZ, R5, 0x800, RZ, 0xc0, !PT ;  /* 0x0000080005ff7812 */ /* 0x000fc600078cc0ff */
[----:B------:R0:W-:Y:S04]  /*bab60*/  @P0 STG.E.U8 desc[UR32][R52.64], R3 ;  /* 0x0000000334000986 */ /* 0x0001e8000c101120 */
[----:B0-----:R-:W3:Y:S01]  /*bab70*/  LDL.LU R53, [R1+0x58] ;  /* 0x0000580001357983 */ /* 0x001ee20000300800 */
[----:B------:R-:W-:-:S03]  /*bab80*/  PRMT R3, R14, 0x7770, RZ ;  /* 0x000077700e037816 */ /* 0x000fc600000000ff */
[----:B------:R-:W4:Y:S04]  /*bab90*/  LDL.LU.64 R10, [R1+0xb28] ;  /* 0x000b2800010a7983 */ /* 0x000f280000300a00 */
[----:B------:R-:W4:Y:S04]  /*baba0*/  LDL.LU.64 R8, [R1+0xb10] ;  /* 0x000b100001087983 */ /* 0x000f280000300a00 */
[----:B------:R0:W-:Y:S01]  /*babb0*/  @P6 STG.E.U8 desc[UR32][R50.64], R3 ;  /* 0x0000000332006986 */ /* 0x0001e2000c101120 */
[----:B------:R-:W-:-:S03]  /*babc0*/  LOP3.LUT P6, RZ, R60, 0x800, RZ, 0xc0, !PT ;  /* 0x000008003cff7812 */ /* 0x000fc600078cc0ff */
[----:B------:R-:W4:Y:S04]  /*babd0*/  LDL.LU.64 R58, [R1+0xb08] ;  /* 0x000b0800013a7983 */ /* 0x000f280000300a00 */
[----:B------:R-:W4:Y:S01]  /*babe0*/  LDL.LU.64 R54, [R1+0xaf0] ;  /* 0x000af00001367983 */ /* 0x000f220000300a00 */
[----:B0-----:R-:W-:-:S03]  /*babf0*/  PRMT R3, R14, 0x7771, RZ ;  /* 0x000077710e037816 */ /* 0x001fc600000000ff */
[----:B------:R-:W4:Y:S04]  /*bac00*/  LDL.LU R52, [R1+0x8] ;  /* 0x0000080001347983 */ /* 0x000f280000300800 */
[----:B------:R0:W-:Y:S01]  /*bac10*/  @P6 STG.E.U8 desc[UR32][R48.64], R3 ;  /* 0x0000000330006986 */ /* 0x0001e2000c101120 */
[----:B------:R-:W-:-:S03]  /*bac20*/  LOP3.LUT P6, RZ, R60, 0x400, RZ, 0xc0, !PT ;  /* 0x000004003cff7812 */ /* 0x000fc600078cc0ff */
[----:B------:R-:W4:Y:S04]  /*bac30*/  LDL.LU.64 R50, [R1+0xae8] ;  /* 0x000ae80001327983 */ /* 0x000f280000300a00 */
[----:B0-----:R-:W4:Y:S01]  /*bac40*/  LDL.LU.64 R48, [R1+0xad0] ;  /* 0x000ad00001307983 */ /* 0x001f220000300a00 */
[----:B------:R-:W-:-:S05]  /*bac50*/  PRMT R3, R14, 0x7772, RZ ;  /* 0x000077720e037816 */ /* 0x000fca00000000ff */
        /* <DEDUP_REMOVED lines=20> */
[----:B---3--:R-:W-:-:S07]  /*bada0*/  PRMT R3, R53, 0x7770, RZ ;  /* 0x0000777035037816 */ /* 0x008fce00000000ff */
[----:B----4-:R0:W-:Y:S01]  /*badb0*/  @P6 STG.E.U8 desc[UR32][R10.64], R3 ;  /* 0x000000030a006986 */ /* 0x0101e2000c101120 */
        /* <DEDUP_REMOVED lines=19> */
[----:B------:R-:W4:Y:S04]  /*baef0*/  LDL.LU.64 R58, [R1+0xa98] ;  /* 0x000a9800013a7983 */ /* 0x000f280000300a00 */
[----:B------:R-:W3:Y:S04]  /*baf00*/  LDL.LU R53, [R1+0x5c] ;  /* 0x00005c0001357983 */ /* 0x000ee80000300800 */
        /* <DEDUP_REMOVED lines=20> */
[----:B0-----:R-:W2:Y:S01]  /*bb050*/  LDL.LU.64 R56, [R1+0xa58] ;  /* 0x000a580001387983 */ /* 0x001ea20000300a00 */
[----:B---3--:R-:W-:-:S05]  /*bb060*/  PRMT R3, R53, 0x7770, RZ ;  /* 0x0000777035037816 */ /* 0x008fca00000000ff */
[----:B------:R0:W-:Y:S04]  /*bb070*/  @P2 STG.E.U8 desc[UR32][R48.64], R3 ;  /* 0x0000000330002986 */ /* 0x0001e8000c101120 */
[----:B0-----:R-:W3:Y:S01]  /*bb080*/  LDL.LU.64 R48, [R1+0xa50] ;  /* 0x000a500001307983 */ /* 0x001ee20000300a00 */
[----:B------:R-:W-:-:S03]  /*bb090*/  LOP3.LUT R60, R60, 0xfffffffe, RZ, 0xc0, !PT ;  /* 0xfffffffe3c3c7812 */ /* 0x000fc600078ec0ff */
[----:B------:R-:W3:Y:S01]  /*bb0a0*/  LDL.LU.64 R22, [R1+0xa38] ;  /* 0x000a380001167983 */ /* 0x000ee20000300a00 */
[----:B------:R-:W-:Y:S02]  /*bb0b0*/  @P6 LOP3.LUT R60, R60, 0x1, RZ, 0xfc, !PT ;  /* 0x000000013c3c6812 */ /* 0x000fe400078efcff */
[----:B------:R-:W-:Y:S01]  /*bb0c0*/  LOP3.LUT P6, RZ, R6, 0x200000, RZ, 0xc0, !PT ;  /* 0x0020000006ff7812 */ /* 0x000fe200078cc0ff */
[----:B------:R-:W3:Y:S01]  /*bb0d0*/  LDL.LU R52, [R1+0x130] ;  /* 0x0001300001347983 */ /* 0x000ee20000300800 */
[----:B------:R-:W-:-:S03]  /*bb0e0*/  LOP3.LUT R60, R60, 0xfffffffd, RZ, 0xc0, !PT ;  /* 0xfffffffd3c3c7812 */ /* 0x000fc600078ec0ff */
[----:B------:R-:W3:Y:S04]  /*bb0f0*/  LDL.LU.64 R18, [R1+0xa30] ;  /* 0x000a300001127983 */ /* 0x000ee80000300a00 */
[----:B------:R-:W3:Y:S04]  /*bb100*/  LDL.LU.64 R16, [R1+0xa18] ;  /* 0x000a180001107983 */ /* 0x000ee80000300a00 */
[----:B------:R-:W-:Y:S01]  /*bb110*/  @P6 LOP3.LUT R60, R60, 0x2, RZ, 0xfc, !PT ;  /* 0x000000023c3c6812 */ /* 0x000fe200078efcff */
[----:B------:R-:W3:Y:S01]  /*bb120*/  LDL.LU.64 R14, [R1+0xa10] ;  /* 0x000a1000010e7983 */ /* 0x000ee20000300a00 */
[----:B------:R-:W-:-:S02]  /*bb130*/  LOP3.LUT P6, RZ, R6, 0x400000, RZ, 0xc0, !PT ;  /* 0x0040000006ff7812 */ /* 0x000fc400078cc0ff */
[----:B------:R-:W-:Y:S01]  /*bb140*/  LOP3.LUT R60, R60, 0xfffffffb, RZ, 0xc0, !PT ;  /* 0xfffffffb3c3c7812 */ /* 0x000fe200078ec0ff */
[----:B------:R-:W3:Y:S01]  /*bb150*/  LDL.LU.64 R12, [R1+0x9f8] ;  /* 0x0009f800010c7983 */ /* 0x000ee20000300a00 */
[C---:B------:R-:W-:Y:S02]  /*bb160*/  LOP3.LUT P1, RZ, R6.reuse, 0x4000000, RZ, 0xc0, !PT ;  /* 0x0400000006ff7812 */ /* 0x040fe4000782c0ff */
[----:B------:R-:W-:Y:S01]  /*bb170*/  LOP3.LUT P0, RZ, R6, 0x2000000, RZ, 0xc0, !PT ;  /* 0x0200000006ff7812 */ /* 0x000fe2000780c0ff */
[----:B------:R-:W3:Y:S06]  /*bb180*/  LDL.LU.64 R10, [R1+0x9f0] ;  /* 0x0009f000010a7983 */ /* 0x000eec0000300a00 */
[----:B------:R-:W-:-:S02]  /*bb190*/  @P6 LOP3.LUT R60, R60, 0x4, RZ, 0xfc, !PT ;  /* 0x000000043c3c6812 */ /* 0x000fc400078efcff */
[----:B------:R-:W-:Y:S02]  /*bb1a0*/  LOP3.LUT P6, RZ, R6, 0x800000, RZ, 0xc0, !PT ;  /* 0x0080000006ff7812 */ /* 0x000fe400078cc0ff */
[----:B------:R-:W-:Y:S02]  /*bb1b0*/  LOP3.LUT R60, R60, 0xfffffff7, RZ, 0xc0, !PT ;  /* 0xfffffff73c3c7812 */ /* 0x000fe400078ec0ff */
[----:B------:R-:W-:-:S05]  /*bb1c0*/  PRMT R3, R53, 0x7771, RZ ;  /* 0x0000777135037816 */ /* 0x000fca00000000ff */
[----:B----4-:R0:W-:Y:S04]  /*bb1d0*/  @P1 STG.E.U8 desc[UR32][R8.64], R3 ;  /* 0x0000000308001986 */ /* 0x0101e8000c101120 */
[----:B------:R-:W-:Y:S02]  /*bb1e0*/  @P6 LOP3.LUT R60, R60, 0x8, RZ, 0xfc, !PT ;  /* 0x000000083c3c6812 */ /* 0x000fe400078efcff */
[----:B------:R-:W-:Y:S02]  /*bb1f0*/  LOP3.LUT P6, RZ, R6, 0x1000000, RZ, 0xc0, !PT ;  /* 0x0100000006ff7812 */ /* 0x000fe400078cc0ff */
[C---:B0-----:R-:W-:Y:S01]  /*bb200*/  PRMT R3, R53.reuse, 0x7772, RZ ;  /* 0x0000777235037816 */ /* 0x041fe200000000ff */
[----:B------:R-:W4:Y:S04]  /*bb210*/  LDL.LU.64 R8, [R1+0x9d8] ;  /* 0x0009d80001087983 */ /* 0x000f280000300a00 */
[----:B------:R0:W-:Y:S02]  /*bb220*/  @P0 STG.E.U8 desc[UR32][R58.64], R3 ;  /* 0x000000033a000986 */ /* 0x0001e4000c101120 */
[----:B0-----:R-:W-:-:S02]  /*bb230*/  PRMT R3, R53, 0x7773, RZ ;  /* 0x0000777335037816 */ /* 0x001fc400000000ff */
[----:B------:R-:W4:Y:S04]  /*bb240*/  LDL.LU.64 R58, [R1+0x9d0] ;  /* 0x0009d000013a7983 */ /* 0x000f280000300a00 */
[----:B------:R0:W-:Y:S01]  /*bb250*/  @P6 STG.E.U8 desc[UR32][R54.64], R3 ;  /* 0x0000000336006986 */ /* 0x0001e2000c101120 */
[----:B------:R-:W-:-:S03]  /*bb260*/  LOP3.LUT P6, RZ, R60, 0x8, RZ, 0xc0, !PT ;  /* 0x000000083cff7812 */ /* 0x000fc600078cc0ff */
[----:B------:R-:W4:Y:S01]  /*bb270*/  LDL.LU R53, [R1+0x134] ;  /* 0x0001340001357983 */ /* 0x000f220000300800 */
[----:B0-----:R-:W-:-:S03]  /*bb280*/  PRMT R3, R27, 0x7770, RZ ;  /* 0x000077701b037816 */ /* 0x001fc600000000ff */
[----:B------:R-:W4:Y:S06]  /*bb290*/  LDL.LU.64 R54, [R1+0x9b8] ;  /* 0x0009b80001367983 */ /* 0x000f2c0000300a00 */
        /* <DEDUP_REMOVED lines=8> */
[----:B---3--:R0:W-:Y:S01]  /*bb320*/  @P6 STG.E.U8 desc[UR32][R48.64], R3 ;  /* 0x0000000330006986 */ /* 0x0081e2000c101120 */
[----:B------:R-:W-:Y:S02]  /*bb330*/  LOP3.LUT P6, RZ, R60, 0x1, RZ, 0xc0, !PT ;  /* 0x000000013cff7812 */ /* 0x000fe400078cc0ff */
[----:B0-----:R-:W-:Y:S01]  /*bb340*/  PRMT R3, R27, 0x7773, RZ ;  /* 0x000077731b037816 */ /* 0x001fe200000000ff */
[----:B------:R-:W3:Y:S10]  /*bb350*/  LDL.LU.64 R48, [R1+0x3808] ;  /* 0x0038080001307983 */ /* 0x000ef40000300a00 */
[----:B------:R0:W-:Y:S01]  /*bb360*/  @P6 STG.E.U8 desc[UR32][R22.64], R3 ;  /* 0x0000000316006986 */ /* 0x0001e2000c101120 */
[----:B------:R-:W-:-:S02]  /*bb370*/  LOP3.LUT P6, RZ, R4, 0x80000000, RZ, 0xc0, !PT ;  /* 0x8000000004ff7812 */ /* 0x000fc400078cc0ff */
        /* <DEDUP_REMOVED lines=18> */
[----:B----4-:R0:W-:Y:S01]  /*bb4a0*/  @P4 STG.E.U8 desc[UR32][R8.64], R3 ;  /* 0x0000000308004986 */ /* 0x0101e2000c101120 */
[----:B------:R-:W-:Y:S02]  /*bb4b0*/  LOP3.LUT P1, RZ, R6, 0x800, RZ, 0xc0, !PT ;  /* 0x0000080006ff7812 */ /* 0x000fe4000782c0ff */
[----:B0-----:R-:W-:-:S05]  /*bb4c0*/  PRMT R3, R7, 0x7772, RZ ;  /* 0x0000777207037816 */ /* 0x001fca00000000ff */
[----:B------:R0:W-:Y:S01]  /*bb4d0*/  @P3 STG.E.U8 desc[UR32][R58.64], R3 ;  /* 0x000000033a003986 */ /* 0x0001e2000c101120 */
[----:B------:R-:W-:Y:S02]  /*bb4e0*/  LOP3.LUT P0, RZ, R6, 0x400, RZ, 0xc0, !PT ;  /* 0x0000040006ff7812 */ /* 0x000fe4000780c0ff */
[----:B0-----:R-:W-:Y:S02]  /*bb4f0*/  PRMT R3, R7, 0x7773, RZ ;  /* 0x0000777307037816 */ /* 0x001fe400000000ff */
[----:B------:R-:W4:Y:S04]  /*bb500*/  LDL.LU R7, [R1+0x3800] ;  /* 0x0038000001077983 */ /* 0x000f280000300800 */
[----:B------:R0:W-:Y:S02]  /*bb510*/  @P2 STG.E.U8 desc[UR32][R54.64], R3 ;  /* 0x0000000336002986 */ /* 0x0001e4000c101120 */
[----:B0-----:R-:W-:-:S05]  /*bb520*/  PRMT R3, R53, 0x7770, RZ ;  /* 0x0000777035037816 */ /* 0x001fca00000000ff */
[----:B------:R0:W-:Y:S02]  /*bb530*/  @P1 STG.E.U8 desc[UR32][R50.64], R3 ;  /* 0x0000000332001986 */ /* 0x0001e4000c101120 */
[----:B0-----:R-:W-:-:S05]  /*bb540*/  PRMT R3, R53, 0x7771, RZ ;  /* 0x0000777135037816 */ /* 0x001fca00000000ff */
[----:B--2---:R0:W-:Y:S04]  /*bb550*/  @P0 STG.E.U8 desc[UR32][R56.64], R3 ;  /* 0x0000000338000986 */ /* 0x0041e8000c101120 */
[----:B0-----:R-:W2:Y:S04]  /*bb560*/  LDL.LU.64 R56, [R1+0x990] ;  /* 0x0009900001387983 */ /* 0x001ea80000300a00 */
[----:B------:R-:W3:Y:S04]  /*bb570*/  LDL.LU.64 R12, [R1+0x978] ;  /* 0x00097800010c7983 */ /* 0x000ee80000300a00 */
[----:B------:R-:W3:Y:S04]  /*bb580*/  LDL.LU.64 R10, [R1+0x970] ;  /* 0x00097000010a7983 */ /* 0x000ee80000300a00 */
[----:B------:R-:W3:Y:S04]  /*bb590*/  LDL.LU.64 R8, [R1+0x958] ;  /* 0x0009580001087983 */ /* 0x000ee80000300a00 */
[----:B------:R-:W3:Y:S04]  /*bb5a0*/  LDL.LU.64 R58, [R1+0x950] ;  /* 0x00095000013a7983 */ /* 0x000ee80000300a00 */
[----:B------:R-:W3:Y:S01]  /*bb5b0*/  LDL.LU R55, [R1+0x124] ;  /* 0x0001240001377983 */ /* 0x000ee20000300800 */
[----:B------:R-:W-:-:S03]  /*bb5c0*/  LOP3.LUT P3, RZ, R6, 0x200, RZ, 0xc0, !PT ;  /* 0x0000020006ff7812 */ /* 0x000fc6000786c0ff */
[----:B------:R-:W3:Y:S01]  /*bb5d0*/  LDL.LU.64 R50, [R1+0x938] ;  /* 0x0009380001327983 */ /* 0x000ee20000300a00 */
[----:B------:R-:W-:-:S03]  /*bb5e0*/  PRMT R3, R53, 0x7772, RZ ;  /* 0x0000777235037816 */ /* 0x000fc600000000ff */
[----:B------:R-:W3:Y:S01]  /*bb5f0*/  LDL.LU R52, [R1+0x138] ;  /* 0x0001380001347983 */ /* 0x000ee20000300800 */
[----:B------:R-:W-:Y:S02]  /*bb600*/  LOP3.LUT R4, R4, 0xffefffff, RZ, 0xc0, !PT ;  /* 0xffefffff04047812 */ /* 0x000fe400078ec0ff */
[C---:B------:R-:W-:Y:S02]  /*bb610*/  LOP3.LUT P2, RZ, R6.reuse, 0x100, RZ, 0xc0, !PT ;  /* 0x0000010006ff7812 */ /* 0x040fe4000784c0ff */
[C---:B------:R-:W-:Y:S02]  /*bb620*/  LOP3.LUT P1, RZ, R6.reuse, 0x80, RZ, 0xc0, !PT ;  /* 0x0000008006ff7812 */ /* 0x040fe4000782c0ff */
[----:B------:R-:W-:Y:S02]  /*bb630*/  LOP3.LUT P0, RZ, R6, 0x40, RZ, 0xc0, !PT ;  /* 0x0000004006ff7812 */ /* 0x000fe4000780c0ff */
[----:B----4-:R-:W-:Y:S01]  /*bb640*/  LOP3.LUT P6, RZ, R7, 0x20000000, RZ, 0xc0, !PT ;  /* 0x2000000007ff7812 */ /* 0x010fe200078cc0ff */
[----:B--2---:R0:W-:Y:S04]  /*bb650*/  @P3 STG.E.U8 desc[UR32][R56.64], R3 ;  /* 0x0000000338003986 */ /* 0x0041e8000c101120 */
[----:B0-----:R-:W2:Y:S08]  /*bb660*/  LDL.LU.64 R56, [R1+0x930] ;  /* 0x0009300001387983 */ /* 0x001eb00000300a00 */
[----:B------:R-:W-:-:S02]  /*bb670*/  @P6 LOP3.LUT R4, R4, 0x100000, RZ, 0xfc, !PT ;  /* 0x0010000004046812 */ /* 0x000fc400078efcff */
[----:B------:R-:W-:Y:S01]  /*bb680*/  LOP3.LUT P6, RZ, R7, 0x40000000, RZ, 0xc0, !PT ;  /* 0x4000000007ff7812 */ /* 0x000fe200078cc0ff */
[----:B------:R-:W4:Y:S01]  /*bb690*/  LDL.LU.64 R60, [R1+0x918] ;  /* 0x00091800013c7983 */ /* 0x000f220000300a00 */
[----:B------:R-:W-:-:S03]  /*bb6a0*/  LOP3.LUT R4, R4, 0xffdfffff, RZ, 0xc0, !PT ;  /* 0xffdfffff04047812 */ /* 0x000fc600078ec0ff */
[----:B------:R-:W4:Y:S04]  /*bb6b0*/  LDL.LU.64 R26, [R1+0x910] ;  /* 0x00091000011a7983 */ /* 0x000f280000300a00 */
[----:B------:R-:W4:Y:S04]  /*bb6c0*/  LDL.LU.64 R22, [R1+0x8f0] ;  /* 0x0008f00001167983 */ /* 0x000f280000300a00 */
[----:B------:R-:W-:Y:S01]  /*bb6d0*/  @P6 LOP3.LUT R4, R4, 0x200000, RZ, 0xfc, !PT ;  /* 0x0020000004046812 */ /* 0x000fe200078efcff */
[----:B------:R-:W4:Y:S01]  /*bb6e0*/  LDL.LU.64 R18, [R1+0x8e8] ;  /* 0x0008e80001127983 */ /* 0x000f220000300a00 */
[----:B------:R-:W-:-:S02]  /*bb6f0*/  LOP3.LUT P6, RZ, R7, 0x80000000, RZ, 0xc0, !PT ;  /* 0x8000000007ff7812 */ /* 0x000fc400078cc0ff */
[----:B------:R-:W-:Y:S01]  /*bb700*/  LOP3.LUT R4, R4, 0xffbfffff, RZ, 0xc0, !PT ;  /* 0xffbfffff04047812 */ /* 0x000fe200078ec0ff */
[----:B------:R-:W4:Y:S10]  /*bb710*/  LDL.LU.64 R16, [R1+0x8d0] ;  /* 0x0008d00001107983 */ /* 0x000f340000300a00 */
[----:B------:R-:W-:-:S02]  /*bb720*/  @P6 LOP3.LUT R4, R4, 0x400000, RZ, 0xfc, !PT ;  /* 0x0040000004046812 */ /* 0x000fc400078efcff */
        /* <DEDUP_REMOVED lines=11> */
[----:B------:R-:W-:Y:S02]  /*bb7e0*/  PRMT R3, R53, 0x7773, RZ ;  /* 0x0000777335037816 */ /* 0x000fe400000000ff */
[----:B------:R-:W4:Y:S07]  /*bb7f0*/  LDL.LU R53, [R1+0x13c] ;  /* 0x00013c0001357983 */ /* 0x000f2e0000300800 */
[----:B------:R-:W-:Y:S01]  /*bb800*/  @P6 LOP3.LUT R4, R4, 0x4000000, RZ, 0xfc, !PT ;  /* 0x0400000004046812 */ /* 0x000fe200078efcff */
[----:B---3--:R0:W-:Y:S01]  /*bb810*/  @P2 STG.E.U8 desc[UR32][R12.64], R3 ;  /* 0x000000030c002986 */ /* 0x0081e2000c101120 */
[----:B------:R-:W-:-:S02]  /*bb820*/  LOP3.LUT P6, RZ, R6, 0x10, RZ, 0xc0, !PT ;  /* 0x0000001006ff7812 */ /* 0x000fc400078cc0ff */
[----:B------:R-:W-:Y:S01]  /*bb830*/  LOP3.LUT R4, R4, 0xf7ffffff, RZ, 0xc0, !PT ;  /* 0xf7ffffff04047812 */ /* 0x000fe200078ec0ff */
[----:B------:R-:W3:Y:S01]  /*bb840*/  LDL.LU.64 R14, [R1+0x8c8] ;  /* 0x0008c800010e7983 */ /* 0x000ee20000300a00 */
[----:B0-----:R-:W-:-:S03]  /*bb850*/  PRMT R3, R55, 0x7770, RZ ;  /* 0x0000777037037816 */ /* 0x001fc600000000ff */
[----:B------:R-:W3:Y:S06]  /*bb860*/  LDL.LU.64 R12, [R1+0x8b0] ;  /* 0x0008b000010c7983 */ /* 0x000eec0000300a00 */
[----:B------:R-:W-:Y:S02]  /*bb870*/  @P6 LOP3.LUT R4, R4, 0x8000000, RZ, 0xfc, !PT ;  /* 0x0800000004046812 */ /* 0x000fe400078efcff */
[----:B------:R-:W-:Y:S01]  /*bb880*/  LOP3.LUT P6, RZ, R6, 0x20, RZ, 0xc0, !PT ;  /* 0x0000002006ff7812 */ /* 0x000fe200078cc0ff */
[----:B------:R0:W-:Y:S02]  /*bb890*/  @P1 STG.E.U8 desc[UR32][R10.64], R3 ;  /* 0x000000030a001986 */ /* 0x0001e4000c101120 */
[----:B0-----:R-:W-:-:S02]  /*bb8a0*/  PRMT R3, R55, 0x7771, RZ ;  /* 0x0000777137037816 */ /* 0x001fc400000000ff */
[----:B------:R-:W3:Y:S04]  /*bb8b0*/  LDL.LU.64 R10, [R1+0x8a8] ;  /* 0x0008a800010a7983 */ /* 0x000ee80000300a00 */
[----:B------:R0:W-:Y:S02]  /*bb8c0*/  @P0 STG.E.U8 desc[UR32][R8.64], R3 ;  /* 0x0000000308000986 */ /* 0x0001e4000c101120 */
[----:B0-----:R-:W-:-:S05]  /*bb8d0*/  PRMT R3, R55, 0x7772, RZ ;  /* 0x0000777237037816 */ /* 0x001fca00000000ff */
[----:B------:R0:W-:Y:S01]  /*bb8e0*/  @P6 STG.E.U8 desc[UR32][R58.64], R3 ;  /* 0x000000033a006986 */ /* 0x0001e2000c101120 */
[C---:B------:R-:W-:Y:S02]  /*bb8f0*/  LOP3.LUT P6, RZ, R4.reuse, 0x8000000, RZ, 0xc0, !PT ;  /* 0x0800000004ff7812 */ /* 0x040fe400078cc0ff */
[----:B0-----:R-:W-:Y:S01]  /*bb900*/  PRMT R3, R55, 0x7773, RZ ;  /* 0x0000777337037816 */ /* 0x001fe200000000ff */
[----:B------:R-:W3:Y:S10]  /*bb910*/  LDL.LU.64 R58, [R1+0x890] ;  /* 0x00089000013a7983 */ /* 0x000ef40000300a00 */
[----:B------:R0:W-:Y:S01]  /*bb920*/  @P6 STG.E.U8 desc[UR32][R50.64], R3 ;  /* 0x0000000332006986 */ /* 0x0001e2000c101120 */
[----:B------:R-:W-:-:S03]  /*bb930*/  LOP3.LUT P6, RZ, R4, 0x4000000, RZ, 0xc0, !PT ;  /* 0x0400000004ff7812 */ /* 0x000fc600078cc0ff */
[----:B------:R-:W3:Y:S04]  /*bb940*/  LDL.LU.64 R54, [R1+0x888] ;  /* 0x0008880001367983 */ /* 0x000ee80000300a00 */
[----:B0-----:R-:W3:Y:S01]  /*bb950*/  LDL.LU.64 R50, [R1+0x870] ;  /* 0x0008700001327983 */ /* 0x001ee20000300a00 */
[----:B------:R-:W-:-:S03]  /*bb960*/  PRMT R3, R52, 0x7770, RZ ;  /* 0x0000777034037816 */ /* 0x000fc600000000ff */
[----:B------:R-:W3:Y:S04]  /*bb970*/  LDL.LU R9, [R1+0x12c] ;  /* 0x00012c0001097983 */ /* 0x000ee80000300800 */
[----:B--2---:R0:W-:Y:S04]  /*bb980*/  @P6 STG.E.U8 desc[UR32][R56.64], R3 ;  /* 0x0000000338006986 */ /* 0x0041e8000c101120 */
[----:B0-----:R-:W2:Y:S01]  /*bb990*/  LDL.LU.64 R56, [R1+0x868] ;  /* 0x0008680001387983 */ /* 0x001ea20000300a00 */
[----:B------:R-:W-:Y:S02]  /*bb9a0*/  LOP3.LUT P6, RZ, R4, 0x2000000, RZ, 0xc0, !PT ;  /* 0x0200000004ff7812 */ /* 0x000fe400078cc0ff */
[----:B------:R-:W-:-:S11]  /*bb9b0*/  PRMT R3, R52, 0x7771, RZ ;  /* 0x0000777134037816 */ /* 0x000fd600000000ff */
[----:B----4-:R0:W-:Y:S01]  /*bb9c0*/  @P6 STG.E.U8 desc[UR32][R60.64], R3 ;  /* 0x000000033c006986 */ /* 0x0101e2000c101120 */
        /* <DEDUP_REMOVED lines=16> */
[----:B---3--:R0:W-:Y:S01]  /*bbad0*/  @P6 STG.E.U8 desc[UR32][R14.64], R3 ;  /* 0x000000030e006986 */ /* 0x0081e2000c101120 */
[C---:B------:R-:W-:Y:S02]  /*bbae0*/  LOP3.LUT P3, RZ, R7.reuse, 0x4000000, RZ, 0xc0, !PT ;  /* 0x0400000007ff7812 */ /* 0x040fe4000786c0ff */
[----:B0-----:R-:W-:Y:S02]  /*bbaf0*/  PRMT R3, R48, 0x7773, RZ ;  /* 0x0000777330037816 */ /* 0x001fe400000000ff */
[C---:B------:R-:W-:Y:S01]  /*bbb00*/  LOP3.LUT P2, RZ, R7.reuse, 0x2000000, RZ, 0xc0, !PT ;  /* 0x0200000007ff7812 */ /* 0x040fe2000784c0ff */
[----:B------:R-:W3:Y:S04]  /*bbb10*/  LDL.LU R48, [R1+0x37fc] ;  /* 0x0037fc0001307983 */ /* 0x000ee80000300800 */
[----:B------:R0:W-:Y:S01]  /*bbb20*/  @P5 STG.E.U8 desc[UR32][R12.64], R3 ;  /* 0x000000030c005986 */ /* 0x0001e2000c101120 */
[----:B------:R-:W-:-:S02]  /*bbb30*/  LOP3.LUT P1, RZ, R7, 0x1000000, RZ, 0xc0, !PT ;  /* 0x0100000007ff7812 */ /* 0x000fc4000782c0ff */
        /* <DEDUP_REMOVED lines=8> */
[----:B------:R0:W-:Y:S02]  /*bbbc0*/  @P1 STG.E.U8 desc[UR32][R50.64], R3 ;  /* 0x0000000332001986 */ /* 0x0001e4000c101120 */
[----:B0-----:R-:W-:-:S05]  /*bbbd0*/  PRMT R3, R9, 0x7770, RZ ;  /* 0x0000777009037816 */ /* 0x001fca00000000ff */
[----:B--2---:R0:W-:Y:S04]  /*bbbe0*/  @P0 STG.E.U8 desc[UR32][R56.64], R3 ;  /* 0x0000000338000986 */ /* 0x0041e8000c101120 */
[----:B0-----:R-:W2:Y:S04]  /*bbbf0*/  LDL.LU.64 R56, [R1+0x850] ;  /* 0x0008500001387983 */ /* 0x001ea80000300a00 */
[----:B------:R-:W4:Y:S04]  /*bbc00*/  LDL.LU.64 R10, [R1+0x848] ;  /* 0x00084800010a7983 */ /* 0x000f280000300a00 */
[----:B------:R-:W3:Y:S04]  /*bbc10*/  LDL.LU.64 R50, [R1+0x830] ;  /* 0x0008300001327983 */ /* 0x000ee80000300a00 */
[----:B------:R-:W3:Y:S04]  /*bbc20*/  LDL.LU.64 R58, [R1+0x828] ;  /* 0x00082800013a7983 */ /* 0x000ee80000300a00 */
[----:B------:R-:W3:Y:S04]  /*bbc30*/  LDL.LU.64 R54, [R1+0x810] ;  /* 0x0008100001367983 */ /* 0x000ee80000300a00 */
[----:B------:R-:W3:Y:S04]  /*bbc40*/  LDL.LU.64 R52, [R1+0x808] ;  /* 0x0008080001347983 */ /* 0x000ee80000300a00 */
[----:B------:R-:W3:Y:S01]  /*bbc50*/  LDL.LU R18, [R1+0x110] ;  /* 0x0001100001127983 */ /* 0x000ee20000300800 */
        /* <DEDUP_REMOVED lines=22> */
[C---:B------:R-:W-:Y:S01]  /*bbdc0*/  LOP3.LUT P6, RZ, R7.reuse, 0x8000, RZ, 0xc0, !PT ;  /* 0x0000800007ff7812 */ /* 0x040fe200078cc0ff */
[----:B------:R-:W2:Y:S01]  /*bbdd0*/  LDL.LU.64 R22, [R1+0x7c0] ;  /* 0x0007c00001167983 */ /* 0x000ea20000300a00 */
[C---:B------:R-:W-:Y:S02]  /*bbde0*/  LOP3.LUT P2, RZ, R7.reuse, 0x200000, RZ, 0xc0, !PT ;  /* 0x0020000007ff7812 */ /* 0x040fe4000784c0ff */
[----:B------:R-:W-:Y:S01]  /*bbdf0*/  LOP3.LUT R4, R4, 0xfffdffff, RZ, 0xc0, !PT ;  /* 0xfffdffff04047812 */ /* 0x000fe200078ec0ff */
[----:B------:R-:W2:Y:S01]  /*bbe00*/  LDL.LU.64 R16, [R1+0x7a8] ;  /* 0x0007a80001107983 */ /* 0x000ea20000300a00 */
[----:B------:R-:W-:Y:S02]  /*bbe10*/  LOP3.LUT P1, RZ, R7, 0x100000, RZ, 0xc0, !PT ;  /* 0x0010000007ff7812 */ /* 0x000fe4000782c0ff */
[----:B------:R-:W-:-:S05]  /*bbe20*/  PRMT R3, R9, 0x7772, RZ ;  /* 0x0000777209037816 */ /* 0x000fca00000000ff */
[----:B------:R-:W-:Y:S02]  /*bbe30*/  @P6 LOP3.LUT R4, R4, 0x20000, RZ, 0xfc, !PT ;  /* 0x0002000004046812 */ /* 0x000fe400078efcff */
[----:B------:R-:W-:Y:S01]  /*bbe40*/  LOP3.LUT P6, RZ, R7, 0x10000, RZ, 0xc0, !PT ;  /* 0x0001000007ff7812 */ /* 0x000fe200078cc0ff */
[----:B----4-:R0:W-:Y:S01]  /*bbe50*/  @P2 STG.E.U8 desc[UR32][R10.64], R3 ;  /* 0x000000030a002986 */ /* 0x0101e2000c101120 */
[----:B------:R-:W-:Y:S02]  /*bbe60*/  LOP3.LUT R4, R4, 0xfffbffff, RZ, 0xc0, !PT ;  /* 0xfffbffff04047812 */ /* 0x000fe400078ec0ff */
[----:B0-----:R-:W-:-:S09]  /*bbe70*/  PRMT R3, R9, 0x7773, RZ ;  /* 0x0000777309037816 */ /* 0x001fd200000000ff */
[----:B------:R-:W-:Y:S02]  /*bbe80*/  @P6 LOP3.LUT R4, R4, 0x40000, RZ, 0xfc, !PT ;  /* 0x0004000004046812 */ /* 0x000fe400078efcff */
[C---:B------:R-:W-:Y:S01]  /*bbe90*/  LOP3.LUT P6, RZ, R7.reuse, 0x20000, RZ, 0xc0, !PT ;  /* 0x0002000007ff7812 */ /* 0x040fe200078cc0ff */
[----:B---3--:R0:W-:Y:S01]  /*bbea0*/  @P1 STG.E.U8 desc[UR32][R50.64], R3 ;  /* 0x0000000332001986 */ /* 0x0081e2000c101120 */
        /* <DEDUP_REMOVED lines=63> */
[----:B------:R-:W2:Y:S04]  /*bc2a0*/  LDL.LU R9, [R1+0x118] ;  /* 0x0001180001097983 */ /* 0x000ea80000300800 */
        /* <DEDUP_REMOVED lines=22> */
[----:B------:R-:W2:Y:S04]  /*bc410*/  LDL.LU R58, [R1+0x11c] ;  /* 0x00011c00013a7983 */ /* 0x000ea80000300800 */
[----:B------:R-:W2:Y:S04]  /*bc420*/  LDL.LU.64 R26, [R1+0x6b8] ;  /* 0x0006b800011a7983 */ /* 0x000ea80000300a00 */
[----:B------:R-:W2:Y:S01]  /*bc430*/  LDL.LU.64 R22, [R1+0x6b0] ;  /* 0x0006b00001167983 */ /* 0x000ea20000300a00 */
[----:B------:R-:W-:-:S02]  /*bc440*/  @P6 LOP3.LUT R4, R4, 0x100, RZ, 0xfc, !PT ;  /* 0x0000010004046812 */ /* 0x000fc400078efcff */
[----:B------:R-:W-:Y:S01]  /*bc450*/  LOP3.LUT P6, RZ, R48, 0x80, RZ, 0xc0, !PT ;  /* 0x0000008030ff7812 */ /* 0x000fe200078cc0ff */
[----:B------:R-:W2:Y:S01]  /*bc460*/  LDL.LU.64 R18, [R1+0x698] ;  /* 0x0006980001127983 */ /* 0x000ea20000300a00 */
[----:B------:R-:W-:-:S03]  /*bc470*/  LOP3.LUT R4, R4, 0xfffffdff, RZ, 0xc0, !PT ;  /* 0xfffffdff04047812 */ /* 0x000fc600078ec0ff */
[----:B------:R-:W2:Y:S01]  /*bc480*/  LDL.LU.64 R16, [R1+0x690] ;  /* 0x0006900001107983 */ /* 0x000ea20000300a00 */
[C---:B------:R-:W-:Y:S02]  /*bc490*/  LOP3.LUT P2, RZ, R48.reuse, 0x8000, RZ, 0xc0, !PT ;  /* 0x0000800030ff7812 */ /* 0x040fe4000784c0ff */
[----:B------:R-:W-:Y:S01]  /*bc4a0*/  LOP3.LUT P1, RZ, R48, 0x4000, RZ, 0xc0, !PT ;  /* 0x0000400030ff7812 */ /* 0x000fe2000782c0ff */
[----:B------:R-:W2:Y:S04]  /*bc4b0*/  LDL.LU R59, [R1+0x10c] ;  /* 0x00010c00013b7983 */ /* 0x000ea80000300800 */
[----:B------:R-:W-:Y:S01]  /*bc4c0*/  @P6 LOP3.LUT R4, R4, 0x200, RZ, 0xfc, !PT ;  /* 0x0000020004046812 */ /* 0x000fe200078efcff */
[----:B------:R-:W2:Y:S01]  /*bc4d0*/  LDL.LU.64 R14, [R1+0x678] ;  /* 0x00067800010e7983 */ /* 0x000ea20000300a00 */
[----:B------:R-:W-:-:S02]  /*bc4e0*/  LOP3.LUT P6, RZ, R48, 0x40, RZ, 0xc0, !PT ;  /* 0x0000004030ff7812 */ /* 0x000fc400078cc0ff */
[----:B------:R-:W-:Y:S02]  /*bc4f0*/  LOP3.LUT R4, R4, 0xfffffbff, RZ, 0xc0, !PT ;  /* 0xfffffbff04047812 */ /* 0x000fe400078ec0ff */
[----:B------:R-:W-:-:S09]  /*bc500*/  PRMT R3, R9, 0x7771, RZ ;  /* 0x0000777109037816 */ /* 0x000fd200000000ff */
[----:B------:R-:W-:Y:S02]  /*bc510*/  @P6 LOP3.LUT R4, R4, 0x400, RZ, 0xfc, !PT ;  /* 0x0000040004046812 */ /* 0x000fe400078efcff */
[C---:B------:R-:W-:Y:S01]  /*bc520*/  LOP3.LUT P6, RZ, R48.reuse, 0x20, RZ, 0xc0, !PT ;  /* 0x0000002030ff7812 */ /* 0x040fe200078cc0ff */
[----:B---3--:R0:W-:Y:S01]  /*bc530*/  @P2 STG.E.U8 desc[UR32][R12.64], R3 ;  /* 0x000000030c002986 */ /* 0x0081e2000c101120 */
[----:B------:R-:W-:Y:S02]  /*bc540*/  LOP3.LUT P0, RZ, R48, 0x200, RZ, 0xc0, !PT ;  /* 0x0000020030ff7812 */ /* 0x000fe4000780c0ff */
[----:B------:R-:W-:Y:S02]  /*bc550*/  LOP3.LUT R4, R4, 0xfffff7ff, RZ, 0xc0, !PT ;  /* 0xfffff7ff04047812 */ /* 0x000fe400078ec0ff */
[----:B0-----:R-:W-:Y:S01]  /*bc560*/  PRMT R3, R9, 0x7772, RZ ;  /* 0x0000777209037816 */ /* 0x001fe200000000ff */
[----:B------:R-:W3:Y:S06]  /*bc570*/  LDL.LU.64 R12, [R1+0x670] ;  /* 0x00067000010c7983 */ /* 0x000eec0000300a00 */
[----:B------:R-:W-:-:S02]  /*bc580*/  @P6 LOP3.LUT R4, R4, 0x800, RZ, 0xfc, !PT ;  /* 0x0000080004046812 */ /* 0x000fc400078efcff */
[----:B------:R-:W-:Y:S01]  /*bc590*/  LOP3.LUT P6, RZ, R48, 0x4, RZ, 0xc0, !PT ;  /* 0x0000000430ff7812 */ /* 0x000fe200078cc0ff */
[----:B----4-:R0:W-:Y:S02]  /*bc5a0*/  @P1 STG.E.U8 desc[UR32][R10.64], R3 ;  /* 0x000000030a001986 */ /* 0x0101e4000c101120 */
[----:B0-----:R-:W-:Y:S02]  /*bc5b0*/  PRMT R3, R9, 0x7773, RZ ;  /* 0x0000777309037816 */ /* 0x001fe400000000ff */
[----:B------:R-:W4:Y:S04]  /*bc5c0*/  LDL.LU.64 R10, [R1+0x658] ;  /* 0x00065800010a7983 */ /* 0x000f280000300a00 */
[----:B------:R0:W-:Y:S04]  /*bc5d0*/  @P0 STG.E.U8 desc[UR32][R54.64], R3 ;  /* 0x0000000336000986 */ /* 0x0001e8000c101120 */
[----:B------:R-:W4:Y:S01]  /*bc5e0*/  LDL.LU.64 R8, [R1+0x650] ;  /* 0x0006500001087983 */ /* 0x000f220000300a00 */
[----:B0-----:R-:W-:-:S03]  /*bc5f0*/  PRMT R3, R61, 0x7770, RZ ;  /* 0x000077703d037816 */ /* 0x001fc600000000ff */
[----:B------:R-:W4:Y:S04]  /*bc600*/  LDL.LU.64 R54, [R1+0x638] ;  /* 0x0006380001367983 */ /* 0x000f280000300a00 */
[----:B------:R0:W-:Y:S01]  /*bc610*/  @P6 STG.E.U8 desc[UR32][R52.64], R3 ;  /* 0x0000000334006986 */ /* 0x0001e2000c101120 */
[C---:B------:R-:W-:Y:S02]  /*bc620*/  LOP3.LUT P6, RZ, R4.reuse, 0x800, RZ, 0xc0, !PT ;  /* 0x0000080004ff7812 */ /* 0x040fe400078cc0ff */
        /* <DEDUP_REMOVED lines=28> */
[----:B------:R-:W-:Y:S02]  /*bc7f0*/  LOP3.LUT P3, RZ, R48, 0x80000, RZ, 0xc0, !PT ;  /* 0x0008000030ff7812 */ /* 0x000fe4000786c0ff */
[----:B0-----:R-:W-:-:S05]  /*bc800*/  PRMT R3, R59, 0x7771, RZ ;  /* 0x000077713b037816 */ /* 0x001fca00000000ff */
        /* <DEDUP_REMOVED lines=19> */
[----:B------:R-:W4:Y:S01]  /*bc940*/  LDL.LU.64 R52, [R1+0x5c8] ;  /* 0x0005c80001347983 */ /* 0x000f220000300a00 */
[----:B------:R-:W-:-:S03]  /*bc950*/  PRMT R3, R49, 0x7773, RZ ;  /* 0x0000777331037816 */ /* 0x000fc600000000ff */
[----:B------:R-:W4:Y:S01]  /*bc960*/  LDL.LU R14, [R1+0xf4] ;  /* 0x0000f400010e7983 */ /* 0x000f220000300800 */
[----:B------:R-:W-:-:S03]  /*bc970*/  LOP3.LUT P3, RZ, R48, 0x800000, RZ, 0xc0, !PT ;  /* 0x0080000030ff7812 */ /* 0x000fc6000786c0ff */
[----:B------:R-:W4:Y:S04]  /*bc980*/  LDL.LU R49, [R1+0x37f8] ;  /* 0x0037f80001317983 */ /* 0x000f280000300800 */
[----:B------:R-:W4:Y:S01]  /*bc990*/  LDL.LU.64 R50, [R1+0x5c0] ;  /* 0x0005c00001327983 */ /* 0x000f220000300a00 */
        /* <DEDUP_REMOVED lines=15> */
[----:B------:R-:W2:Y:S01]  /*bca90*/  LDL.LU.64 R60, [R1+0x5a0] ;  /* 0x0005a000013c7983 */ /* 0x000ea20000300a00 */
[----:B------:R-:W-:-:S03]  /*bcaa0*/  LOP3.LUT R4, R4, 0xfffffffe, RZ, 0xc0, !PT ;  /* 0xfffffffe04047812 */ /* 0x000fc600078ec0ff */
[----:B------:R-:W2:Y:S01]  /*bcab0*/  LDL.LU.64 R26, [R1+0x588] ;  /* 0x00058800011a7983 */ /* 0x000ea20000300a00 */
[----:B------:R-:W-:Y:S02]  /*bcac0*/  @P6 LOP3.LUT R4, R4, 0x1, RZ, 0xfc, !PT ;  /* 0x0000000104046812 */ /* 0x000fe400078efcff */
[----:B------:R-:W-:Y:S01]  /*bcad0*/  LOP3.LUT P6, RZ, R7, 0x4, RZ, 0xc0, !PT ;  /* 0x0000000407ff7812 */ /* 0x000fe200078cc0ff */
[----:B------:R-:W2:Y:S01]  /*bcae0*/  LDL.LU R15, [R1+0xe4] ;  /* 0x0000e400010f7983 */ /* 0x000ea20000300800 */
[----:B------:R-:W-:-:S03]  /*bcaf0*/  LOP3.LUT R4, R4, 0xfffffffd, RZ, 0xc0, !PT ;  /* 0xfffffffd04047812 */ /* 0x000fc600078ec0ff */
[----:B------:R-:W2:Y:S04]  /*bcb00*/  LDL.LU.64 R22, [R1+0x580] ;  /* 0x0005800001167983 */ /* 0x000ea80000300a00 */
[----:B------:R-:W2:Y:S04]  /*bcb10*/  LDL.LU.64 R18, [R1+0x568] ;  /* 0x0005680001127983 */ /* 0x000ea80000300a00 */
[----:B------:R-:W-:Y:S01]  /*bcb20*/  @P6 LOP3.LUT R4, R4, 0x2, RZ, 0xfc, !PT ;  /* 0x0000000204046812 */ /* 0x000fe200078efcff */
[----:B------:R-:W2:Y:S01]  /*bcb30*/  LDL.LU.64 R16, [R1+0x560] ;  /* 0x0005600001107983 */ /* 0x000ea20000300a00 */
[----:B------:R-:W-:-:S02]  /*bcb40*/  LOP3.LUT P6, RZ, R7, 0x2, RZ, 0xc0, !PT ;  /* 0x0000000207ff7812 */ /* 0x000fc400078cc0ff */
[----:B------:R-:W-:Y:S01]  /*bcb50*/  LOP3.LUT R4, R4, 0xfffffffb, RZ, 0xc0, !PT ;  /* 0xfffffffb04047812 */ /* 0x000fe200078ec0ff */
[----:B------:R-:W2:Y:S01]  /*bcb60*/  LDL.LU R55, [R1+0xf8] ;  /* 0x0000f80001377983 */ /* 0x000ea20000300800 */
[C---:B------:R-:W-:Y:S02]  /*bcb70*/  LOP3.LUT P2, RZ, R48.reuse, 0x1000000, RZ, 0xc0, !PT ;  /* 0x0100000030ff7812 */ /* 0x040fe4000784c0ff */
[----:B------:R-:W-:Y:S01]  /*bcb80*/  LOP3.LUT P1, RZ, R48, 0x2000000, RZ, 0xc0, !PT ;  /* 0x0200000030ff7812 */ /* 0x000fe2000782c0ff */
[----:B------:R-:W2:Y:S01]  /*bcb90*/  LDL.LU.64 R12, [R1+0x548] ;  /* 0x00054800010c7983 */ /* 0x000ea20000300a00 */
[----:B---3--:R-:W-:-:S05]  /*bcba0*/  PRMT R3, R54, 0x7770, RZ ;  /* 0x0000777036037816 */ /* 0x008fca00000000ff */
[----:B------:R-:W-:Y:S02]  /*bcbb0*/  @P6 LOP3.LUT R4, R4, 0x4, RZ, 0xfc, !PT ;  /* 0x0000000404046812 */ /* 0x000fe400078efcff */
[C---:B------:R-:W-:Y:S02]  /*bcbc0*/  LOP3.LUT P6, RZ, R48.reuse, 0x20000000, RZ, 0xc0, !PT ;  /* 0x2000000030ff7812 */ /* 0x040fe400078cc0ff */
[----:B------:R-:W-:Y:S01]  /*bcbd0*/  LOP3.LUT P0, RZ, R48, 0x8000000, RZ, 0xc0, !PT ;  /* 0x0800000030ff7812 */ /* 0x000fe2000780c0ff */
[----:B------:R0:W-:Y:S01]  /*bcbe0*/  @P2 STG.E.U8 desc[UR32][R10.64], R3 ;  /* 0x000000030a002986 */ /* 0x0001e2000c101120 */
[----:B------:R-:W-:Y:S02]  /*bcbf0*/  LOP3.LUT R4, R4, 0xfffffff7, RZ, 0xc0, !PT ;  /* 0xfffffff704047812 */ /* 0x000fe400078ec0ff */
[----:B0-----:R-:W-:Y:S01]  /*bcc00*/  PRMT R3, R54, 0x7771, RZ ;  /* 0x0000777136037816 */ /* 0x001fe200000000ff */
[----:B------:R-:W3:Y:S06]  /*bcc10*/  LDL.LU.64 R10, [R1+0x540] ;  /* 0x00054000010a7983 */ /* 0x000eec0000300a00 */
[----:B------:R-:W-:-:S02]  /*bcc20*/  @P6 LOP3.LUT R4, R4, 0x8, RZ, 0xfc, !PT ;  /* 0x0000000804046812 */ /* 0x000fc400078efcff */
[----:B------:R-:W-:Y:S01]  /*bcc30*/  LOP3.LUT P6, RZ, R48, 0x10000000, RZ, 0xc0, !PT ;  /* 0x1000000030ff7812 */ /* 0x000fe200078cc0ff */
[----:B----4-:R0:W-:Y:S02]  /*bcc40*/  @P1 STG.E.U8 desc[UR32][R8.64], R3 ;  /* 0x0000000308001986 */ /* 0x0101e4000c101120 */
[C---:B0-----:R-:W-:Y:S02]  /*bcc50*/  PRMT R3, R54.reuse, 0x7772, RZ ;  /* 0x0000777236037816 */ /* 0x041fe400000000ff */
        /* <DEDUP_REMOVED lines=55> */
[----:B------:R-:W4:Y:S04]  /*bcfd0*/  LDL.LU.64 R58, [R1+0x498] ;  /* 0x00049800013a7983 */ /* 0x000f280000300a00 */
[----:B------:R-:W4:Y:S01]  /*bcfe0*/  LDL.LU R55, [R1+0xfc] ;  /* 0x0000fc0001377983 */ /* 0x000f220000300800 */
[----:B------:R-:W-:-:S03]  /*bcff0*/  LOP3.LUT P3, RZ, R49, 0x20000000, RZ, 0xc0, !PT ;  /* 0x2000000031ff7812 */ /* 0x000fc6000786c0ff */
[----:B------:R-:W4:Y:S01]  /*bd000*/  LDL.LU.64 R52, [R1+0x478] ;  /* 0x0004780001347983 */ /* 0x000f220000300a00 */
[----:B------:R-:W-:-:S03]  /*bd010*/  PRMT R3, R54, 0x7772, RZ ;  /* 0x0000777236037816 */ /* 0x000fc600000000ff */
[----:B------:R-:W4:Y:S01]  /*bd020*/  LDL.LU R27, [R1+0xec] ;  /* 0x0000ec00011b7983 */ /* 0x000f220000300800 */
[C---:B------:R-:W-:Y:S02]  /*bd030*/  LOP3.LUT P2, RZ, R49.reuse, 0x10000000, RZ, 0xc0, !PT ;  /* 0x1000000031ff7812 */ /* 0x040fe4000784c0ff */
        /* <DEDUP_REMOVED lines=15> */
[----:B------:R-:W-:-:S05]  /*bd130*/  PRMT R3, R54, 0x7773, RZ ;  /* 0x0000777336037816 */ /* 0x000fca00000000ff */
[----:B---3--:R0:W-:Y:S04]  /*bd140*/  @P2 STG.E.U8 desc[UR32][R50.64], R3 ;  /* 0x0000000332002986 */ /* 0x0081e8000c101120 */
[----:B0-----:R-:W3:Y:S01]  /*bd150*/  LDL.LU.64 R50, [R1+0x458] ;  /* 0x0004580001327983 */ /* 0x001ee20000300a00 */
[----:B------:R-:W-:Y:S02]  /*bd160*/  LOP3.LUT R5, R5, 0xfeffffff, RZ, 0xc0, !PT ;  /* 0xfeffffff05057812 */ /* 0x000fe400078ec0ff */
[----:B------:R-:W-:Y:S01]  /*bd170*/  LOP3.LUT P1, RZ, R49, 0x8000000, RZ, 0xc0, !PT ;  /* 0x0800000031ff7812 */ /* 0x000fe2000782c0ff */
[----:B------:R-:W3:Y:S01]  /*bd180*/  LDL.LU.64 R60, [R1+0x450] ;  /* 0x00045000013c7983 */ /* 0x000ee20000300a00 */
[----:B------:R-:W-:Y:S02]  /*bd190*/  @P6 LOP3.LUT R5, R5, 0x1000000, RZ, 0xfc, !PT ;  /* 0x0100000005056812 */ /* 0x000fe400078efcff */
[----:B------:R-:W-:Y:S01]  /*bd1a0*/  LOP3.LUT P6, RZ, R49, 0x400000, RZ, 0xc0, !PT ;  /* 0x0040000031ff7812 */ /* 0x000fe200078cc0ff */
[----:B------:R-:W3:Y:S01]  /*bd1b0*/  LDL.LU R12, [R1+0xd0] ;  /* 0x0000d000010c7983 */ /* 0x000ee20000300800 */
[----:B------:R-:W-:-:S02]  /*bd1c0*/  LOP3.LUT R5, R5, 0xfdffffff, RZ, 0xc0, !PT ;  /* 0xfdffffff05057812 */ /* 0x000fc400078ec0ff */
[----:B------:R-:W-:Y:S01]  /*bd1d0*/  LOP3.LUT P0, RZ, R49, 0x4000000, RZ, 0xc0, !PT ;  /* 0x0400000031ff7812 */ /* 0x000fe2000780c0ff */
[----:B------:R-:W3:Y:S01]  /*bd1e0*/  LDL.LU.64 R22, [R1+0x438] ;  /* 0x0004380001167983 */ /* 0x000ee20000300a00 */
[----:B----4-:R-:W-:-:S03]  /*bd1f0*/  PRMT R3, R55, 0x7770, RZ ;  /* 0x0000777037037816 */ /* 0x010fc600000000ff */
[----:B------:R-:W4:Y:S04]  /*bd200*/  LDL.LU.64 R18, [R1+0x430] ;  /* 0x0004300001127983 */ /* 0x000f280000300a00 */
[----:B------:R-:W-:Y:S01]  /*bd210*/  @P6 LOP3.LUT R5, R5, 0x2000000, RZ, 0xfc, !PT ;  /* 0x0200000005056812 */ /* 0x000fe200078efcff */
[----:B------:R0:W-:Y:S01]  /*bd220*/  @P1 STG.E.U8 desc[UR32][R10.64], R3 ;  /* 0x000000030a001986 */ /* 0x0001e2000c101120 */
[----:B------:R-:W-:Y:S02]  /*bd230*/  LOP3.LUT P6, RZ, R49, 0x800000, RZ, 0xc0, !PT ;  /* 0x0080000031ff7812 */ /* 0x000fe400078cc0ff */
[----:B------:R-:W-:Y:S01]  /*bd240*/  LOP3.LUT R5, R5, 0xfbffffff, RZ, 0xc0, !PT ;  /* 0xfbffffff05057812 */ /* 0x000fe200078ec0ff */
[----:B------:R-:W4:Y:S04]  /*bd250*/  LDL.LU.64 R16, [R1+0x418] ;  /* 0x0004180001107983 */ /* 0x000f280000300a00 */
[----:B------:R-:W4:Y:S01]  /*bd260*/  LDL.LU.64 R14, [R1+0x410] ;  /* 0x00041000010e7983 */ /* 0x000f220000300a00 */
[----:B0-----:R-:W-:-:S03]  /*bd270*/  PRMT R3, R55, 0x7771, RZ ;  /* 0x0000777137037816 */ /* 0x001fc600000000ff */
[----:B------:R-:W4:Y:S02]  /*bd280*/  LDL.LU.64 R10, [R1+0x3f8] ;  /* 0x0003f800010a7983 */ /* 0x000f240000300a00 */
[----:B------:R-:W-:Y:S02]  /*bd290*/  @P6 LOP3.LUT R5, R5, 0x4000000, RZ, 0xfc, !PT ;  /* 0x0400000005056812 */ /* 0x000fe400078efcff */
[----:B------:R-:W-:Y:S02]  /*bd2a0*/  LOP3.LUT P6, RZ, R49, 0x1000000, RZ, 0xc0, !PT ;  /* 0x0100000031ff7812 */ /* 0x000fe400078cc0ff */
[----:B------:R-:W-:Y:S01]  /*bd2b0*/  LOP3.LUT R5, R5, 0xf7ffffff, RZ, 0xc0, !PT ;  /* 0xf7ffffff05057812 */ /* 0x000fe200078ec0ff */
[----:B------:R0:W-:Y:S10]  /*bd2c0*/  @P0 STG.E.U8 desc[UR32][R8.64], R3 ;  /* 0x0000000308000986 */ /* 0x0001f4000c101120 */
[----:B------:R-:W-:-:S02]  /*bd2d0*/  @P6 LOP3.LUT R5, R5, 0x8000000, RZ, 0xfc, !PT ;  /* 0x0800000005056812 */ /* 0x000fc400078efcff */
[----:B------:R-:W-:Y:S01]  /*bd2e0*/  LOP3.LUT P6, RZ, R49, 0x2000000, RZ, 0xc0, !PT ;  /* 0x0200000031ff7812 */ /* 0x000fe200078cc0ff */
[----:B0-----:R-:W4:Y:S01]  /*bd2f0*/  LDL.LU.64 R8, [R1+0x3f0] ;  /* 0x0003f00001087983 */ /* 0x001f220000300a00 */
[----:B------:R-:W-:-:S11]  /*bd300*/  PRMT R3, R55, 0x7772, RZ ;  /* 0x0000777237037816 */ /* 0x000fd600000000ff */
[----:B------:R0:W-:Y:S01]  /*bd310*/  @P6 STG.E.U8 desc[UR32][R58.64], R3 ;  /* 0x000000033a006986 */ /* 0x0001e2000c101120 */
[----:B------:R-:W-:Y:S02]  /*bd320*/  LOP3.LUT P6, RZ, R5, 0x8000000, RZ, 0xc0, !PT ;  /* 0x0800000005ff7812 */ /* 0x000fe400078cc0ff */
[----:B0-----:R-:W-:Y:S01]  /*bd330*/  PRMT R3, R55, 0x7773, RZ ;  /* 0x0000777337037816 */ /* 0x001fe200000000ff */
[----:B------:R-:W4:Y:S10]  /*bd340*/  LDL.LU.64 R58, [R1+0x3d8] ;  /* 0x0003d800013a7983 */ /* 0x000f340000300a00 */
[----:B------:R0:W-:Y:S01]  /*bd350*/  @P6 STG.E.U8 desc[UR32][R52.64], R3 ;  /* 0x0000000334006986 */ /* 0x0001e2000c101120 */
[----:B------:R-:W-:-:S03]  /*bd360*/  LOP3.LUT P6, RZ, R5, 0x4000000, RZ, 0xc0, !PT ;  /* 0x0400000005ff7812 */ /* 0x000fc600078cc0ff */
[----:B------:R-:W4:Y:S01]  /*bd370*/  LDL.LU.64 R54, [R1+0x3d0] ;  /* 0x0003d00001367983 */ /* 0x000f220000300a00 */
[----:B0-----:R-:W-:-:S03]  /*bd380*/  PRMT R3, R27, 0x7770, RZ ;  /* 0x000077701b037816 */ /* 0x001fc600000000ff */
[----:B------:R-:W4:Y:S04]  /*bd390*/  LDL.LU.64 R52, [R1+0x3b8] ;  /* 0x0003b80001347983 */ /* 0x000f280000300a00 */
[----:B------:R-:W4:Y:S04]  /*bd3a0*/  LDL.LU R13, [R1+0xd4] ;  /* 0x0000d400010d7983 */ /* 0x000f280000300800 */
[----:B--2---:R0:W-:Y:S01]  /*bd3b0*/  @P6 STG.E.U8 desc[UR32][R56.64], R3 ;  /* 0x0000000338006986 */ /* 0x0041e2000c101120 */
[----:B------:R-:W-:Y:S02]  /*bd3c0*/  LOP3.LUT P6, RZ, R5, 0x2000000, RZ, 0xc0, !PT ;  /* 0x0200000005ff7812 */ /* 0x000fe400078cc0ff */
[----:B0-----:R-:W-:Y:S01]  /*bd3d0*/  PRMT R3, R27, 0x7771, RZ ;  /* 0x000077711b037816 */ /* 0x001fe200000000ff */
[----:B------:R-:W2:Y:S10]  /*bd3e0*/  LDL.LU.64 R56, [R1+0x3b0] ;  /* 0x0003b00001387983 */ /* 0x000eb40000300a00 */
[----:B---3--:R0:W-:Y:S04]  /*bd3f0*/  @P6 STG.E.U8 desc[UR32][R50.64], R3 ;  /* 0x0000000332006986 */ /* 0x0081e8000c101120 */
[----:B0-----:R-:W3:Y:S01]  /*bd400*/  LDL.LU.64 R50, [R1+0x37f0] ;  /* 0x0037f00001327983 */ /* 0x001ee20000300a00 */
        /* <DEDUP_REMOVED lines=8> */
[----:B----4-:R0:W-:Y:S01]  /*bd490*/  @P6 STG.E.U8 desc[UR32][R18.64], R3 ;  /* 0x0000000312006986 */ /* 0x0101e2000c101120 */
        /* <DEDUP_REMOVED lines=11> */
[C---:B------:R-:W-:Y:S02]  /*bd550*/  LOP3.LUT P2, RZ, R49.reuse, 0x2000, RZ, 0xc0, !PT ;  /* 0x0000200031ff7812 */ /* 0x040fe4000784c0ff */
[C---:B------:R-:W-:Y:S02]  /*bd560*/  LOP3.LUT P1, RZ, R49.reuse, 0x1000, RZ, 0xc0, !PT ;  /* 0x0000100031ff7812 */ /* 0x040fe4000782c0ff */
[----:B------:R-:W-:Y:S02]  /*bd570*/  LOP3.LUT P0, RZ, R49, 0x800, RZ, 0xc0, !PT ;  /* 0x0000080031ff7812 */ /* 0x000fe4000780c0ff */
[----:B---3--:R-:W-:-:S05]  /*bd580*/  PRMT R3, R50, 0x7770, RZ ;  /* 0x0000777032037816 */ /* 0x008fca00000000ff */
[----:B------:R0:W-:Y:S02]  /*bd590*/  @P4 STG.E.U8 desc[UR32][R8.64], R3 ;  /* 0x0000000308004986 */ /* 0x0001e4000c101120 */
[----:B0-----:R-:W-:-:S05]  /*bd5a0*/  PRMT R3, R50, 0x7771, RZ ;  /* 0x0000777132037816 */ /* 0x001fca00000000ff */
[----:B------:R0:W-:Y:S02]  /*bd5b0*/  @P3 STG.E.U8 desc[UR32][R58.64], R3 ;  /* 0x000000033a003986 */ /* 0x0001e4000c101120 */
[----:B0-----:R-:W-:-:S05]  /*bd5c0*/  PRMT R3, R50, 0x7772, RZ ;  /* 0x0000777232037816 */ /* 0x001fca00000000ff */
[----:B------:R0:W-:Y:S02]  /*bd5d0*/  @P2 STG.E.U8 desc[UR32][R54.64], R3 ;  /* 0x0000000336002986 */ /* 0x0001e4000c101120 */
[----:B0-----:R-:W-:Y:S02]  /*bd5e0*/  PRMT R3, R50, 0x7773, RZ ;  /* 0x0000777332037816 */ /* 0x001fe400000000ff */
[----:B------:R-:W3:Y:S04]  /*bd5f0*/  LDL.LU R50, [R1+0x37e8] ;  /* 0x0037e80001327983 */ /* 0x000ee80000300800 */
[----:B------:R0:W-:Y:S02]  /*bd600*/  @P1 STG.E.U8 desc[UR32][R52.64], R3 ;  /* 0x0000000334001986 */ /* 0x0001e4000c101120 */
[----:B0-----:R-:W-:-:S05]  /*bd610*/  PRMT R3, R13, 0x7770, RZ ;  /* 0x000077700d037816 */ /* 0x001fca00000000ff */
[----:B--2---:R0:W-:Y:S04]  /*bd620*/  @P0 STG.E.U8 desc[UR32][R56.64], R3 ;  /* 0x0000000338000986 */ /* 0x0041e8000c101120 */
[----:B0-----:R-:W2:Y:S04]  /*bd630*/  LDL.LU.64 R56, [R1+0x398] ;  /* 0x0003980001387983 */ /* 0x001ea80000300a00 */
[----:B------:R-:W4:Y:S04]  /*bd640*/  LDL.LU.64 R54, [R1+0x390] ;  /* 0x0003900001367983 */ /* 0x000f280000300a00 */
[----:B------:R-:W4:Y:S04]  /*bd650*/  LDL.LU.64 R52, [R1+0x370] ;  /* 0x0003700001347983 */ /* 0x000f280000300a00 */
[----:B------:R-:W4:Y:S04]  /*bd660*/  LDL.LU.64 R10, [R1+0x368] ;  /* 0x00036800010a7983 */ /* 0x000f280000300a00 */
[----:B------:R-:W4:Y:S04]  /*bd670*/  LDL.LU.64 R8, [R1+0x350] ;  /* 0x0003500001087983 */ /* 0x000f280000300a00 */
[----:B------:R-:W4:Y:S04]  /*bd680*/  LDL.LU.64 R58, [R1+0x348] ;  /* 0x00034800013a7983 */ /* 0x000f280000300a00 */
[----:B------:R-:W4:Y:S01]  /*bd690*/  LDL.LU R26, [R1+0xc4] ;  /* 0x0000c400011a7983 */ /* 0x000f220000300800 */
[----:B------:R-:W-:-:S02]  /*bd6a0*/  LOP3.LUT P3, RZ, R49, 0x400, RZ, 0xc0, !PT ;  /* 0x0000040031ff7812 */ /* 0x000fc4000786c0ff */
[----:B------:R-:W-:Y:S02]  /*bd6b0*/  PRMT R3, R13, 0x7771, RZ ;  /* 0x000077710d037816 */ /* 0x000fe400000000ff */
[----:B------:R-:W-:Y:S02]  /*bd6c0*/  LOP3.LUT R5, R5, 0xffffefff, RZ, 0xc0, !PT ;  /* 0xffffefff05057812 */ /* 0x000fe400078ec0ff */
[C---:B------:R-:W-:Y:S02]  /*bd6d0*/  LOP3.LUT P2, RZ, R49.reuse, 0x200, RZ, 0xc0, !PT ;  /* 0x0000020031ff7812 */ /* 0x040fe4000784c0ff */
[C---:B------:R-:W-:Y:S02]  /*bd6e0*/  LOP3.LUT P1, RZ, R49.reuse, 0x100, RZ, 0xc0, !PT ;  /* 0x0000010031ff7812 */ /* 0x040fe4000782c0ff */
[----:B------:R-:W-:-:S03]  /*bd6f0*/  LOP3.LUT P0, RZ, R49, 0x80, RZ, 0xc0, !PT ;  /* 0x0000008031ff7812 */ /* 0x000fc6000780c0ff */
[----:B--2---:R0:W-:Y:S04]  /*bd700*/  @P3 STG.E.U8 desc[UR32][R56.64], R3 ;  /* 0x0000000338003986 */ /* 0x0041e8000c101120 */
[----:B0-----:R-:W2:Y:S01]  /*bd710*/  LDL.LU.64 R56, [R1+0x330] ;  /* 0x0003300001387983 */ /* 0x001ea20000300a00 */
[----:B---3--:R-:W-:Y:S02]  /*bd720*/  LOP3.LUT P6, RZ, R50, 0x40000000, RZ, 0xc0, !PT ;  /* 0x4000000032ff7812 */ /* 0x008fe400078cc0ff */
[----:B------:R-:W-:Y:S01]  /*bd730*/  PRMT R3, R13, 0x7772, RZ ;  /* 0x000077720d037816 */ /* 0x000fe200000000ff */
[----:B------:R-:W3:Y:S10]  /*bd740*/  LDL.LU R27, [R1+0xd8] ;  /* 0x0000d800011b7983 */ /* 0x000ef40000300800 */
        /* <DEDUP_REMOVED lines=20> */
[----:B------:R-:W-:Y:S01]  /*bd890*/  LOP3.LUT P6, RZ, R49, 0x20, RZ, 0xc0, !PT ;  /* 0x0000002031ff7812 */ /* 0x000fe200078cc0ff */
[----:B0-----:R-:W4:Y:S01]  /*bd8a0*/  LDL.LU.64 R54, [R1+0x328] ;  /* 0x0003280001367983 */ /* 0x001f220000300a00 */
[----:B------:R-:W-:-:S11]  /*bd8b0*/  LOP3.LUT R5, R5, 0xfff7ffff, RZ, 0xc0, !PT ;  /* 0xfff7ffff05057812 */ /* 0x000fd600078ec0ff */
[----:B------:R-:W-:Y:S02]  /*bd8c0*/  @P6 LOP3.LUT R5, R5, 0x80000, RZ, 0xfc, !PT ;  /* 0x0008000005056812 */ /* 0x000fe400078efcff */
[----:B------:R-:W-:Y:S02]  /*bd8d0*/  LOP3.LUT P6, RZ, R49, 0x40, RZ, 0xc0, !PT ;  /* 0x0000004031ff7812 */ /* 0x000fe400078cc0ff */
[----:B------:R-:W4:Y:S04]  /*bd8e0*/  LDL.LU.64 R48, [R1+0x310] ;  /* 0x0003100001307983 */ /* 0x000f280000300a00 */
[----:B------:R-:W4:Y:S01]  /*bd8f0*/  LDL.LU.64 R60, [R1+0x308] ;  /* 0x00030800013c7983 */ /* 0x000f220000300a00 */
[----:B------:R-:W-:-:S03]  /*bd900*/  PRMT R3, R13, 0x7773, RZ ;  /* 0x000077730d037816 */ /* 0x000fc600000000ff */
[----:B------:R-:W4:Y:S04]  /*bd910*/  LDL.LU.64 R22, [R1+0x2f0] ;  /* 0x0002f00001167983 */ /* 0x000f280000300a00 */
[----:B------:R0:W-:Y:S04]  /*bd920*/  @P1 STG.E.U8 desc[UR32][R52.64], R3 ;  /* 0x0000000334001986 */ /* 0x0001e8000c101120 */
[----:B0-----:R-:W4:Y:S04]  /*bd930*/  LDL.LU R52, [R1+0xc8] ;  /* 0x0000c80001347983 */ /* 0x001f280000300800 */
[----:B------:R-:W4:Y:S01]  /*bd940*/  LDL.LU.64 R18, [R1+0x2e8] ;  /* 0x0002e80001127983 */ /* 0x000f220000300a00 */
[----:B------:R-:W-:-:S03]  /*bd950*/  PRMT R3, R26, 0x7770, RZ ;  /* 0x000077701a037816 */ /* 0x000fc600000000ff */
[----:B------:R-:W4:Y:S04]  /*bd960*/  LDL.LU.64 R16, [R1+0x2d0] ;  /* 0x0002d00001107983 */ /* 0x000f280000300a00 */
[----:B------:R0:W-:Y:S04]  /*bd970*/  @P0 STG.E.U8 desc[UR32][R10.64], R3 ;  /* 0x000000030a000986 */ /* 0x0001e8000c101120 */
[----:B------:R-:W4:Y:S04]  /*bd980*/  LDL.LU R53, [R1+0xdc] ;  /* 0x0000dc0001357983 */ /* 0x000f280000300800 */
[----:B------:R-:W4:Y:S01]  /*bd990*/  LDL.LU.64 R14, [R1+0x2c8] ;  /* 0x0002c800010e7983 */ /* 0x000f220000300a00 */
[----:B0-----:R-:W-:-:S03]  /*bd9a0*/  PRMT R3, R26, 0x7771, RZ ;  /* 0x000077711a037816 */ /* 0x001fc600000000ff */
[----:B------:R-:W4:Y:S04]  /*bd9b0*/  LDL.LU.64 R12, [R1+0x2b0] ;  /* 0x0002b000010c7983 */ /* 0x000f280000300a00 */
[----:B------:R0:W-:Y:S01]  /*bd9c0*/  @P6 STG.E.U8 desc[UR32][R8.64], R3 ;  /* 0x0000000308006986 */ /* 0x0001e2000c101120 */
[----:B------:R-:W-:-:S03]  /*bd9d0*/  LOP3.LUT P6, RZ, R5, 0x80000, RZ, 0xc0, !PT ;  /* 0x0008000005ff7812 */ /* 0x000fc600078cc0ff */
[----:B------:R-:W4:Y:S01]  /*bd9e0*/  LDL.LU.64 R10, [R1+0x2a8] ;  /* 0x0002a800010a7983 */ /* 0x000f220000300a00 */
        /* <DEDUP_REMOVED lines=9> */
[----:B---3--:R-:W-:Y:S02]  /*bda80*/  PRMT R3, R27, 0x7770, RZ ;  /* 0x000077701b037816 */ /* 0x008fe400000000ff */
[C---:B------:R-:W-:Y:S02]  /*bda90*/  LOP3.LUT P5, RZ, R50.reuse, 0x20000000, RZ, 0xc0, !PT ;  /* 0x2000000032ff7812 */ /* 0x040fe400078ac0ff */
[----:B------:R-:W-:-:S02]  /*bdaa0*/  LOP3.LUT P4, RZ, R50, 0x10000000, RZ, 0xc0, !PT ;  /* 0x1000000032ff7812 */ /* 0x000fc4000788c0ff */
[C---:B------:R-:W-:Y:S02]  /*bdab0*/  LOP3.LUT P3, RZ, R50.reuse, 0x8000000, RZ, 0xc0, !PT ;  /* 0x0800000032ff7812 */ /* 0x040fe4000786c0ff */
[----:B------:R-:W-:-:S03]  /*bdac0*/  LOP3.LUT P2, RZ, R50, 0x4000000, RZ, 0xc0, !PT ;  /* 0x0400000032ff7812 */ /* 0x000fc6000784c0ff */
[----:B----4-:R0:W-:Y:S01]  /*bdad0*/  @P6 STG.E.U8 desc[UR32][R54.64], R3 ;  /* 0x0000000336006986 */ /* 0x0101e2000c101120 */
        /* <DEDUP_REMOVED lines=33> */
[----:B------:R-:W2:Y:S04]  /*bdcf0*/  LDL.LU R11, [R1+0xcc] ;  /* 0x0000cc00010b7983 */ /* 0x000ea80000300800 */
[----:B------:R-:W3:Y:S04]  /*bdd00*/  LDL.LU.64 R8, [R1+0x228] ;  /* 0x0002280001087983 */ /* 0x000ee80000300a00 */
[----:B------:R-:W3:Y:S04]  /*bdd10*/  LDL.LU.64 R58, [R1+0x220] ;  /* 0x00022000013a7983 */ /* 0x000ee80000300a00 */
[----:B------:R-:W3:Y:S04]  /*bdd20*/  LDL.LU.64 R52, [R1+0x210] ;  /* 0x0002100001347983 */ /* 0x000ee80000300a00 */
[----:B------:R-:W3:Y:S01]  /*bdd30*/  LDL.LU R4, [R1+0xb0] ;  /* 0x0000b00001047983 */ /* 0x000ee20000300800 */
        /* <DEDUP_REMOVED lines=27> */
[C---:B------:R-:W-:Y:S01]  /*bdef0*/  LOP3.LUT P1, RZ, R50.reuse, 0x200000, RZ, 0xc0, !PT ;  /* 0x0020000032ff7812 */ /* 0x040fe2000782c0ff */
[----:B------:R-:W2:Y:S04]  /*bdf00*/  LDL.LU.64 R18, [R1+0x1b8] ;  /* 0x0001b80001127983 */ /* 0x000ea80000300a00 */
[----:B------:R-:W-:Y:S01]  /*bdf10*/  @P6 LOP3.LUT R5, R5, 0x200, RZ, 0xfc, !PT ;  /* 0x0000020005056812 */ /* 0x000fe200078efcff */
[----:B------:R-:W2:Y:S01]  /*bdf20*/  LDL.LU.64 R16, [R1+0x1b0] ;  /* 0x0001b00001107983 */ /* 0x000ea20000300a00 */
[----:B------:R-:W-:-:S02]  /*bdf30*/  LOP3.LUT P6, RZ, R50, 0x20000, RZ, 0xc0, !PT ;  /* 0x0002000032ff7812 */ /* 0x000fc400078cc0ff */
[----:B------:R-:W-:Y:S02]  /*bdf40*/  LOP3.LUT R5, R5, 0xfffffbff, RZ, 0xc0, !PT ;  /* 0xfffffbff05057812 */ /* 0x000fe400078ec0ff */
[----:B------:R-:W-:-:S09]  /*bdf50*/  PRMT R3, R11, 0x7771, RZ ;  /* 0x000077710b037816 */ /* 0x000fd200000000ff */
[----:B------:R-:W-:Y:S02]  /*bdf60*/  @P6 LOP3.LUT R5, R5, 0x400, RZ, 0xfc, !PT ;  /* 0x0000040005056812 */ /* 0x000fe400078efcff */
[C---:B------:R-:W-:Y:S01]  /*bdf70*/  LOP3.LUT P6, RZ, R50.reuse, 0x40000, RZ, 0xc0, !PT ;  /* 0x0004000032ff7812 */ /* 0x040fe200078cc0ff */
[----:B----4-:R0:W-:Y:S01]  /*bdf80*/  @P2 STG.E.U8 desc[UR32][R14.64], R3 ;  /* 0x000000030e002986 */ /* 0x0101e2000c101120 */
[----:B------:R-:W-:Y:S02]  /*bdf90*/  LOP3.LUT P0, RZ, R50, 0x100000, RZ, 0xc0, !PT ;  /* 0x0010000032ff7812 */ /* 0x000fe4000780c0ff */
[----:B------:R-:W-:Y:S02]  /*bdfa0*/  LOP3.LUT R5, R5, 0xfffff7ff, RZ, 0xc0, !PT ;  /* 0xfffff7ff05057812 */ /* 0x000fe400078ec0ff */
[----:B0-----:R-:W-:Y:S01]  /*bdfb0*/  PRMT R3, R11, 0x7772, RZ ;  /* 0x000077720b037816 */ /* 0x001fe200000000ff */
[----:B------:R-:W4:Y:S06]  /*bdfc0*/  LDL.LU.64 R14, [R1+0x160] ;  /* 0x00016000010e7983 */ /* 0x000f2c0000300a00 */
[----:B------:R-:W-:-:S02]  /*bdfd0*/  @P6 LOP3.LUT R5, R5, 0x800, RZ, 0xfc, !PT ;  /* 0x0000080005056812 */ /* 0x000fc400078efcff */
[----:B------:R-:W-:Y:S01]  /*bdfe0*/  LOP3.LUT P6, RZ, R50, 0x80000, RZ, 0xc0, !PT ;  /* 0x0008000032ff7812 */ /* 0x000fe200078cc0ff */
[----:B---3--:R0:W-:Y:S02]  /*bdff0*/  @P1 STG.E.U8 desc[UR32][R12.64], R3 ;  /* 0x000000030c001986 */ /* 0x0081e4000c101120 */
[----:B0-----:R-:W-:Y:S02]  /*be000*/  PRMT R3, R11, 0x7773, RZ ;  /* 0x000077730b037816 */ /* 0x001fe400000000ff */
[----:B------:R-:W3:Y:S04]  /*be010*/  LDL.LU.64 R12, [R1+0x1c8] ;  /* 0x0001c800010c7983 */ /* 0x000ee80000300a00 */
[----:B------:R0:W-:Y:S02]  /*be020*/  @P0 STG.E.U8 desc[UR32][R8.64], R3 ;  /* 0x0000000308000986 */ /* 0x0001e4000c101120 */
[----:B0-----:R-:W-:-:S02]  /*be030*/  PRMT R3, R4, 0x7770, RZ ;  /* 0x0000777004037816 */ /* 0x001fc400000000ff */
[----:B------:R-:W3:Y:S04]  /*be040*/  LDL.LU.64 R8, [R1+0x1c0] ;  /* 0x0001c00001087983 */ /* 0x000ee80000300a00 */
[----:B------:R0:W-:Y:S01]  /*be050*/  @P6 STG.E.U8 desc[UR32][R58.64], R3 ;  /* 0x000000033a006986 */ /* 0x0001e2000c101120 */
[----:B------:R-:W-:-:S03]  /*be060*/  LOP3.LUT P6, RZ, R5, 0x800, RZ, 0xc0, !PT ;  /* 0x0000080005ff7812 */ /* 0x000fc600078cc0ff */
[----:B------:R-:W3:Y:S01]  /*be070*/  LDL.LU R11, [R1+0xa4] ;  /* 0x0000a400010b7983 */ /* 0x000ee20000300800 */
[----:B0-----:R-:W-:-:S03]  /*be080*/  PRMT R3, R4, 0x7771, RZ ;  /* 0x0000777104037816 */ /* 0x001fc600000000ff */
[----:B------:R-:W3:Y:S06]  /*be090*/  LDL.LU.64 R58, [R1+0x1e8] ;  /* 0x0001e800013a7983 */ /* 0x000eec0000300a00 */
[----:B------:R0:W-:Y:S01]  /*be0a0*/  @P6 STG.E.U8 desc[UR32][R52.64], R3 ;  /* 0x0000000334006986 */ /* 0x0001e2000c101120 */
[----:B------:R-:W-:-:S03]  /*be0b0*/  LOP3.LUT P6, RZ, R5, 0x400, RZ, 0xc0, !PT ;  /* 0x0000040005ff7812 */ /* 0x000fc600078cc0ff */
[----:B0-----:R-:W3:Y:S01]  /*be0c0*/  LDL.LU.64 R52, [R1+0x1e0] ;  /* 0x0001e00001347983 */ /* 0x001ee20000300a00 */
        /* <DEDUP_REMOVED lines=25> */
[----:B----4-:R0:W-:Y:S01]  /*be260*/  @P5 STG.E.U8 desc[UR32][R14.64], R3 ;  /* 0x000000030e005986 */ /* 0x0101e2000c101120 */
[----:B------:R-:W-:Y:S02]  /*be270*/  LOP3.LUT P2, RZ, R50, 0x80, RZ, 0xc0, !PT ;  /* 0x0000008032ff7812 */ /* 0x000fe4000784c0ff */
[----:B0-----:R-:W-:-:S05]  /*be280*/  PRMT R3, R51, 0x7772, RZ ;  /* 0x0000777233037816 */ /* 0x001fca00000000ff */
[----:B---3--:R0:W-:Y:S01]  /*be290*/  @P4 STG.E.U8 desc[UR32][R12.64], R3 ;  /* 0x000000030c004986 */ /* 0x0081e2000c101120 */
[C---:B------:R-:W-:Y:S02]  /*be2a0*/  LOP3.LUT P1, RZ, R50.reuse, 0x40, RZ, 0xc0, !PT ;  /* 0x0000004032ff7812 */ /* 0x040fe4000782c0ff */
[----:B0-----:R-:W-:Y:S02]  /*be2b0*/  PRMT R3, R51, 0x7773, RZ ;  /* 0x0000777333037816 */ /* 0x001fe400000000ff */
[----:B------:R-:W-:Y:S01]  /*be2c0*/  LOP3.LUT P0, RZ, R50, 0x20, RZ, 0xc0, !PT ;  /* 0x0000002032ff7812 */ /* 0x000fe2000780c0ff */
[----:B------:R-:W3:Y:S04]  /*be2d0*/  LDL.LU R51, [R1+0x37d8] ;  /* 0x0037d80001337983 */ /* 0x000ee80000300800 */
        /* <DEDUP_REMOVED lines=9> */
[----:B------:R-:W4:Y:S04]  /*be370*/  LDL.LU.64 R16, [R1+0x238] ;  /* 0x0002380001107983 */ /* 0x000f280000300a00 */
[----:B------:R-:W4:Y:S04]  /*be380*/  LDL.LU.64 R14, [R1+0x260] ;  /* 0x00026000010e7983 */ /* 0x000f280000300a00 */
[----:B------:R-:W4:Y:S04]  /*be390*/  LDL.LU R13, [R1+0xb8] ;  /* 0x0000b800010d7983 */ /* 0x000f280000300800 */
[----:B------:R-:W4:Y:S04]  /*be3a0*/  LDL.LU.64 R8, [R1+0x258] ;  /* 0x0002580001087983 */ /* 0x000f280000300a00 */
[----:B------:R-:W4:Y:S04]  /*be3b0*/  LDL.LU.64 R58, [R1+0x280] ;  /* 0x00028000013a7983 */ /* 0x000f280000300a00 */
[----:B------:R-:W4:Y:S01]  /*be3c0*/  LDL.LU R4, [R1+0xa8] ;  /* 0x0000a80001047983 */ /* 0x000f220000300800 */
[----:B------:R-:W-:-:S02]  /*be3d0*/  LOP3.LUT P3, RZ, R50, 0x10, RZ, 0xc0, !PT ;  /* 0x0000001032ff7812 */ /* 0x000fc4000786c0ff */
[----:B------:R-:W-:Y:S02]  /*be3e0*/  PRMT R3, R11, 0x7773, RZ ;  /* 0x000077730b037816 */ /* 0x000fe400000000ff */
[----:B------:R-:W-:Y:S02]  /*be3f0*/  LOP3.LUT P2, RZ, R50, 0x8, RZ, 0xc0, !PT ;  /* 0x0000000832ff7812 */ /* 0x000fe4000784c0ff */
[----:B------:R-:W-:Y:S02]  /*be400*/  LOP3.LUT R6, R6, 0xefffffff, RZ, 0xc0, !PT ;  /* 0xefffffff06067812 */ /* 0x000fe400078ec0ff */
[----:B------:R-:W-:Y:S02]  /*be410*/  LOP3.LUT R5, R5, 0xfffffffe, RZ, 0xc0, !PT ;  /* 0xfffffffe05057812 */ /* 0x000fe400078ec0ff */
[----:B---3--:R-:W-:-:S03]  /*be420*/  LOP3.LUT P6, RZ, R51, 0x1000000, RZ, 0xc0, !PT ;  /* 0x0100000033ff7812 */ /* 0x008fc600078cc0ff */
[----:B--2---:R0:W-:Y:S04]  /*be430*/  @P3 STG.E.U8 desc[UR32][R56.64], R3 ;  /* 0x0000000338003986 */ /* 0x0041e8000c101120 */
[----:B0-----:R-:W2:Y:S01]  /*be440*/  LDL.LU.64 R56, [R1+0x278] ;  /* 0x0002780001387983 */ /* 0x001ea20000300a00 */
[----:B----4-:R-:W-:-:S05]  /*be450*/  PRMT R3, R13, 0x7770, RZ ;  /* 0x000077700d037816 */ /* 0x010fca00000000ff */
[----:B------:R0:W-:Y:S04]  /*be460*/  @P2 STG.E.U8 desc[UR32][R52.64], R3 ;  /* 0x0000000334002986 */ /* 0x0001e8000c101120 */
[----:B0-----:R-:W3:Y:S01]  /*be470*/  LDL.LU.64 R52, [R1+0x2a0] ;  /* 0x0002a00001347983 */ /* 0x001ee20000300a00 */
[----:B------:R-:W-:Y:S02]  /*be480*/  @P6 LOP3.LUT R6, R6, 0x10000000, RZ, 0xfc, !PT ;  /* 0x1000000006066812 */ /* 0x000fe400078efcff */
[----:B------:R-:W-:Y:S01]  /*be490*/  LOP3.LUT P6, RZ, R51, 0x2000000, RZ, 0xc0, !PT ;  /* 0x0200000033ff7812 */ /* 0x000fe200078cc0ff */
[----:B------:R-:W4:Y:S01]  /*be4a0*/  LDL.LU.64 R48, [R1+0x298] ;  /* 0x0002980001307983 */ /* 0x000f220000300a00 */
[----:B------:R-:W-:-:S03]  /*be4b0*/  LOP3.LUT R6, R6, 0xdfffffff, RZ, 0xc0, !PT ;  /* 0xdfffffff06067812 */ /* 0x000fc600078ec0ff */
[----:B------:R-:W4:Y:S01]  /*be4c0*/  LDL.LU R10, [R1+0xbc] ;  /* 0x0000bc00010a7983 */ /* 0x000f220000300800 */
[----:B------:R-:W-:-:S03]  /*be4d0*/  LOP3.LUT P1, RZ, R50, 0x4, RZ, 0xc0, !PT ;  /* 0x0000000432ff7812 */ /* 0x000fc6000782c0ff */
[----:B------:R-:W4:Y:S04]  /*be4e0*/  LDL.LU.64 R60, [R1+0x2c0] ;  /* 0x0002c000013c7983 */ /* 0x000f280000300a00 */
[----:B------:R-:W-:Y:S01]  /*be4f0*/  @P6 LOP3.LUT R6, R6, 0x20000000, RZ, 0xfc, !PT ;  /* 0x2000000006066812 */ /* 0x000fe200078efcff */
[----:B------:R-:W4:Y:S01]  /*be500*/  LDL.LU.64 R26, [R1+0x2b8] ;  /* 0x0002b800011a7983 */ /* 0x000f220000300a00 */
[----:B------:R-:W-:Y:S02]  /*be510*/  LOP3.LUT P6, RZ, R51, 0x4000000, RZ, 0xc0, !PT ;  /* 0x0400000033ff7812 */ /* 0x000fe400078cc0ff */
[----:B------:R-:W-:Y:S01]  /*be520*/  LOP3.LUT R6, R6, 0xbfffffff, RZ, 0xc0, !PT ;  /* 0xbfffffff06067812 */ /* 0x000fe200078ec0ff */
[----:B------:R-:W4:Y:S01]  /*be530*/  LDL.LU.64 R22, [R1+0x2e0] ;  /* 0x0002e00001167983 */ /* 0x000f220000300a00 */
[----:B------:R-:W-:-:S02]  /*be540*/  LOP3.LUT P0, RZ, R50, 0x2, RZ, 0xc0, !PT ;  /* 0x0000000232ff7812 */ /* 0x000fc4000780c0ff */
[----:B------:R-:W-:Y:S01]  /*be550*/  PRMT R3, R13, 0x7771, RZ ;  /* 0x000077710d037816 */ /* 0x000fe200000000ff */
[----:B------:R-:W4:Y:S06]  /*be560*/  LDL.LU.64 R18, [R1+0x2d8] ;  /* 0x0002d80001127983 */ /* 0x000f2c0000300a00 */
[----:B------:R-:W-:Y:S01]  /*be570*/  @P6 LOP3.LUT R6, R6, 0x40000000, RZ, 0xfc, !PT ;  /* 0x4000000006066812 */ /* 0x000fe200078efcff */
[----:B------:R0:W-:Y:S01]  /*be580*/  @P1 STG.E.U8 desc[UR32][R16.64], R3 ;  /* 0x0000000310001986 */ /* 0x0001e2000c101120 */
[----:B------:R-:W-:Y:S02]  /*be590*/  LOP3.LUT P6, RZ, R51, 0x8000000, RZ, 0xc0, !PT ;  /* 0x0800000033ff7812 */ /* 0x000fe400078cc0ff */
[----:B------:R-:W-:Y:S01]  /*be5a0*/  LOP3.LUT R6, R6, 0x7fffffff, RZ, 0xc0, !PT ;  /* 0x7fffffff06067812 */ /* 0x000fe200078ec0ff */
[----:B------:R-:W4:Y:S01]  /*be5b0*/  LDL.LU R11, [R1+0xac] ;  /* 0x0000ac00010b7983 */ /* 0x000f220000300800 */
[----:B0-----:R-:W-:-:S03]  /*be5c0*/  PRMT R3, R13, 0x7772, RZ ;  /* 0x000077720d037816 */ /* 0x001fc600000000ff */
[----:B------:R-:W4:Y:S06]  /*be5d0*/  LDL.LU.64 R16, [R1+0x300] ;  /* 0x0003000001107983 */ /* 0x000f2c0000300a00 */
        /* <DEDUP_REMOVED lines=11> */
[----:B------:R0:W-:Y:S10]  /*be690*/  @P0 STG.E.U8 desc[UR32][R14.64], R3 ;  /* 0x000000030e000986 */ /* 0x0001f4000c101120 */
[----:B------:R-:W-:-:S02]  /*be6a0*/  @P6 LOP3.LUT R5, R5, 0x8, RZ, 0xfc, !PT ;  /* 0x0000000805056812 */ /* 0x000fc400078efcff */
[----:B------:R-:W-:Y:S01]  /*be6b0*/  LOP3.LUT P6, RZ, R50, 0x1, RZ, 0xc0, !PT ;  /* 0x0000000132ff7812 */ /* 0x000fe200078cc0ff */
[----:B0-----:R-:W4:Y:S01]  /*be6c0*/  LDL.LU.64 R14, [R1+0x2f8] ;  /* 0x0002f800010e7983 */ /* 0x001f220000300a00 */
[----:B------:R-:W-:-:S03]  /*be6d0*/  PRMT R3, R13, 0x7773, RZ ;  /* 0x000077730d037816 */ /* 0x000fc600000000ff */
[----:B------:R-:W4:Y:S08]  /*be6e0*/  LDL.LU.64 R12, [R1+0x320] ;  /* 0x00032000010c7983 */ /* 0x000f300000300a00 */
[----:B------:R0:W-:Y:S01]  /*be6f0*/  @P6 STG.E.U8 desc[UR32][R8.64], R3 ;  /* 0x0000000308006986 */ /* 0x0001e2000c101120 */
[C---:B------:R-:W-:Y:S02]  /*be700*/  LOP3.LUT P6, RZ, R5.reuse, 0x8, RZ, 0xc0, !PT ;  /* 0x0000000805ff7812 */ /* 0x040fe400078cc0ff */
[----:B0-----:R-:W-:Y:S01]  /*be710*/  PRMT R3, R4, 0x7770, RZ ;  /* 0x0000777004037816 */ /* 0x001fe200000000ff */
[----:B------:R-:W4:Y:S10]  /*be720*/  LDL.LU.64 R8, [R1+0x318] ;  /* 0x0003180001087983 */ /* 0x000f340000300a00 */
[----:B------:R0:W-:Y:S01]  /*be730*/  @P6 STG.E.U8 desc[UR32][R58.64], R3 ;  /* 0x000000033a006986 */ /* 0x0001e2000c101120 */
[----:B------:R-:W-:-:S02]  /*be740*/  LOP3.LUT P6, RZ, R5, 0x4, RZ, 0xc0, !PT ;  /* 0x0000000405ff7812 */ /* 0x000fc400078cc0ff */
[----:B0-----:R-:W-:Y:S01]  /*be750*/  PRMT R3, R4, 0x7771, RZ ;  /* 0x0000777104037816 */ /* 0x001fe200000000ff */
[----:B------:R-:W4:Y:S10]  /*be760*/  LDL.LU.64 R58, [R1+0x340] ;  /* 0x00034000013a7983 */ /* 0x000f340000300a00 */
[----:B--2---:R0:W-:Y:S01]  /*be770*/  @P6 STG.E.U8 desc[UR32][R56.64], R3 ;  /* 0x0000000338006986 */ /* 0x0041e2000c101120 */
[----:B------:R-:W-:-:S02]  /*be780*/  LOP3.LUT P6, RZ, R5, 0x2, RZ, 0xc0, !PT ;  /* 0x0000000205ff7812 */ /* 0x000fc400078cc0ff */
[----:B0-----:R-:W-:Y:S01]  /*be790*/  PRMT R3, R4, 0x7772, RZ ;  /* 0x0000777204037816 */ /* 0x001fe200000000ff */
[----:B------:R-:W2:Y:S10]  /*be7a0*/  LDL.LU.64 R56, [R1+0x338] ;  /* 0x0003380001387983 */ /* 0x000eb40000300a00 */
[----:B---3--:R0:W-:Y:S04]  /*be7b0*/  @P6 STG.E.U8 desc[UR32][R52.64], R3 ;  /* 0x0000000334006986 */ /* 0x0081e8000c101120 */
[----:B0-----:R-:W3:Y:S01]  /*be7c0*/  LDL.LU.64 R52, [R1+0x37d0] ;  /* 0x0037d00001347983 */ /* 0x001ee20000300a00 */
[----:B------:R-:W-:-:S02]  /*be7d0*/  LOP3.LUT P6, RZ, R5, 0x1, RZ, 0xc0, !PT ;  /* 0x0000000105ff7812 */ /* 0x000fc400078cc0ff */
        /* <DEDUP_REMOVED lines=28> */
[----:B---3--:R-:W-:-:S05]  /*be9a0*/  PRMT R3, R52, 0x7770, RZ ;  /* 0x0000777034037816 */ /* 0x008fca00000000ff */
[----:B------:R0:W-:Y:S02]  /*be9b0*/  @P1 STG.E.U8 desc[UR32][R58.64], R3 ;  /* 0x000000033a001986 */ /* 0x0001e4000c101120 */
[----:B0-----:R-:W-:-:S05]  /*be9c0*/  PRMT R3, R52, 0x7771, RZ ;  /* 0x0000777134037816 */ /* 0x001fca00000000ff */
[----:B--2---:R0:W-:Y:S04]  /*be9d0*/  @P0 STG.E.U8 desc[UR32][R56.64], R3 ;  /* 0x0000000338000986 */ /* 0x0041e8000c101120 */
[----:B0-----:R-:W2:Y:S04]  /*be9e0*/  LDL.LU.64 R56, [R1+0x360] ;  /* 0x0003600001387983 */ /* 0x001ea80000300a00 */
[----:B------:R-:W3:Y:S04]  /*be9f0*/  LDL.LU.64 R58, [R1+0x358] ;  /* 0x00035800013a7983 */ /* 0x000ee80000300a00 */
[----:B------:R-:W4:Y:S04]  /*bea00*/  LDL.LU.64 R14, [R1+0x388] ;  /* 0x00038800010e7983 */ /* 0x000f280000300a00 */
[----:B------:R-:W4:Y:S04]  /*bea10*/  LDL.LU.64 R12, [R1+0x380] ;  /* 0x00038000010c7983 */ /* 0x000f280000300a00 */
[----:B------:R-:W4:Y:S01]  /*bea20*/  LDL.LU.64 R10, [R1+0x3a8] ;  /* 0x0003a800010a7983 */ /* 0x000f220000300a00 */
[----:B------:R-:W-:-:S03]  /*bea30*/  LOP3.LUT P3, RZ, R51, 0x20000, RZ, 0xc0, !PT ;  /* 0x0002000033ff7812 */ /* 0x000fc6000786c0ff */
[----:B------:R-:W4:Y:S01]  /*bea40*/  LDL.LU.64 R8, [R1+0x3a0] ;  /* 0x0003a00001087983 */ /* 0x000f220000300a00 */
[----:B------:R-:W-:-:S03]  /*bea50*/  PRMT R3, R52, 0x7772, RZ ;  /* 0x0000777234037816 */ /* 0x000fc600000000ff */
[----:B------:R-:W4:Y:S01]  /*bea60*/  LDL.LU R4, [R1+0x94] ;  /* 0x0000940001047983 */ /* 0x000f220000300800 */
        /* <DEDUP_REMOVED lines=19> */
[----:B------:R-:W-:Y:S01]  /*beba0*/  LOP3.LUT P6, RZ, R51, 0x800, RZ, 0xc0, !PT ;  /* 0x0000080033ff7812 */ /* 0x000fe200078cc0ff */
[----:B--2---:R0:W-:Y:S04]  /*bebb0*/  @P3 STG.E.U8 desc[UR32][R56.64], R3 ;  /* 0x0000000338003986 */ /* 0x0041e8000c101120 */
[----:B0-----:R-:W2:Y:S01]  /*bebc0*/  LDL.LU.64 R56, [R1+0x3c8] ;  /* 0x0003c80001387983 */ /* 0x001ea20000300a00 */
[----:B------:R-:W-:Y:S02]  /*bebd0*/  LOP3.LUT R6, R6, 0xfbffffff, RZ, 0xc0, !PT ;  /* 0xfbffffff06067812 */ /* 0x000fe400078ec0ff */
[----:B------:R-:W-:-:S05]  /*bebe0*/  PRMT R3, R52, 0x7773, RZ ;  /* 0x0000777334037816 */ /* 0x000fca00000000ff */
[----:B------:R-:W-:Y:S01]  /*bebf0*/  @P6 LOP3.LUT R6, R6, 0x4000000, RZ, 0xfc, !PT ;  /* 0x0400000006066812 */ /* 0x000fe200078efcff */
[----:B------:R-:W2:Y:S01]  /*bec00*/  LDL.LU R52, [R1+0x37cc] ;  /* 0x0037cc0001347983 */ /* 0x000ea20000300800 */
[C---:B------:R-:W-:Y:S02]  /*bec10*/  LOP3.LUT P1, RZ, R51.reuse, 0x8000, RZ, 0xc0, !PT ;  /* 0x0000800033ff7812 */ /* 0x040fe4000782c0ff */
[----:B------:R-:W-:Y:S01]  /*bec20*/  LOP3.LUT P6, RZ, R51, 0x1000, RZ, 0xc0, !PT ;  /* 0x0000100033ff7812 */ /* 0x000fe200078cc0ff */
[----:B---3--:R0:W-:Y:S01]  /*bec30*/  @P2 STG.E.U8 desc[UR32][R58.64], R3 ;  /* 0x000000033a002986 */ /* 0x0081e2000c101120 */
[----:B------:R-:W-:-:S03]  /*bec40*/  LOP3.LUT R6, R6, 0xf7ffffff, RZ, 0xc0, !PT ;  /* 0xf7ffffff06067812 */ /* 0x000fc600078ec0ff */
[----:B0-----:R-:W3:Y:S01]  /*bec50*/  LDL.LU.64 R58, [R1+0x3c0] ;  /* 0x0003c000013a7983 */ /* 0x001ee20000300a00 */
[----:B------:R-:W-:-:S07]  /*bec60*/  PRMT R3, R53, 0x7770, RZ ;  /* 0x0000777035037816 */ /* 0x000fce00000000ff */
[----:B------:R-:W-:Y:S01]  /*bec70*/  @P6 LOP3.LUT R6, R6, 0x8000000, RZ, 0xfc, !PT ;  /* 0x0800000006066812 */ /* 0x000fe200078efcff */
[----:B------:R-:W3:Y:S01]  /*bec80*/  LDL.LU R16, [R1+0x84] ;  /* 0x0000840001107983 */ /* 0x000ee20000300800 */
[C---:B------:R-:W-:Y:S02]  /*bec90*/  LOP3.LUT P0, RZ, R51.reuse, 0x4000, RZ, 0xc0, !PT ;  /* 0x0000400033ff7812 */ /* 0x040fe4000780c0ff */
[C---:B------:R-:W-:Y:S01]  /*beca0*/  LOP3.LUT P6, RZ, R51.reuse, 0x2000, RZ, 0xc0, !PT ;  /* 0x0000200033ff7812 */ /* 0x040fe200078cc0ff */
[----:B----4-:R0:W-:Y:S01]  /*becb0*/  @P1 STG.E.U8 desc[UR32][R14.64], R3 ;  /* 0x000000030e001986 */ /* 0x0101e2000c101120 */
[C---:B------:R-:W-:Y:S02]  /*becc0*/  LOP3.LUT P5, RZ, R51.reuse, 0x10, RZ, 0xc0, !PT ;  /* 0x0000001033ff7812 */ /* 0x040fe400078ac0ff */
[C---:B------:R-:W-:Y:S01]  /*becd0*/  LOP3.LUT P4, RZ, R51.reuse, 0x8, RZ, 0xc0, !PT ;  /* 0x0000000833ff7812 */ /* 0x040fe2000788c0ff */
[----:B------:R-:W4:Y:S01]  /*bece0*/  LDL.LU.64 R48, [R1+0x3e0] ;  /* 0x0003e00001307983 */ /* 0x000f220000300a00 */
[----:B------:R-:W-:-:S02]  /*becf0*/  LOP3.LUT P3, RZ, R51, 0x4, RZ, 0xc0, !PT ;  /* 0x0000000433ff7812 */ /* 0x000fc4000786c0ff */
[C---:B------:R-:W-:Y:S01]  /*bed00*/  LOP3.LUT P2, RZ, R51.reuse, 0x2, RZ, 0xc0, !PT ;  /* 0x0000000233ff7812 */ /* 0x040fe2000784c0ff */
[----:B------:R-:W4:Y:S01]  /*bed10*/  LDL.LU.64 R60, [R1+0x408] ;  /* 0x00040800013c7983 */ /* 0x000f220000300a00 */
[----:B------:R-:W-:-:S03]  /*bed20*/  LOP3.LUT P1, RZ, R51, 0x1, RZ, 0xc0, !PT ;  /* 0x0000000133ff7812 */ /* 0x000fc6000782c0ff */
[----:B------:R-:W4:Y:S04]  /*bed30*/  LDL.LU.64 R50, [R1+0x3e8] ;  /* 0x0003e80001327983 */ /* 0x000f280000300a00 */
[----:B------:R-:W4:Y:S01]  /*bed40*/  LDL.LU.64 R26, [R1+0x400] ;  /* 0x00040000011a7983 */ /* 0x000f220000300a00 */
[----:B0-----:R-:W-:-:S03]  /*bed50*/  PRMT R3, R53, 0x7771, RZ ;  /* 0x0000777135037816 */ /* 0x001fc600000000ff */
[----:B------:R-:W4:Y:S04]  /*bed60*/  LDL.LU.64 R22, [R1+0x428] ;  /* 0x0004280001167983 */ /* 0x000f280000300a00 */
[----:B------:R0:W-:Y:S04]  /*bed70*/  @P0 STG.E.U8 desc[UR32][R12.64], R3 ;  /* 0x000000030c000986 */ /* 0x0001e8000c101120 */
[----:B------:R-:W4:Y:S04]  /*bed80*/  LDL.LU.64 R18, [R1+0x420] ;  /* 0x0004200001127983 */ /* 0x000f280000300a00 */
[----:B------:R-:W4:Y:S01]  /*bed90*/  LDL.LU.64 R14, [R1+0x448] ;  /* 0x00044800010e7983 */ /* 0x000f220000300a00 */
[----:B0-----:R-:W-:-:S05]  /*beda0*/  PRMT R3, R53, 0x7772, RZ ;  /* 0x0000777235037816 */ /* 0x001fca00000000ff */
[----:B------:R0:W-:Y:S01]  /*bedb0*/  @P6 STG.E.U8 desc[UR32][R10.64], R3 ;  /* 0x000000030a006986 */ /* 0x0001e2000c101120 */
[C---:B------:R-:W-:Y:S02]  /*bedc0*/  LOP3.LUT P6, RZ, R6.reuse, 0x8000000, RZ, 0xc0, !PT ;  /* 0x0800000006ff7812 */ /* 0x040fe400078cc0ff */
[----:B0-----:R-:W-:Y:S02]  /*bedd0*/  PRMT R3, R53, 0x7773, RZ ;  /* 0x0000777335037816 */ /* 0x001fe400000000ff */
[----:B------:R-:W4:Y:S04]  /*bede0*/  LDL.LU R53, [R1+0x37c8] ;  /* 0x0037c80001357983 */ /* 0x000f280000300800 */
[----:B------:R-:W4:Y:S05]  /*bedf0*/  LDL.LU.64 R12, [R1+0x440] ;  /* 0x00044000010c7983 */ /* 0x000f2a0000300a00 */
[----:B------:R0:W-:Y:S01]  /*bee00*/  @P6 STG.E.U8 desc[UR32][R8.64], R3 ;  /* 0x0000000308006986 */ /* 0x0001e2000c101120 */
[----:B------:R-:W-:-:S03]  /*bee10*/  LOP3.LUT P6, RZ, R6, 0x4000000, RZ, 0xc0, !PT ;  /* 0x0400000006ff7812 */ /* 0x000fc600078cc0ff */
[----:B------:R-:W4:Y:S04]  /*bee20*/  LDL.LU.64 R10, [R1+0x468] ;  /* 0x00046800010a7983 */ /* 0x000f280000300a00 */
[----:B0-----:R-:W4:Y:S01]  /*bee30*/  LDL.LU.64 R8, [R1+0x460] ;  /* 0x0004600001087983 */ /* 0x001f220000300a00 */
[----:B------:R-:W-:-:S03]  /*bee40*/  PRMT R3, R4, 0x7770, RZ ;  /* 0x0000777004037816 */ /* 0x000fc600000000ff */
[----:B------:R-:W4:Y:S04]  /*bee50*/  LDL.LU R17, [R1+0x88] ;  /* 0x0000880001117983 */ /* 0x000f280000300800 */
        /* <DEDUP_REMOVED lines=8> */
[----:B----4-:R0:W-:Y:S01]  /*beee0*/  @P6 STG.E.U8 desc[UR32][R50.64], R3 ;  /* 0x0000000332006986 */ /* 0x0101e2000c101120 */
        /* <DEDUP_REMOVED lines=13> */
[----:B------:R0:W-:Y:S02]  /*befc0*/  @P5 STG.E.U8 desc[UR32][R18.64], R3 ;  /* 0x0000000312005986 */ /* 0x0001e4000c101120 */
[----:B0-----:R-:W-:-:S05]  /*befd0*/  PRMT R3, R53, 0x7770, RZ ;  /* 0x0000777035037816 */ /* 0x001fca00000000ff */
[----:B------:R0:W-:Y:S01]  /*befe0*/  @P4 STG.E.U8 desc[UR32][R14.64], R3 ;  /* 0x000000030e004986 */ /* 0x0001e2000c101120 */
[----:B------:R-:W-:Y:S02]  /*beff0*/  LOP3.LUT P0, RZ, R52, 0x80000000, RZ, 0xc0, !PT ;  /* 0x8000000034ff7812 */ /* 0x000fe4000780c0ff */
[----:B0-----:R-:W-:-:S05]  /*bf000*/  PRMT R3, R53, 0x7771, RZ ;  /* 0x0000777135037816 */ /* 0x001fca00000000ff */
[----:B------:R0:W-:Y:S02]  /*bf010*/  @P3 STG.E.U8 desc[UR32][R12.64], R3 ;  /* 0x000000030c003986 */ /* 0x0001e4000c101120 */
[----:B0-----:R-:W-:-:S05]  /*bf020*/  PRMT R3, R53, 0x7772, RZ ;  /* 0x0000777235037816 */ /* 0x001fca00000000ff */
[----:B------:R0:W-:Y:S02]  /*bf030*/  @P2 STG.E.U8 desc[UR32][R10.64], R3 ;  /* 0x000000030a002986 */ /* 0x0001e4000c101120 */
[----:B0-----:R-:W-:Y:S02]  /*bf040*/  PRMT R3, R53, 0x7773, RZ ;  /* 0x0000777335037816 */ /* 0x001fe400000000ff */
[----:B------:R-:W4:Y:S04]  /*bf050*/  LDL.LU R53, [R1+0x37bc] ;  /* 0x0037bc0001357983 */ /* 0x000f280000300800 */
        /* <DEDUP_REMOVED lines=32> */
[----:B------:R-:W2:Y:S01]  /*bf260*/  LDL.LU.64 R60, [R1+0x538] ;  /* 0x00053800013c7983 */ /* 0x000ea20000300a00 */
[----:B------:R-:W-:-:S03]  /*bf270*/  LOP3.LUT R6, R6, 0xfffdffff, RZ, 0xc0, !PT ;  /* 0xfffdffff06067812 */ /* 0x000fc600078ec0ff */
[----:B------:R-:W2:Y:S01]  /*bf280*/  LDL.LU.64 R26, [R1+0x530] ;  /* 0x00053000011a7983 */ /* 0x000ea20000300a00 */
[C---:B------:R-:W-:Y:S02]  /*bf290*/  LOP3.LUT P2, RZ, R52.reuse, 0x20000000, RZ, 0xc0, !PT ;  /* 0x2000000034ff7812 */ /* 0x040fe4000784c0ff */
[----:B------:R-:W-:Y:S01]  /*bf2a0*/  LOP3.LUT P1, RZ, R52, 0x10000000, RZ, 0xc0, !PT ;  /* 0x1000000034ff7812 */ /* 0x000fe2000782c0ff */
[----:B------:R-:W2:Y:S04]  /*bf2b0*/  LDL.LU.64 R22, [R1+0x558] ;  /* 0x0005580001167983 */ /* 0x000ea80000300a00 */
[----:B------:R-:W-:Y:S02]  /*bf2c0*/  @P6 LOP3.LUT R6, R6, 0x20000, RZ, 0xfc, !PT ;  /* 0x0002000006066812 */ /* 0x000fe400078efcff */
        /* <DEDUP_REMOVED lines=12> */
[----:B----4-:R0:W-:Y:S04]  /*bf390*/  @P1 STG.E.U8 desc[UR32][R14.64], R3 ;  /* 0x000000030e001986 */ /* 0x0101e8000c101120 */
[----:B------:R-:W4:Y:S01]  /*bf3a0*/  LDL.LU.64 R16, [R1+0x578] ;  /* 0x0005780001107983 */ /* 0x000f220000300a00 */
[----:B0-----:R-:W-:-:S03]  /*bf3b0*/  PRMT R3, R50, 0x7770, RZ ;  /* 0x0000777032037816 */ /* 0x001fc600000000ff */
[----:B------:R-:W4:Y:S04]  /*bf3c0*/  LDL.LU.64 R14, [R1+0x570] ;  /* 0x00057000010e7983 */ /* 0x000f280000300a00 */
[----:B------:R0:W-:Y:S02]  /*bf3d0*/  @P0 STG.E.U8 desc[UR32][R12.64], R3 ;  /* 0x000000030c000986 */ /* 0x0001e4000c101120 */
[----:B0-----:R-:W-:Y:S02]  /*bf3e0*/  PRMT R3, R50, 0x7771, RZ ;  /* 0x0000777132037816 */ /* 0x001fe400000000ff */
[----:B------:R-:W4:Y:S04]  /*bf3f0*/  LDL.LU.64 R12, [R1+0x598] ;  /* 0x00059800010c7983 */ /* 0x000f280000300a00 */
[----:B------:R0:W-:Y:S01]  /*bf400*/  @P6 STG.E.U8 desc[UR32][R10.64], R3 ;  /* 0x000000030a006986 */ /* 0x0001e2000c101120 */
[----:B------:R-:W-:-:S02]  /*bf410*/  LOP3.LUT P6, RZ, R6, 0x80000, RZ, 0xc0, !PT ;  /* 0x0008000006ff7812 */ /* 0x000fc400078cc0ff */
        /* <DEDUP_REMOVED lines=18> */
[----:B0-----:R-:W-:Y:S02]  /*bf540*/  PRMT R3, R54, 0x7773, RZ ;  /* 0x0000777336037816 */ /* 0x001fe400000000ff */
[----:B------:R-:W-:Y:S01]  /*bf550*/  LOP3.LUT P5, RZ, R52, 0x20000, RZ, 0xc0, !PT ;  /* 0x0002000034ff7812 */ /* 0x000fe200078ac0ff */
[----:B------:R-:W2:Y:S08]  /*bf560*/  LDL.LU R54, [R1+0x37b8] ;  /* 0x0037b80001367983 */ /* 0x000eb00000300800 */
[----:B------:R0:W-:Y:S01]  /*bf570*/  @P6 STG.E.U8 desc[UR32][R26.64], R3 ;  /* 0x000000031a006986 */ /* 0x0001e2000c101120 */
[----:B------:R-:W-:-:S02]  /*bf580*/  LOP3.LUT P6, RZ, R6, 0x2000, RZ, 0xc0, !PT ;  /* 0x0000200006ff7812 */ /* 0x000fc400078cc0ff */
[----:B0-----:R-:W-:-:S11]  /*bf590*/  PRMT R3, R59, 0x7770, RZ ;  /* 0x000077703b037816 */ /* 0x001fd600000000ff */
[----:B------:R0:W-:Y:S01]  /*bf5a0*/  @P6 STG.E.U8 desc[UR32][R22.64], R3 ;  /* 0x0000000316006986 */ /* 0x0001e2000c101120 */
[----:B------:R-:W-:Y:S02]  /*bf5b0*/  LOP3.LUT P6, RZ, R6, 0x1000, RZ, 0xc0, !PT ;  /* 0x0000100006ff7812 */ /* 0x000fe400078cc0ff */
[----:B------:R-:W-:Y:S02]  /*bf5c0*/  LOP3.LUT P4, RZ, R53, 0x8000, RZ, 0xc0, !PT ;  /* 0x0000800035ff7812 */ /* 0x000fe4000788c0ff */
[----:B0-----:R-:W-:-:S09]  /*bf5d0*/  PRMT R3, R59, 0x7771, RZ ;  /* 0x000077713b037816 */ /* 0x001fd200000000ff */
        /* <DEDUP_REMOVED lines=43> */
[----:B0-----:R-:W2:Y:S01]  /*bf890*/  LDL.LU.64 R56, [R1+0x648] ;  /* 0x0006480001387983 */ /* 0x001ea20000300a00 */
[----:B------:R-:W-:-:S03]  /*bf8a0*/  PRMT R3, R17, 0x7771, RZ ;  /* 0x0000777111037816 */ /* 0x000fc600000000ff */
[----:B------:R-:W2:Y:S04]  /*bf8b0*/  LDL.LU.64 R12, [R1+0x640] ;  /* 0x00064000010c7983 */ /* 0x000ea80000300a00 */
[----:B---3--:R0:W-:Y:S04]  /*bf8c0*/  @P2 STG.E.U8 desc[UR32][R8.64], R3 ;  /* 0x0000000308002986 */ /* 0x0081e8000c101120 */
[----:B0-----:R-:W3:Y:S04]  /*bf8d0*/  LDL.LU.64 R8, [R1+0x668] ;  /* 0x0006680001087983 */ /* 0x001ee80000300a00 */
[----:B------:R-:W3:Y:S01]  /*bf8e0*/  LDL.LU R48, [R1+0x78] ;  /* 0x0000780001307983 */ /* 0x000ee20000300800 */
[----:B------:R-:W-:-:S02]  /*bf8f0*/  @P6 LOP3.LUT R6, R6, 0x100, RZ, 0xfc, !PT ;  /* 0x0000010006066812 */ /* 0x000fc400078efcff */
[----:B------:R-:W-:Y:S01]  /*bf900*/  LOP3.LUT P6, RZ, R53, 0x1000, RZ, 0xc0, !PT ;  /* 0x0000100035ff7812 */ /* 0x000fe200078cc0ff */
[----:B------:R-:W3:Y:S01]  /*bf910*/  LDL.LU.64 R50, [R1+0x660] ;  /* 0x0006600001327983 */ /* 0x000ee20000300a00 */
[----:B------:R-:W-:-:S03]  /*bf920*/  LOP3.LUT R6, R6, 0xfffffdff, RZ, 0xc0, !PT ;  /* 0xfffffdff06067812 */ /* 0x000fc600078ec0ff */
[----:B------:R-:W3:Y:S01]  /*bf930*/  LDL.LU.64 R4, [R1+0x688] ;  /* 0x0006880001047983 */ /* 0x000ee20000300a00 */
[----:B------:R-:W-:Y:S02]  /*bf940*/  LOP3.LUT P1, RZ, R52, 0x800, RZ, 0xc0, !PT ;  /* 0x0000080034ff7812 */ /* 0x000fe4000782c0ff */
[----:B------:R-:W-:Y:S01]  /*bf950*/  LOP3.LUT P0, RZ, R53, 0x2000, RZ, 0xc0, !PT ;  /* 0x0000200035ff7812 */ /* 0x000fe2000780c0ff */
[----:B------:R-:W3:Y:S04]  /*bf960*/  LDL.LU.64 R60, [R1+0x6a8] ;  /* 0x0006a800013c7983 */ /* 0x000ee80000300a00 */
[----:B------:R-:W-:Y:S02]  /*bf970*/  @P6 LOP3.LUT R6, R6, 0x200, RZ, 0xfc, !PT ;  /* 0x0000020006066812 */ /* 0x000fe400078efcff */
[----:B------:R-:W-:-:S02]  /*bf980*/  LOP3.LUT P6, RZ, R52, 0x100, RZ, 0xc0, !PT ;  /* 0x0000010034ff7812 */ /* 0x000fc400078cc0ff */
[----:B------:R-:W-:Y:S02]  /*bf990*/  LOP3.LUT R6, R6, 0xfffffbff, RZ, 0xc0, !PT ;  /* 0xfffffbff06067812 */ /* 0x000fe400078ec0ff */
[----:B------:R-:W-:-:S09]  /*bf9a0*/  PRMT R3, R17, 0x7772, RZ ;  /* 0x0000777211037816 */ /* 0x000fd200000000ff */
[----:B------:R-:W-:Y:S02]  /*bf9b0*/  @P6 LOP3.LUT R6, R6, 0x400, RZ, 0xfc, !PT ;  /* 0x0000040006066812 */ /* 0x000fe400078efcff */
[----:B------:R-:W-:Y:S01]  /*bf9c0*/  LOP3.LUT P6, RZ, R52, 0x200, RZ, 0xc0, !PT ;  /* 0x0000020034ff7812 */ /* 0x000fe200078cc0ff */
[----:B----4-:R0:W-:Y:S01]  /*bf9d0*/  @P1 STG.E.U8 desc[UR32][R18.64], R3 ;  /* 0x0000000312001986 */ /* 0x0101e2000c101120 */
[----:B------:R-:W-:Y:S02]  /*bf9e0*/  LOP3.LUT R6, R6, 0xfffff7ff, RZ, 0xc0, !PT ;  /* 0xfffff7ff06067812 */ /* 0x000fe400078ec0ff */
[----:B0-----:R-:W-:-:S09]  /*bf9f0*/  PRMT R3, R17, 0x7773, RZ ;  /* 0x0000777311037816 */ /* 0x001fd200000000ff */
[----:B------:R-:W-:Y:S02]  /*bfa00*/  @P6 LOP3.LUT R6, R6, 0x800, RZ, 0xfc, !PT ;  /* 0x0000080006066812 */ /* 0x000fe400078efcff */
[----:B------:R-:W-:Y:S01]  /*bfa10*/  LOP3.LUT P6, RZ, R52, 0x400, RZ, 0xc0, !PT ;  /* 0x0000040034ff7812 */ /* 0x000fe200078cc0ff */
[----:B------:R0:W-:Y:S04]  /*bfa20*/  @P0 STG.E.U8 desc[UR32][R14.64], R3 ;  /* 0x000000030e000986 */ /* 0x0001e8000c101120 */
[----:B0-----:R-:W4:Y:S01]  /*bfa30*/  LDL.LU R14, [R1+0x68] ;  /* 0x00006800010e7983 */ /* 0x001f220000300800 */
        /* <DEDUP_REMOVED lines=20> */
[----:B---3--:R-:W-:Y:S01]  /*bfb80*/  PRMT R3, R48, 0x7770, RZ ;  /* 0x0000777030037816 */ /* 0x008fe200000000ff */
[----:B------:R-:W3:Y:S10]  /*bfb90*/  LDL.LU.64 R12, [R1+0x37b0] ;  /* 0x0037b000010c7983 */ /* 0x000ef40000300a00 */
[----:B------:R0:W-:Y:S01]  /*bfba0*/  @P6 STG.E.U8 desc[UR32][R8.64], R3 ;  /* 0x0000000308006986 */ /* 0x0001e2000c101120 */
[----:B------:R-:W-:-:S02]  /*bfbb0*/  LOP3.LUT P6, RZ, R6, 0x80, RZ, 0xc0, !PT ;  /* 0x0000008006ff7812 */ /* 0x000fc400078cc0ff */
        /* <DEDUP_REMOVED lines=12> */
[----:B----4-:R-:W-:-:S07]  /*bfc80*/  PRMT R3, R14, 0x7770, RZ ;  /* 0x000077700e037816 */ /* 0x010fce00000000ff */
        /* <DEDUP_REMOVED lines=22> */
[----:B------:R-:W3:Y:S01]  /*bfdf0*/  LDL.LU.64 R58, [R1+0x750] ;  /* 0x00075000013a7983 */ /* 0x000ee20000300a00 */
[----:B------:R-:W-:-:S02]  /*bfe00*/  LOP3.LUT P6, RZ, R53, 0x40, RZ, 0xc0, !PT ;  /* 0x0000004035ff7812 */ /* 0x000fc400078cc0ff */
[----:B------:R-:W-:-:S11]  /*bfe10*/  LOP3.LUT R7, R7, 0xefffffff, RZ, 0xc0, !PT ;  /* 0xefffffff07077812 */ /* 0x000fd600078ec0ff */
[----:B------:R-:W-:Y:S02]  /*bfe20*/  @P6 LOP3.LUT R7, R7, 0x10000000, RZ, 0xfc, !PT ;  /* 0x1000000007076812 */ /* 0x000fe400078efcff */
[----:B------:R-:W-:Y:S02]  /*bfe30*/  LOP3.LUT P6, RZ, R54, 0x400000, RZ, 0xc0, !PT ;  /* 0x0040000036ff7812 */ /* 0x000fe400078cc0ff */
[----:B------:R-:W-:Y:S02]  /*bfe40*/  LOP3.LUT P3, RZ, R53, 0x200, RZ, 0xc0, !PT ;  /* 0x0000020035ff7812 */ /* 0x000fe4000786c0ff */
[----:B------:R-:W-:Y:S02]  /*bfe50*/  LOP3.LUT R7, R7, 0xdfffffff, RZ, 0xc0, !PT ;  /* 0xdfffffff07077812 */ /* 0x000fe400078ec0ff */
[----:B------:R-:W-:-:S07]  /*bfe60*/  PRMT R3, R15, 0x7773, RZ ;  /* 0x000077730f037816 */ /* 0x000fce00000000ff */
[----:B------:R-:W-:Y:S02]  /*bfe70*/  @P6 LOP3.LUT R7, R7, 0x20000000, RZ, 0xfc, !PT ;  /* 0x2000000007076812 */ /* 0x000fe400078efcff */
[----:B------:R-:W-:Y:S02]  /*bfe80*/  LOP3.LUT P6, RZ, R54, 0x800000, RZ, 0xc0, !PT ;  /* 0x0080000036ff7812 */ /* 0x000fe400078cc0ff */
[----:B------:R-:W-:-:S11]  /*bfe90*/  LOP3.LUT R7, R7, 0xbfffffff, RZ, 0xc0, !PT ;  /* 0xbfffffff07077812 */ /* 0x000fd600078ec0ff */
[----:B------:R-:W-:Y:S02]  /*bfea0*/  @P6 LOP3.LUT R7, R7, 0x40000000, RZ, 0xfc, !PT ;  /* 0x4000000007076812 */ /* 0x000fe400078efcff */
[C---:B------:R-:W-:Y:S02]  /*bfeb0*/  LOP3.LUT P6, RZ, R54.reuse, 0x1000000, RZ, 0xc0, !PT ;  /* 0x0100000036ff7812 */ /* 0x040fe400078cc0ff */
[----:B------:R-:W-:Y:S02]  /*bfec0*/  LOP3.LUT P2, RZ, R54, 0x40000000, RZ, 0xc0, !PT ;  /* 0x4000000036ff7812 */ /* 0x000fe4000784c0ff */
[----:B------:R-:W-:-:S09]  /*bfed0*/  LOP3.LUT R7, R7, 0x7fffffff, RZ, 0xc0, !PT ;  /* 0x7fffffff07077812 */ /* 0x000fd200078ec0ff */
        /* <DEDUP_REMOVED lines=11> */
[C---:B------:R-:W-:Y:S02]  /*bff90*/  LOP3.LUT P6, RZ, R54.reuse, 0x8000000, RZ, 0xc0, !PT ;  /* 0x0800000036ff7812 */ /* 0x040fe400078cc0ff */
[----:B------:R-:W-:Y:S02]  /*bffa0*/  LOP3.LUT P0, RZ, R54, 0x10000000, RZ, 0xc0, !PT ;  /* 0x1000000036ff7812 */ /* 0x000fe4000780c0ff */
[----:B------:R-:W-:-:S09]  /*bffb0*/  LOP3.LUT R6, R6, 0xfffffff7, RZ, 0xc0, !PT ;  /* 0xfffffff706067812 */ /* 0x000fd200078ec0ff */
[----:B------:R-:W-:Y:S02]  /*bffc0*/  @P6 LOP3.LUT R6, R6, 0x8, RZ, 0xfc, !PT ;  /* 0x0000000806066812 */ /* 0x000fe400078efcff */
[----:B------:R-:W-:Y:S01]  /*bffd0*/  LOP3.LUT P6, RZ, R53, 0x100, RZ, 0xc0, !PT ;  /* 0x0000010035ff7812 */ /* 0x000fe200078cc0ff */
[----:B--2---:R0:W-:Y:S04]  /*bffe0*/  @P3 STG.E.U8 desc[UR32][R56.64], R3 ;  /* 0x0000000338003986 */ /* 0x0041e8000c101120 */
[----:B0-----:R-:W2:Y:S04]  /*bfff0*/  LDL.LU.64 R56, [R1+0x770] ;  /* 0x0007700001387983 */ /* 0x001ea80000300a00 */
[----:B------:R-:W2:Y:S01]  /*c0000*/  LDL.LU.64 R14, [R1+0x798] ;  /* 0x00079800010e7983 */ /* 0x000ea20000300a00 */
[----:B------:R-:W-:-:S05]  /*c0010*/  PRMT R3, R55, 0x7770, RZ ;  /* 0x0000777037037816 */ /* 0x000fca00000000ff */
[----:B----4-:R0:W-:Y:S04]  /*c0020*/  @P2 STG.E.U8 desc[UR32][R10.64], R3 ;  /* 0x000000030a002986 */ /* 0x0101e8000c101120 */
[----:B0-----:R-:W4:Y:S04]  /*c0030*/  LDL.LU.64 R10, [R1+0x790] ;  /* 0x00079000010a7983 */ /* 0x001f280000300a00 */
[----:B------:R-:W4:Y:S04]  /*c0040*/  LDL.LU.64 R50, [R1+0x7b8] ;  /* 0x0007b80001327983 */ /* 0x000f280000300a00 */
[----:B------:R-:W4:Y:S01]  /*c0050*/  LDL.LU.64 R4, [R1+0x7b0] ;  /* 0x0007b00001047983 */ /* 0x000f220000300a00 */
[----:B------:R-:W-:-:S03]  /*c0060*/  PRMT R3, R55, 0x7771, RZ ;  /* 0x0000777137037816 */ /* 0x000fc600000000ff */
[----:B------:R-:W4:Y:S04]  /*c0070*/  LDL.LU.64 R48, [R1+0x7e0] ;  /* 0x0007e00001307983 */ /* 0x000f280000300a00 */
[----:B---3--:R0:W-:Y:S02]  /*c0080*/  @P1 STG.E.U8 desc[UR32][R22.64], R3 ;  /* 0x0000000316001986 */ /* 0x0081e4000c101120 */
[----:B0-----:R-:W-:-:S05]  /*c0090*/  PRMT R3, R55, 0x7772, RZ ;  /* 0x0000777237037816 */ /* 0x001fca00000000ff */
[----:B------:R0:W-:Y:S02]  /*c00a0*/  @P0 STG.E.U8 desc[UR32][R18.64], R3 ;  /* 0x0000000312000986 */ /* 0x0001e4000c101120 */
[----:B0-----:R-:W-:Y:S02]  /*c00b0*/  PRMT R3, R55, 0x7773, RZ ;  /* 0x0000777337037816 */ /* 0x001fe400000000ff */
[----:B------:R-:W3:Y:S04]  /*c00c0*/  LDL.LU R55, [R1+0x37a0] ;  /* 0x0037a00001377983 */ /* 0x000ee80000300800 */
[----:B------:R-:W3:Y:S04]  /*c00d0*/  LDL.LU.64 R60, [R1+0x800] ;  /* 0x00080000013c7983 */ /* 0x000ee80000300a00 */
[----:B------:R-:W3:Y:S04]  /*c00e0*/  LDL.LU.64 R26, [R1+0x7d8] ;  /* 0x0007d800011a7983 */ /* 0x000ee80000300a00 */
[----:B------:R0:W-:Y:S01]  /*c00f0*/  @P6 STG.E.U8 desc[UR32][R16.64], R3 ;  /* 0x0000000310006986 */ /* 0x0001e2000c101120 */
[----:B------:R-:W-:-:S03]  /*c0100*/  LOP3.LUT P6, RZ, R6, 0x8, RZ, 0xc0, !PT ;  /* 0x0000000806ff7812 */ /* 0x000fc600078cc0ff */
[----:B------:R-:W3:Y:S04]  /*c0110*/  LDL.LU.64 R22, [R1+0x7f8] ;  /* 0x0007f80001167983 */ /* 0x000ee80000300a00 */
[----:B------:R-:W3:Y:S01]  /*c0120*/  LDL.LU.64 R18, [R1+0x820] ;  /* 0x0008200001127983 */ /* 0x000ee20000300a00 */
[----:B0-----:R-:W-:-:S03]  /*c0130*/  PRMT R3, R8, 0x7770, RZ ;  /* 0x0000777008037816 */ /* 0x001fc600000000ff */
[----:B------:R-:W3:Y:S04]  /*c0140*/  LDL.LU.64 R16, [R1+0x818] ;  /* 0x0008180001107983 */ /* 0x000ee80000300a00 */
[----:B------:R0:W-:Y:S04]  /*c0150*/  @P6 STG.E.U8 desc[UR32][R58.64], R3 ;  /* 0x000000033a006986 */ /* 0x0001e8000c101120 */
[----:B0-----:R-:W3:Y:S01]  /*c0160*/  LDL.LU.64 R58, [R1+0x840] ;  /* 0x00084000013a7983 */ /* 0x001ee20000300a00 */
[----:B------:R-:W-:Y:S02]  /*c0170*/  LOP3.LUT P6, RZ, R6, 0x4, RZ, 0xc0, !PT ;  /* 0x0000000406ff7812 */ /* 0x000fe400078cc0ff */
[----:B------:R-:W-:-:S02]  /*c0180*/  PRMT R3, R8, 0x7771, RZ ;  /* 0x0000777108037816 */ /* 0x000fc400000000ff */
[C---:B------:R-:W-:Y:S02]  /*c0190*/  LOP3.LUT P5, RZ, R54.reuse, 0x200000, RZ, 0xc0, !PT ;  /* 0x0020000036ff7812 */ /* 0x040fe400078ac0ff */
[C---:B------:R-:W-:Y:S02]  /*c01a0*/  LOP3.LUT P4, RZ, R54.reuse, 0x100000, RZ, 0xc0, !PT ;  /* 0x0010000036ff7812 */ /* 0x040fe4000788c0ff */
[C---:B------:R-:W-:Y:S02]  /*c01b0*/  LOP3.LUT P3, RZ, R54.reuse, 0x80000, RZ, 0xc0, !PT ;  /* 0x0008000036ff7812 */ /* 0x040fe4000786c0ff */
[----:B------:R-:W-:Y:S02]  /*c01c0*/  LOP3.LUT P2, RZ, R53, 0x20, RZ, 0xc0, !PT ;  /* 0x0000002035ff7812 */ /* 0x000fe4000784c0ff */
[----:B------:R-:W-:Y:S01]  /*c01d0*/  LOP3.LUT P1, RZ, R54, 0x40000, RZ, 0xc0, !PT ;  /* 0x0004000036ff7812 */ /* 0x000fe2000782c0ff */
[----:B--2---:R0:W-:Y:S01]  /*c01e0*/  @P6 STG.E.U8 desc[UR32][R56.64], R3 ;  /* 0x0000000338006986 */ /* 0x0041e2000c101120 */
[----:B------:R-:W-:-:S02]  /*c01f0*/  LOP3.LUT P6, RZ, R6, 0x2, RZ, 0xc0, !PT ;  /* 0x0000000206ff7812 */ /* 0x000fc400078cc0ff */
[----:B0-----:R-:W-:Y:S01]  /*c0200*/  PRMT R3, R8, 0x7772, RZ ;  /* 0x0000777208037816 */ /* 0x001fe200000000ff */
[----:B------:R-:W2:Y:S10]  /*c0210*/  LDL.LU.64 R56, [R1+0x838] ;  /* 0x0008380001387983 */ /* 0x000eb40000300a00 */
[----:B------:R0:W-:Y:S01]  /*c0220*/  @P6 STG.E.U8 desc[UR32][R14.64], R3 ;  /* 0x000000030e006986 */ /* 0x0001e2000c101120 */
[----:B------:R-:W-:-:S02]  /*c0230*/  LOP3.LUT P6, RZ, R6, 0x1, RZ, 0xc0, !PT ;  /* 0x0000000106ff7812 */ /* 0x000fc400078cc0ff */
[----:B------:R-:W-:Y:S02]  /*c0240*/  PRMT R8, R8, 0x7773, RZ ;  /* 0x0000777308087816 */ /* 0x000fe400000000ff */
[----:B0-----:R-:W-:Y:S01]  /*c0250*/  PRMT R3, R12, 0x7770, RZ ;  /* 0x000077700c037816 */ /* 0x001fe200000000ff */
[----:B------:R-:W2:Y:S08]  /*c0260*/  LDL.LU.64 R14, [R1+0x3798] ;  /* 0x00379800010e7983 */ /* 0x000eb00000300a00 */
[----:B----4-:R0:W-:Y:S01]  /*c0270*/  @P6 STG.E.U8 desc[UR32][R10.64], R8 ;  /* 0x000000080a006986 */ /* 0x0101e2000c101120 */
[----:B------:R-:W-:-:S03]  /*c0280*/  LOP3.LUT P6, RZ, R7, 0x80000000, RZ, 0xc0, !PT ;  /* 0x8000000007ff7812 */ /* 0x000fc600078cc0ff */
[----:B0-----:R-:W4:Y:S10]  /*c0290*/  LDL.LU.64 R10, [R1+0x3790] ;  /* 0x00379000010a7983 */ /* 0x001f340000300a00 */
        /* <DEDUP_REMOVED lines=8> */
[----:B------:R-:W-:Y:S02]  /*c0320*/  PRMT R12, R12, 0x7773, RZ ;  /* 0x000077730c0c7816 */ /* 0x000fe400000000ff */
[----:B0-----:R-:W-:-:S09]  /*c0330*/  PRMT R3, R9, 0x7770, RZ ;  /* 0x0000777009037816 */ /* 0x001fd200000000ff */
[----:B---3--:R-:W-:Y:S04]  /*c0340*/  @P6 STG.E.U8 desc[UR32][R60.64], R12 ;  /* 0x0000000c3c006986 */ /* 0x008fe8000c101120 */
[----:B------:R0:W-:Y:S02]  /*c0350*/  @P5 STG.E.U8 desc[UR32][R26.64], R3 ;  /* 0x000000031a005986 */ /* 0x0001e4000c101120 */
[----:B0-----:R-:W-:-:S05]  /*c0360*/  PRMT R3, R9, 0x7771, RZ ;  /* 0x0000777109037816 */ /* 0x001fca00000000ff */
[----:B------:R0:W-:Y:S02]  /*c0370*/  @P4 STG.E.U8 desc[UR32][R22.64], R3 ;  /* 0x0000000316004986 */ /* 0x0001e4000c101120 */
[C---:B0-----:R-:W-:Y:S02]  /*c0380*/  PRMT R3, R9.reuse, 0x7772, RZ ;  /* 0x0000777209037816 */ /* 0x041fe400000000ff */
[----:B------:R-:W-:-:S03]  /*c0390*/  PRMT R9, R9, 0x7773, RZ ;  /* 0x0000777309097816 */ /* 0x000fc600000000ff */
[----:B------:R0:W-:Y:S04]  /*c03a0*/  @P3 STG.E.U8 desc[UR32][R18.64], R3 ;  /* 0x0000000312003986 */ /* 0x0001e8000c101120 */
[----:B------:R-:W-:Y:S01]  /*c03b0*/  @P2 STG.E.U8 desc[UR32][R16.64], R9 ;  /* 0x0000000910002986 */ /* 0x000fe2000c101120 */
[----:B0-----:R-:W-:-:S05]  /*c03c0*/  PRMT R3, R13, 0x7770, RZ ;  /* 0x000077700d037816 */ /* 0x001fca00000000ff */
[----:B------:R0:W-:Y:S04]  /*c03d0*/  @P1 STG.E.U8 desc[UR32][R58.64], R3 ;  /* 0x000000033a001986 */ /* 0x0001e8000c101120 */
[----:B0-----:R-:W3:Y:S01]  /*c03e0*/  LDL.LU.64 R58, [R1+0x860] ;  /* 0x00086000013a7983 */ /* 0x001ee20000300a00 */
[C---:B------:R-:W-:Y:S02]  /*c03f0*/  LOP3.LUT P0, RZ, R54.reuse, 0x20000, RZ, 0xc0, !PT ;  /* 0x0002000036ff7812 */ /* 0x040fe4000780c0ff */
[----:B------:R-:W-:Y:S02]  /*c0400*/  PRMT R3, R13, 0x7771, RZ ;  /* 0x000077710d037816 */ /* 0x000fe400000000ff */
[----:B------:R-:W-:-:S09]  /*c0410*/  LOP3.LUT P3, RZ, R54, 0x10000, RZ, 0xc0, !PT ;  /* 0x0001000036ff7812 */ /* 0x000fd2000786c0ff */
[----:B--2---:R0:W-:Y:S04]  /*c0420*/  @P0 STG.E.U8 desc[UR32][R56.64], R3 ;  /* 0x0000000338000986 */ /* 0x0041e8000c101120 */
[----:B0-----:R-:W2:Y:S04]  /*c0430*/  LDL.LU.64 R56, [R1+0x880] ;  /* 0x0008800001387983 */ /* 0x001ea80000300a00 */
[----:B------:R-:W2:Y:S04]  /*c0440*/  LDL.LU.64 R60, [R1+0x858] ;  /* 0x00085800013c7983 */ /* 0x000ea80000300a00 */
[----:B------:R-:W2:Y:S04]  /*c0450*/  LDL.LU.64 R26, [R1+0x878] ;  /* 0x00087800011a7983 */ /* 0x000ea80000300a00 */
[----:B------:R-:W2:Y:S04]  /*c0460*/  LDL.LU.64 R22, [R1+0x8a0] ;  /* 0x0008a00001167983 */ /* 0x000ea80000300a00 */
[----:B------:R-:W2:Y:S01]  /*c0470*/  LDL.LU.64 R18, [R1+0x898] ;  /* 0x0008980001127983 */ /* 0x000ea20000300a00 */
[----:B------:R-:W-:-:S05]  /*c0480*/  PRMT R3, R13, 0x7772, RZ ;  /* 0x000077720d037816 */ /* 0x000fca00000000ff */
[----:B---3--:R0:W-:Y:S04]  /*c0490*/  @P3 STG.E.U8 desc[UR32][R58.64], R3 ;  /* 0x000000033a003986 */ /* 0x0081e8000c101120 */
[----:B0-----:R-:W3:Y:S04]  /*c04a0*/  LDL.LU.64 R58, [R1+0x8c0] ;  /* 0x0008c000013a7983 */ /* 0x001ee80000300a00 */
[----:B------:R-:W3:Y:S01]  /*c04b0*/  LDL.LU.64 R16, [R1+0x8b8] ;  /* 0x0008b80001107983 */ /* 0x000ee20000300a00 */
        /* <DEDUP_REMOVED lines=16> */
[----:B------:R-:W-:Y:S02]  /*c05c0*/  LOP3.LUT P2, RZ, R53, 0x10, RZ, 0xc0, !PT ;  /* 0x0000001035ff7812 */ /* 0x000fe4000784c0ff */
[----:B------:R-:W-:Y:S02]  /*c05d0*/  LOP3.LUT R7, R7, 0xfdffffff, RZ, 0xc0, !PT ;  /* 0xfdffffff07077812 */ /* 0x000fe400078ec0ff */
[----:B------:R-:W-:-:S07]  /*c05e0*/  PRMT R13, R13, 0x7773, RZ ;  /* 0x000077730d0d7816 */ /* 0x000fce00000000ff */
[----:B------:R-:W-:Y:S02]  /*c05f0*/  @P6 LOP3.LUT R7, R7, 0x2000000, RZ, 0xfc, !PT ;  /* 0x0200000007076812 */ /* 0x000fe400078efcff */
[C---:B------:R-:W-:Y:S02]  /*c0600*/  LOP3.LUT P6, RZ, R54.reuse, 0x1000, RZ, 0xc0, !PT ;  /* 0x0000100036ff7812 */ /* 0x040fe400078cc0ff */
[----:B------:R-:W-:Y:S02]  /*c0610*/  LOP3.LUT R7, R7, 0xfbffffff, RZ, 0xc0, !PT ;  /* 0xfbffffff07077812 */ /* 0x000fe400078ec0ff */
[----:B------:R-:W-:-:S09]  /*c0620*/  LOP3.LUT P1, RZ, R54, 0x8000, RZ, 0xc0, !PT ;  /* 0x0000800036ff7812 */ /* 0x000fd2000782c0ff */
[----:B------:R-:W-:Y:S02]  /*c0630*/  @P6 LOP3.LUT R7, R7, 0x4000000, RZ, 0xfc, !PT ;  /* 0x0400000007076812 */ /* 0x000fe400078efcff */
[----:B------:R-:W-:Y:S02]  /*c0640*/  LOP3.LUT P6, RZ, R53, 0x8, RZ, 0xc0, !PT ;  /* 0x0000000835ff7812 */ /* 0x000fe400078cc0ff */
[----:B------:R-:W-:Y:S02]  /*c0650*/  LOP3.LUT P0, RZ, R54, 0x4000, RZ, 0xc0, !PT ;  /* 0x0000400036ff7812 */ /* 0x000fe4000780c0ff */
[----:B------:R-:W-:Y:S02]  /*c0660*/  LOP3.LUT R7, R7, 0xf7ffffff, RZ, 0xc0, !PT ;  /* 0xf7ffffff07077812 */ /* 0x000fe400078ec0ff */
[----:B----4-:R-:W-:-:S07]  /*c0670*/  PRMT R3, R10, 0x7770, RZ ;  /* 0x000077700a037816 */ /* 0x010fce00000000ff */
[----:B------:R-:W-:Y:S02]  /*c0680*/  @P6 LOP3.LUT R7, R7, 0x8000000, RZ, 0xfc, !PT ;  /* 0x0800000007076812 */ /* 0x000fe400078efcff */
[----:B------:R-:W-:Y:S01]  /*c0690*/  LOP3.LUT P6, RZ, R54, 0x2000, RZ, 0xc0, !PT ;  /* 0x0000200036ff7812 */ /* 0x000fe200078cc0ff */
[----:B--2---:R0:W-:Y:S04]  /*c06a0*/  @P2 STG.E.U8 desc[UR32][R56.64], R13 ;  /* 0x0000000d38002986 */ /* 0x0041e8000c101120 */
[----:B0-----:R-:W2:Y:S04]  /*c06b0*/  LDL.LU.64 R56, [R1+0x8e0] ;  /* 0x0008e00001387983 */ /* 0x001ea80000300a00 */
[----:B------:R-:W4:Y:S04]  /*c06c0*/  LDL.LU.64 R12, [R1+0x908] ;  /* 0x00090800010c7983 */ /* 0x000f280000300a00 */
[----:B------:R0:W-:Y:S04]  /*c06d0*/  @P1 STG.E.U8 desc[UR32][R60.64], R3 ;  /* 0x000000033c001986 */ /* 0x0001e8000c101120 */
[----:B------:R-:W4:Y:S04]  /*c06e0*/  LDL.LU.64 R8, [R1+0x8d8] ;  /* 0x0008d80001087983 */ /* 0x000f280000300a00 */
[----:B------:R-:W4:Y:S01]  /*c06f0*/  LDL.LU.64 R50, [R1+0x900] ;  /* 0x0009000001327983 */ /* 0x000f220000300a00 */
[----:B0-----:R-:W-:-:S03]  /*c0700*/  PRMT R3, R10, 0x7771, RZ ;  /* 0x000077710a037816 */ /* 0x001fc600000000ff */
[----:B------:R-:W4:Y:S04]  /*c0710*/  LDL.LU.64 R4, [R1+0x928] ;  /* 0x0009280001047983 */ /* 0x000f280000300a00 */
[----:B------:R0:W-:Y:S04]  /*c0720*/  @P0 STG.E.U8 desc[UR32][R26.64], R3 ;  /* 0x000000031a000986 */ /* 0x0001e8000c101120 */
[----:B------:R-:W4:Y:S04]  /*c0730*/  LDL.LU.64 R48, [R1+0x920] ;  /* 0x0009200001307983 */ /* 0x000f280000300a00 */
[----:B------:R-:W4:Y:S01]  /*c0740*/  LDL.LU.64 R60, [R1+0x948] ;  /* 0x00094800013c7983 */ /* 0x000f220000300a00 */
[----:B0-----:R-:W-:-:S03]  /*c0750*/  PRMT R3, R10, 0x7772, RZ ;  /* 0x000077720a037816 */ /* 0x001fc600000000ff */
[----:B------:R-:W4:Y:S04]  /*c0760*/  LDL.LU.64 R26, [R1+0x940] ;  /* 0x00094000011a7983 */ /* 0x000f280000300a00 */
[----:B------:R0:W-:Y:S01]  /*c0770*/  @P6 STG.E.U8 desc[UR32][R22.64], R3 ;  /* 0x0000000316006986 */ /* 0x0001e2000c101120 */
[C---:B------:R-:W-:Y:S02]  /*c0780*/  LOP3.LUT P6, RZ, R7.reuse, 0x8000000, RZ, 0xc0, !PT ;  /* 0x0800000007ff7812 */ /* 0x040fe400078cc0ff */
[----:B------:R-:W-:Y:S02]  /*c0790*/  PRMT R10, R10, 0x7773, RZ ;  /* 0x000077730a0a7816 */ /* 0x000fe400000000ff */
[----:B0-----:R-:W-:Y:S01]  /*c07a0*/  PRMT R3, R14, 0x7770, RZ ;  /* 0x000077700e037816 */ /* 0x001fe200000000ff */
[----:B------:R-:W4:Y:S08]  /*c07b0*/  LDL.LU.64 R22, [R1+0x968] ;  /* 0x0009680001167983 */ /* 0x000f300000300a00 */
[----:B------:R0:W-:Y:S01]  /*c07c0*/  @P6 STG.E.U8 desc[UR32][R18.64], R10 ;  /* 0x0000000a12006986 */ /* 0x0001e2000c101120 */
[----:B------:R-:W-:-:S03]  /*c07d0*/  LOP3.LUT P6, RZ, R7, 0x4000000, RZ, 0xc0, !PT ;  /* 0x0400000007ff7812 */ /* 0x000fc600078cc0ff */
[----:B0-----:R-:W4:Y:S10]  /*c07e0*/  LDL.LU.64 R18, [R1+0x988] ;  /* 0x0009880001127983 */ /* 0x001f340000300a00 */
[----:B---3--:R0:W-:Y:S01]  /*c07f0*/  @P6 STG.E.U8 desc[UR32][R58.64], R3 ;  /* 0x000000033a006986 */ /* 0x0081e2000c101120 */
[----:B------:R-:W-:-:S02]  /*c0800*/  LOP3.LUT P6, RZ, R7, 0x2000000, RZ, 0xc0, !PT ;  /* 0x0200000007ff7812 */ /* 0x000fc400078cc0ff */
[----:B0-----:R-:W-:Y:S01]  /*c0810*/  PRMT R3, R14, 0x7771, RZ ;  /* 0x000077710e037816 */ /* 0x001fe200000000ff */
[----:B------:R-:W3:Y:S10]  /*c0820*/  LDL.LU.64 R58, [R1+0x960] ;  /* 0x00096000013a7983 */ /* 0x000ef40000300a00 */
[----:B------:R0:W-:Y:S04]  /*c0830*/  @P6 STG.E.U8 desc[UR32][R16.64], R3 ;  /* 0x0000000310006986 */ /* 0x0001e8000c101120 */
[----:B0-----:R-:W3:Y:S01]  /*c0840*/  LDL.LU.64 R16, [R1+0x3788] ;  /* 0x0037880001107983 */ /* 0x001ee20000300a00 */
[----:B------:R-:W-:-:S02]  /*c0850*/  LOP3.LUT P6, RZ, R7, 0x1000000, RZ, 0xc0, !PT ;  /* 0x0100000007ff7812 */ /* 0x000fc400078cc0ff */
[C---:B------:R-:W-:Y:S02]  /*c0860*/  PRMT R3, R14.reuse, 0x7772, RZ ;  /* 0x000077720e037816 */ /* 0x040fe400000000ff */
[----:B------:R-:W-:Y:S02]  /*c0870*/  PRMT R14, R14, 0x7773, RZ ;  /* 0x000077730e0e7816 */ /* 0x000fe400000000ff */
[----:B------:R-:W-:Y:S02]  /*c0880*/  LOP3.LUT P5, RZ, R53, 0x2, RZ, 0xc0, !PT ;  /* 0x0000000235ff7812 */ /* 0x000fe400078ac0ff */
[C---:B------:R-:W-:Y:S02]  /*c0890*/  LOP3.LUT P4, RZ, R54.reuse, 0x40, RZ, 0xc0, !PT ;  /* 0x0000004036ff7812 */ /* 0x040fe4000788c0ff */
[C---:B------:R-:W-:Y:S02]  /*c08a0*/  LOP3.LUT P3, RZ, R54.reuse, 0x20, RZ, 0xc0, !PT ;  /* 0x0000002036ff7812 */ /* 0x040fe4000786c0ff */
[----:B------:R-:W-:-:S02]  /*c08b0*/  LOP3.LUT P2, RZ, R54, 0x10, RZ, 0xc0, !PT ;  /* 0x0000001036ff7812 */ /* 0x000fc4000784c0ff */
[----:B------:R-:W-:Y:S02]  /*c08c0*/  LOP3.LUT P1, RZ, R53, 0x1, RZ, 0xc0, !PT ;  /* 0x0000000135ff7812 */ /* 0x000fe4000782c0ff */
[----:B------:R-:W-:Y:S01]  /*c08d0*/  LOP3.LUT P0, RZ, R54, 0x8, RZ, 0xc0, !PT ;  /* 0x0000000836ff7812 */ /* 0x000fe2000780c0ff */
[----:B--2---:R0:W-:Y:S01]  /*c08e0*/  @P6 STG.E.U8 desc[UR32][R56.64], R3 ;  /* 0x0000000338006986 */ /* 0x0041e2000c101120 */
[----:B------:R-:W-:Y:S02]  /*c08f0*/  LOP3.LUT P6, RZ, R7, 0x800000, RZ, 0xc0, !PT ;  /* 0x0080000007ff7812 */ /* 0x000fe400078cc0ff */
[----:B0-----:R-:W-:Y:S01]  /*c0900*/  PRMT R3, R11, 0x7770, RZ ;  /* 0x000077700b037816 */ /* 0x001fe200000000ff */
[----:B------:R-:W2:Y:S10]  /*c0910*/  LDL.LU.64 R56, [R1+0x3780] ;  /* 0x0037800001387983 */ /* 0x000eb40000300a00 */
[----:B----4-:R-:W-:Y:S01]  /*c0920*/  @P6 STG.E.U8 desc[UR32][R12.64], R14 ;  /* 0x0000000e0c006986 */ /* 0x010fe2000c101120 */
[----:B------:R-:W-:-:S13]  /*c0930*/  LOP3.LUT P6, RZ, R7, 0x400000, RZ, 0xc0, !PT ;  /* 0x0040000007ff7812 */ /* 0x000fda00078cc0ff */
[----:B------:R0:W-:Y:S01]  /*c0940*/  @P6 STG.E.U8 desc[UR32][R8.64], R3 ;  /* 0x0000000308006986 */ /* 0x0001e2000c101120 */
[----:B------:R-:W-:Y:S02]  /*c0950*/  LOP3.LUT P6, RZ, R7, 0x200000, RZ, 0xc0, !PT ;  /* 0x0020000007ff7812 */ /* 0x000fe400078cc0ff */
[----:B0-----:R-:W-:-:S11]  /*c0960*/  PRMT R3, R11, 0x7771, RZ ;  /* 0x000077710b037816 */ /* 0x001fd600000000ff */
[----:B------:R0:W-:Y:S01]  /*c0970*/  @P6 STG.E.U8 desc[UR32][R50.64], R3 ;  /* 0x0000000332006986 */ /* 0x0001e2000c101120 */
[----:B------:R-:W-:Y:S02]  /*c0980*/  LOP3.LUT P6, RZ, R7, 0x100000, RZ, 0xc0, !PT ;  /* 0x0010000007ff7812 */ /* 0x000fe400078cc0ff */
[C---:B0-----:R-:W-:Y:S02]  /*c0990*/  PRMT R3, R11.reuse, 0x7772, RZ ;  /* 0x000077720b037816 */ /* 0x041fe400000000ff */
[----:B------:R-:W-:-:S09]  /*c09a0*/  PRMT R11, R11, 0x7773, RZ ;  /* 0x000077730b0b7816 */ /* 0x000fd200000000ff */
[----:B------:R0:W-:Y:S04]  /*c09b0*/  @P6 STG.E.U8 desc[UR32][R4.64], R3 ;  /* 0x0000000304006986 */ /* 0x0001e8000c101120 */
[----:B------:R-:W-:Y:S01]  /*c09c0*/  @P5 STG.E.U8 desc[UR32][R48.64], R11 ;  /* 0x0000000b30005986 */ /* 0x000fe2000c101120 */
[----:B0-----:R-:W-:-:S05]  /*c09d0*/  PRMT R3, R15, 0x7770, RZ ;  /* 0x000077700f037816 */ /* 0x001fca00000000ff */
[----:B------:R0:W-:Y:S02]  /*c09e0*/  @P4 STG.E.U8 desc[UR32][R60.64], R3 ;  /* 0x000000033c004986 */ /* 0x0001e4000c101120 */
[----:B0-----:R-:W-:-:S05]  /*c09f0*/  PRMT R3, R15, 0x7771, RZ ;  /* 0x000077710f037816 */ /* 0x001fca00000000ff */
[----:B------:R0:W-:Y:S02]  /*c0a00*/  @P3 STG.E.U8 desc[UR32][R26.64], R3 ;  /* 0x000000031a003986 */ /* 0x0001e4000c101120 */
[C---:B0-----:R-:W-:Y:S02]  /*c0a10*/  PRMT R3, R15.reuse, 0x7772, RZ ;  /* 0x000077720f037816 */ /* 0x041fe400000000ff */
[----:B------:R-:W-:-:S03]  /*c0a20*/  PRMT R15, R15, 0x7773, RZ ;  /* 0x000077730f0f7816 */ /* 0x000fc600000000ff */
[----:B------:R3:W-:Y:S04]  /*c0a30*/  @P2 STG.E.U8 desc[UR32][R22.64], R3 ;  /* 0x0000000316002986 */ /* 0x0007e8000c101120 */
[----:B------:R-:W-:Y:S01]  /*c0a40*/  @P1 STG.E.U8 desc[UR32][R18.64], R15 ;  /* 0x0000000f12001986 */ /* 0x000fe2000c101120 */
[----:B---3--:R-:W-:-:S05]  /*c0a50*/  PRMT R3, R16, 0x7770, RZ ;  /* 0x0000777010037816 */ /* 0x008fca00000000ff */
[----:B------:R0:W-:Y:S04]  /*c0a60*/  @P0 STG.E.U8 desc[UR32][R58.64], R3 ;  /* 0x000000033a000986 */ /* 0x0001e8000c101120 */
[----:B0-----:R-:W3:Y:S04]  /*c0a70*/  LDL.LU.64 R58, [R1+0x980] ;  /* 0x00098000013a7983 */ /* 0x001ee80000300a00 */
[----:B------:R-:W4:Y:S04]  /*c0a80*/  LDL.LU.64 R18, [R1+0x9a8] ;  /* 0x0009a80001127983 */ /* 0x000f280000300a00 */
[----:B------:R-:W4:Y:S04]  /*c0a90*/  LDL.LU.64 R50, [R1+0x9a0] ;  /* 0x0009a00001327983 */ /* 0x000f280000300a00 */
[----:B------:R-:W4:Y:S04]  /*c0aa0*/  LDL.LU.64 R4, [R1+0x9c8] ;  /* 0x0009c80001047983 */ /* 0x000f280000300a00 */
[----:B------:R-:W4:Y:S01]  /*c0ab0*/  LDL.LU.64 R48, [R1+0x9c0] ;  /* 0x0009c00001307983 */ /* 0x000f220000300a00 */
[----:B------:R-:W-:-:S03]  /*c0ac0*/  LOP3.LUT P3, RZ, R54, 0x4, RZ, 0xc0, !PT ;  /* 0x0000000436ff7812 */ /* 0x000fc6000786c0ff */
[----:B------:R-:W4:Y:S01]  /*c0ad0*/  LDL.LU.64 R60, [R1+0x9e8] ;  /* 0x0009e800013c7983 */ /* 0x000f220000300a00 */
[----:B------:R-:W-:Y:S02]  /*c0ae0*/  PRMT R3, R16, 0x7771, RZ ;  /* 0x0000777110037816 */ /* 0x000fe400000000ff */
[----:B------:R-:W-:Y:S02]  /*c0af0*/  LOP3.LUT P2, RZ, R54, 0x2, RZ, 0xc0, !PT ;  /* 0x0000000236ff7812 */ /* 0x000fe4000784c0ff */
[----:B------:R-:W-:Y:S02]  /*c0b00*/  LOP3.LUT R7, R7, 0xffffefff, RZ, 0xc0, !PT ;  /* 0xffffefff07077812 */ /* 0x000fe400078ec0ff */
[----:B--2---:R-:W-:-:S03]  /*c0b10*/  LOP3.LUT P6, RZ, R56, 0x2000000, RZ, 0xc0, !PT ;  /* 0x0200000038ff7812 */ /* 0x004fc600078cc0ff */
[----:B---3--:R0:W-:Y:S04]  /*c0b20*/  @P3 STG.E.U8 desc[UR32][R58.64], R3 ;  /* 0x000000033a003986 */ /* 0x0081e8000c101120 */
[----:B0-----:R-:W2:Y:S04]  /*c0b30*/  LDL.LU.64 R58, [R1+0xa08] ;  /* 0x000a0800013a7983 */ /* 0x001ea80000300a00 */
[----:B------:R-:W3:Y:S04]  /*c0b40*/  LDL.LU.64 R26, [R1+0x9e0] ;  /* 0x0009e000011a7983 */ /* 0x000ee80000300a00 */
[----:B------:R-:W3:Y:S01]  /*c0b50*/  LDL.LU.64 R22, [R1+0xa00] ;  /* 0x000a000001167983 */ /* 0x000ee20000300a00 */
[----:B------:R-:W-:-:S05]  /*c0b60*/  PRMT R3, R16, 0x7772, RZ ;  /* 0x0000777210037816 */ /* 0x000fca00000000ff */
[----:B----4-:R0:W-:Y:S04]  /*c0b70*/  @P2 STG.E.U8 desc[UR32][R18.64], R3 ;  /* 0x0000000312002986 */ /* 0x0101e8000c101120 */
[----:B0-----:R-:W4:Y:S01]  /*c0b80*/  LDL.LU.64 R18, [R1+0xa28] ;  /* 0x000a280001127983 */ /* 0x001f220000300a00 */
[----:B------:R-:W-:Y:S02]  /*c0b90*/  @P6 LOP3.LUT R7, R7, 0x1000, RZ, 0xfc, !PT ;  /* 0x0000100007076812 */ /* 0x000fe400078efcff */
[----:B------:R-:W-:Y:S01]  /*c0ba0*/  LOP3.LUT P6, RZ, R56, 0x4000000, RZ, 0xc0, !PT ;  /* 0x0400000038ff7812 */ /* 0x000fe200078cc0ff */
[----:B------:R-:W4:Y:S01]  /*c0bb0*/  LDL.LU.64 R14, [R1+0xa20] ;  /* 0x000a2000010e7983 */ /* 0x000f220000300a00 */
[----:B------:R-:W-:Y:S02]  /*c0bc0*/  LOP3.LUT R7, R7, 0xffffdfff, RZ, 0xc0, !PT ;  /* 0xffffdfff07077812 */ /* 0x000fe400078ec0ff */
[----:B------:R-:W-:Y:S01]  /*c0bd0*/  LOP3.LUT P1, RZ, R55, 0x80000000, RZ, 0xc0, !PT ;  /* 0x8000000037ff7812 */ /* 0x000fe2000782c0ff */
[----:B------:R-:W4:Y:S01]  /*c0be0*/  LDL.LU.64 R10, [R1+0xa48] ;  /* 0x000a4800010a7983 */ /* 0x000f220000300a00 */
[----:B------:R-:W-:-:S02]  /*c0bf0*/  LOP3.LUT P0, RZ, R54, 0x1, RZ, 0xc0, !PT ;  /* 0x0000000136ff7812 */ /* 0x000fc4000780c0ff */
[----:B------:R-:W-:Y:S01]  /*c0c00*/  PRMT R16, R16, 0x7773, RZ ;  /* 0x0000777310107816 */ /* 0x000fe200000000ff */
[----:B------:R-:W4:Y:S04]  /*c0c10*/  LDL.LU.64 R12, [R1+0xa40] ;  /* 0x000a4000010c7983 */ /* 0x000f280000300a00 */
[----:B------:R-:W-:Y:S01]  /*c0c20*/  @P6 LOP3.LUT R7, R7, 0x2000, RZ, 0xfc, !PT ;  /* 0x0000200007076812 */ /* 0x000fe200078efcff */
        /* <DEDUP_REMOVED lines=18> */
[----:B------:R-:W-:Y:S01]  /*c0d50*/  PRMT R3, R20, 0x7770, RZ ;  /* 0x0000777014037816 */ /* 0x000fe200000000ff */
[----:B------:R0:W-:Y:S08]  /*c0d60*/  @P1 STG.E.U8 desc[UR32][R50.64], R16 ;  /* 0x0000001032001986 */ /* 0x0001f0000c101120 */
[----:B------:R-:W-:-:S02]  /*c0d70*/  @P6 LOP3.LUT R7, R7, 0x80000, RZ, 0xfc, !PT ;  /* 0x0008000007076812 */ /* 0x000fc400078efcff */
[----:B------:R-:W-:Y:S01]  /*c0d80*/  LOP3.LUT P6, RZ, R56, 0x80000000, RZ, 0xc0, !PT ;  /* 0x8000000038ff7812 */ /* 0x000fe200078cc0ff */
[----:B------:R1:W-:Y:S04]  /*c0d90*/  @P0 STG.E.U8 desc[UR32][R4.64], R3 ;  /* 0x0000000304000986 */ /* 0x0003e8000c101120 */
[----:B0-----:R-:W4:Y:S01]  /*c0da0*/  LDL.LU.64 R50, [R1+0xa90] ;  /* 0x000a900001327983 */ /* 0x001f220000300a00 */
[----:B-1----:R-:W-:-:S03]  /*c0db0*/  PRMT R3, R20, 0x7771, RZ ;  /* 0x0000777114037816 */ /* 0x002fc600000000ff */
[----:B------:R-:W4:Y:S04]  /*c0dc0*/  LDL.LU.64 R4, [R1+0xa60] ;  /* 0x000a600001047983 */ /* 0x000f280000300a00 */
[----:B------:R0:W-:Y:S01]  /*c0dd0*/  @P6 STG.E.U8 desc[UR32][R48.64], R3 ;  /* 0x0000000330006986 */ /* 0x0001e2000c101120 */
[C---:B------:R-:W-:Y:S02]  /*c0de0*/  LOP3.LUT P6, RZ, R7.reuse, 0x80000, RZ, 0xc0, !PT ;  /* 0x0008000007ff7812 */ /* 0x040fe400078cc0ff */
[----:B0-----:R-:W-:Y:S01]  /*c0df0*/  PRMT R3, R20, 0x7772, RZ ;  /* 0x0000777214037816 */ /* 0x001fe200000000ff */
[----:B------:R-:W4:Y:S10]  /*c0e00*/  LDL.LU.64 R48, [R1+0xa88] ;  /* 0x000a880001307983 */ /* 0x000f340000300a00 */
[----:B------:R0:W-:Y:S01]  /*c0e10*/  @P6 STG.E.U8 desc[UR32][R60.64], R3 ;  /* 0x000000033c006986 */ /* 0x0001e2000c101120 */
[----:B------:R-:W-:-:S02]  /*c0e20*/  LOP3.LUT P6, RZ, R7, 0x40000, RZ, 0xc0, !PT ;  /* 0x0004000007ff7812 */ /* 0x000fc400078cc0ff */
[----:B------:R-:W-:Y:S02]  /*c0e30*/  PRMT R20, R20, 0x7773, RZ ;  /* 0x0000777314147816 */ /* 0x000fe400000000ff */
[----:B0-----:R-:W-:Y:S01]  /*c0e40*/  PRMT R3, R17, 0x7770, RZ ;  /* 0x0000777011037816 */ /* 0x001fe200000000ff */
[----:B------:R-:W4:Y:S08]  /*c0e50*/  LDL.LU.64 R60, [R1+0xab0] ;  /* 0x000ab000013c7983 */ /* 0x000f300000300a00 */
[----:B--2---:R0:W-:Y:S01]  /*c0e60*/  @P6 STG.E.U8 desc[UR32][R58.64], R20 ;  /* 0x000000143a006986 */ /* 0x0041e2000c101120 */
[----:B------:R-:W-:-:S03]  /*c0e70*/  LOP3.LUT P6, RZ, R7, 0x20000, RZ, 0xc0, !PT ;  /* 0x0002000007ff7812 */ /* 0x000fc600078cc0ff */
[----:B0-----:R-:W2:Y:S10]  /*c0e80*/  LDL.LU.64 R58, [R1+0xaa8] ;  /* 0x000aa800013a7983 */ /* 0x001eb40000300a00 */
[----:B---3--:R0:W-:Y:S01]  /*c0e90*/  @P6 STG.E.U8 desc[UR32][R26.64], R3 ;  /* 0x000000031a006986 */ /* 0x0081e2000c101120 */
[----:B------:R-:W-:-:S02]  /*c0ea0*/  LOP3.LUT P6, RZ, R7, 0x10000, RZ, 0xc0, !PT ;  /* 0x0001000007ff7812 */ /* 0x000fc400078cc0ff */
[----:B0-----:R-:W-:Y:S01]  /*c0eb0*/  PRMT R3, R17, 0x7771, RZ ;  /* 0x0000777111037816 */ /* 0x001fe200000000ff */
[----:B------:R-:W3:Y:S10]  /*c0ec0*/  LDL.LU.64 R26, [R1+0x3778] ;  /* 0x00377800011a7983 */ /* 0x000ef40000300a00 */
[----:B------:R0:W-:Y:S01]  /*c0ed0*/  @P6 STG.E.U8 desc[UR32][R22.64], R3 ;  /* 0x0000000316006986 */ /* 0x0001e2000c101120 */
[----:B------:R-:W-:-:S02]  /*c0ee0*/  LOP3.LUT P6, RZ, R7, 0x8000, RZ, 0xc0, !PT ;  /* 0x0000800007ff7812 */ /* 0x000fc400078cc0ff */
[----:B0-----:R-:W-:Y:S01]  /*c0ef0*/  PRMT R3, R17, 0x7772, RZ ;  /* 0x0000777211037816 */ /* 0x001fe200000000ff */
[----:B------:R-:W3:Y:S10]  /*c0f00*/  LDL.LU.64 R22, [R1+0x3770] ;  /* 0x0037700001167983 */ /* 0x000ef40000300a00 */
[----:B----4-:R0:W-:Y:S04]  /*c0f10*/  @P6 STG.E.U8 desc[UR32][R18.64], R3 ;  /* 0x0000000312006986 */ /* 0x0101e8000c101120 */
[----:B0-----:R-:W4:Y:S01]  /*c0f20*/  LDL.LU.64 R18, [R1+0x3768] ;  /* 0x0037680001127983 */ /* 0x001f220000300a00 */
[----:B------:R-:W-:-:S02]  /*c0f30*/  LOP3.LUT P6, RZ, R7, 0x4000, RZ, 0xc0, !PT ;  /* 0x0000400007ff7812 */ /* 0x000fc400078cc0ff */
[----:B------:R-:W-:Y:S02]  /*c0f40*/  PRMT R17, R17, 0x7773, RZ ;  /* 0x0000777311117816 */ /* 0x000fe400000000ff */
[----:B------:R-:W-:-:S09]  /*c0f50*/  PRMT R3, R21, 0x7770, RZ ;  /* 0x0000777015037816 */ /* 0x000fd200000000ff */
[----:B------:R-:W-:Y:S01]  /*c0f60*/  @P6 STG.E.U8 desc[UR32][R14.64], R17 ;  /* 0x000000110e006986 */ /* 0x000fe2000c101120 */
[----:B------:R-:W-:Y:S02]  /*c0f70*/  LOP3.LUT P6, RZ, R7, 0x2000, RZ, 0xc0, !PT ;  /* 0x0000200007ff7812 */ /* 0x000fe400078cc0ff */
[----:B------:R-:W-:-:S11]  /*c0f80*/  LOP3.LUT P5, RZ, R56, 0x1000000, RZ, 0xc0, !PT ;  /* 0x0100000038ff7812 */ /* 0x000fd600078ac0ff */
[----:B------:R0:W-:Y:S01]  /*c0f90*/  @P6 STG.E.U8 desc[UR32][R10.64], R3 ;  /* 0x000000030a006986 */ /* 0x0001e2000c101120 */
[----:B------:R-:W-:Y:S02]  /*c0fa0*/  LOP3.LUT P6, RZ, R7, 0x1000, RZ, 0xc0, !PT ;  /* 0x0000100007ff7812 */ /* 0x000fe400078cc0ff */
[----:B------:R-:W-:Y:S02]  /*c0fb0*/  LOP3.LUT P4, RZ, R55, 0x10000000, RZ, 0xc0, !PT ;  /* 0x1000000037ff7812 */ /* 0x000fe4000788c0ff */
[----:B------:R-:W-:Y:S02]  /*c0fc0*/  LOP3.LUT P3, RZ, R56, 0x800000, RZ, 0xc0, !PT ;  /* 0x0080000038ff7812 */ /* 0x000fe4000786c0ff */
[----:B0-----:R-:W-:-:S07]  /*c0fd0*/  PRMT R3, R21, 0x7771, RZ ;  /* 0x0000777115037816 */ /* 0x001fce00000000ff */
[----:B------:R0:W-:Y:S01]  /*c0fe0*/  @P6 STG.E.U8 desc[UR32][R12.64], R3 ;  /* 0x000000030c006986 */ /* 0x0001e2000c101120 */
[----:B------:R-:W-:Y:S02]  /*c0ff0*/  LOP3.LUT P2, RZ, R56, 0x400000, RZ, 0xc0, !PT ;  /* 0x0040000038ff7812 */ /* 0x000fe4000784c0ff */
[C---:B0-----:R-:W-:Y:S02]  /*c1000*/  PRMT R3, R21.reuse, 0x7772, RZ ;  /* 0x0000777215037816 */ /* 0x041fe400000000ff */
[----:B------:R-:W-:-:S03]  /*c1010*/  PRMT R21, R21, 0x7773, RZ ;  /* 0x0000777315157816 */ /* 0x000fc600000000ff */
[----:B------:R4:W-:Y:S01]  /*c1020*/  @P5 STG.E.U8 desc[UR32][R8.64], R3 ;  /* 0x0000000308005986 */ /* 0x0009e2000c101120 */
[----:B------:R-:W-:Y:S02]  /*c1030*/  LOP3.LUT P1, RZ, R56, 0x200000, RZ, 0xc0, !PT ;  /* 0x0020000038ff7812 */ /* 0x000fe4000782c0ff */
[----:B------:R-:W-:Y:S01]  /*c1040*/  LOP3.LUT P0, RZ, R55, 0x8000000, RZ, 0xc0, !PT ;  /* 0x0800000037ff7812 */ /* 0x000fe2000780c0ff */
[----:B------:R-:W-:Y:S01]  /*c1050*/  @P4 STG.E.U8 desc[UR32][R50.64], R21 ;  /* 0x0000001532004986 */ /* 0x000fe2000c101120 */
[----:B----4-:R-:W-:-:S05]  /*c1060*/  PRMT R3, R18, 0x7770, RZ ;  /* 0x0000777012037816 */ /* 0x010fca00000000ff */
[----:B------:R0:W-:Y:S02]  /*c1070*/  @P3 STG.E.U8 desc[UR32][R4.64], R3 ;  /* 0x0000000304003986 */ /* 0x0001e4000c101120 */
[----:B0-----:R-:W-:-:S05]  /*c1080*/  PRMT R3, R18, 0x7771, RZ ;  /* 0x0000777112037816 */ /* 0x001fca00000000ff */
[----:B------:R0:W-:Y:S02]  /*c1090*/  @P2 STG.E.U8 desc[UR32][R48.64], R3 ;  /* 0x0000000330002986 */ /* 0x0001e4000c101120 */
[C---:B0-----:R-:W-:Y:S02]  /*c10a0*/  PRMT R3, R18.reuse, 0x7772, RZ ;  /* 0x0000777212037816 */ /* 0x041fe400000000ff */
[----:B------:R-:W-:-:S03]  /*c10b0*/  PRMT R18, R18, 0x7773, RZ ;  /* 0x0000777312127816 */ /* 0x000fc600000000ff */
[----:B------:R-:W-:Y:S04]  /*c10c0*/  @P1 STG.E.U8 desc[UR32][R60.64], R3 ;  /* 0x000000033c001986 */ /* 0x000fe8000c101120 */
[----:B--2---:R0:W-:Y:S04]  /*c10d0*/  @P0 STG.E.U8 desc[UR32][R58.64], R18 ;  /* 0x000000123a000986 */ /* 0x0041e8000c101120 */
[----:B0-----:R-:W2:Y:S04]  /*c10e0*/  LDL.LU.64 R58, [R1+0xae0] ;  /* 0x000ae000013a7983 */ /* 0x001ea80000300a00 */
[----:B------:R-:W4:Y:S04]  /*c10f0*/  LDL.LU.64 R12, [R1+0xad8] ;  /* 0x000ad800010c7983 */ /* 0x000f280000300a00 */
[----:B------:R-:W4:Y:S04]  /*c1100*/  LDL.LU.64 R48, [R1+0xb00] ;  /* 0x000b000001307983 */ /* 0x000f280000300a00 */
[----:B------:R-:W4:Y:S04]  /*c1110*/  LDL.LU.64 R8, [R1+0xb20] ;  /* 0x000b200001087983 */ /* 0x000f280000300a00 */
[----:B------:R-:W4:Y:S04]  /*c1120*/  LDL.LU.64 R60, [R1+0xaf8] ;  /* 0x000af800013c7983 */ /* 0x000f280000300a00 */
[----:B------:R-:W4:Y:S01]  /*c1130*/  LDL.LU.64 R50, [R1+0xb18] ;  /* 0x000b180001327983 */ /* 0x000f220000300a00 */
[----:B------:R-:W-:-:S03]  /*c1140*/  LOP3.LUT P5, RZ, R56, 0x100000, RZ, 0xc0, !PT ;  /* 0x0010000038ff7812 */ /* 0x000fc600078ac0ff */
[----:B------:R-:W4:Y:S01]  /*c1150*/  LDL.LU.64 R4, [R1+0xb40] ;  /* 0x000b400001047983 */ /* 0x000f220000300a00 */
[----:B---3--:R-:W-:Y:S02]  /*c1160*/  PRMT R3, R22, 0x7770, RZ ;  /* 0x0000777016037816 */ /* 0x008fe400000000ff */
[C---:B------:R-:W-:Y:S02]  /*c1170*/  LOP3.LUT P4, RZ, R56.reuse, 0x80000, RZ, 0xc0, !PT ;  /* 0x0008000038ff7812 */ /* 0x040fe4000788c0ff */
[----:B------:R-:W-:Y:S02]  /*c1180*/  LOP3.LUT P0, RZ, R55, 0x2000000, RZ, 0xc0, !PT ;  /* 0x0200000037ff7812 */ /* 0x000fe4000780c0ff */
[----:B------:R-:W-:Y:S02]  /*c1190*/  LOP3.LUT P3, RZ, R56, 0x40000, RZ, 0xc0, !PT ;  /* 0x0004000038ff7812 */ /* 0x000fe4000786c0ff */
[----:B------:R-:W-:-:S09]  /*c11a0*/  LOP3.LUT R7, R7, 0xfffffdff, RZ, 0xc0, !PT ;  /* 0xfffffdff07077812 */ /* 0x000fd200078ec0ff */
        /* <DEDUP_REMOVED lines=10> */
[----:B------:R-:W-:Y:S01]  /*c1250*/  LOP3.LUT R7, R7, 0xffffffdf, RZ, 0xc0, !PT ;  /* 0xffffffdf07077812 */ /* 0x000fe200078ec0ff */
[----:B--2---:R0:W-:Y:S04]  /*c1260*/  @P5 STG.E.U8 desc[UR32][R58.64], R3 ;  /* 0x000000033a005986 */ /* 0x0041e8000c101120 */
[----:B0-----:R-:W2:Y:S04]  /*c1270*/  LDL.LU.64 R58, [R1+0xb38] ;  /* 0x000b3800013a7983 */ /* 0x001ea80000300a00 */
[----:B------:R-:W3:Y:S01]  /*c1280*/  LDL.LU.64 R20, [R1+0xb60] ;  /* 0x000b600001147983 */ /* 0x000ee20000300a00 */
[----:B------:R-:W-:-:S03]  /*c1290*/  PRMT R3, R22, 0x7771, RZ ;  /* 0x0000777116037816 */ /* 0x000fc600000000ff */
[----:B------:R-:W3:Y:S04]  /*c12a0*/  LDL.LU.64 R16, [R1+0xb58] ;  /* 0x000b580001107983 */ /* 0x000ee80000300a00 */
[----:B----4-:R0:W-:Y:S02]  /*c12b0*/  @P4 STG.E.U8 desc[UR32][R12.64], R3 ;  /* 0x000000030c004986 */ /* 0x0101e4000c101120 */
[----:B0-----:R-:W-:-:S05]  /*c12c0*/  PRMT R3, R22, 0x7772, RZ ;  /* 0x0000777216037816 */ /* 0x001fca00000000ff */
[----:B------:R0:W-:Y:S04]  /*c12d0*/  @P3 STG.E.U8 desc[UR32][R48.64], R3 ;  /* 0x0000000330003986 */ /* 0x0001e8000c101120 */
[----:B0-----:R-:W4:Y:S04]  /*c12e0*/  LDL.LU.64 R48, [R1+0xb80] ;  /* 0x000b800001307983 */ /* 0x001f280000300a00 */
[----:B------:R-:W4:Y:S04]  /*c12f0*/  LDL.LU.64 R14, [R1+0xba0] ;  /* 0x000ba000010e7983 */ /* 0x000f280000300a00 */
[----:B------:R-:W4:Y:S01]  /*c1300*/  LDL.LU.64 R10, [R1+0xb78] ;  /* 0x000b7800010a7983 */ /* 0x000f220000300a00 */
[----:B------:R-:W-:-:S02]  /*c1310*/  PRMT R22, R22, 0x7773, RZ ;  /* 0x0000777316167816 */ /* 0x000fc400000000ff */
[----:B------:R-:W-:Y:S01]  /*c1320*/  PRMT R3, R19, 0x7770, RZ ;  /* 0x0000777013037816 */ /* 0x000fe200000000ff */
[----:B------:R-:W4:Y:S04]  /*c1330*/  LDL.LU.64 R12, [R1+0xb98] ;  /* 0x000b9800010c7983 */ /* 0x000f280000300a00 */
[----:B------:R-:W-:Y:S04]  /*c1340*/  @P2 STG.E.U8 desc[UR32][R8.64], R22 ;  /* 0x0000001608002986 */ /* 0x000fe8000c101120 */
[----:B------:R0:W-:Y:S04]  /*c1350*/  @P0 STG.E.U8 desc[UR32][R60.64], R3 ;  /* 0x000000033c000986 */ /* 0x0001e8000c101120 */
[----:B0-----:R-:W4:Y:S01]  /*c1360*/  LDL.LU.64 R60, [R1+0xbc0] ;  /* 0x000bc000013c7983 */ /* 0x001f220000300a00 */
[----:B------:R-:W-:-:S02]  /*c1370*/  @P1 LOP3.LUT R7, R7, 0x20, RZ, 0xfc, !PT ;  /* 0x0000002007071812 */ /* 0x000fc400078efcff */
[----:B------:R-:W-:Y:S01]  /*c1380*/  LOP3.LUT P1, RZ, R55, 0x1000000, RZ, 0xc0, !PT ;  /* 0x0100000037ff7812 */ /* 0x000fe2000782c0ff */
[----:B------:R-:W4:Y:S01]  /*c1390*/  LDL.LU.64 R8, [R1+0xbb8] ;  /* 0x000bb80001087983 */ /* 0x000f220000300a00 */
[----:B------:R-:W-:-:S11]  /*c13a0*/  LOP3.LUT R7, R7, 0xffffffbf, RZ, 0xc0, !PT ;  /* 0xffffffbf07077812 */ /* 0x000fd600078ec0ff */
[----:B------:R-:W-:Y:S02]  /*c13b0*/  @P1 LOP3.LUT R7, R7, 0x40, RZ, 0xfc, !PT ;  /* 0x0000004007071812 */ /* 0x000fe400078efcff */
[----:B------:R-:W-:Y:S02]  /*c13c0*/  LOP3.LUT P1, RZ, R56, 0x1000, RZ, 0xc0, !PT ;  /* 0x0000100038ff7812 */ /* 0x000fe4000782c0ff */
[----:B------:R-:W-:-:S11]  /*c13d0*/  LOP3.LUT R7, R7, 0xffffff7f, RZ, 0xc0, !PT ;  /* 0xffffff7f07077812 */ /* 0x000fd600078ec0ff */
[----:B------:R-:W-:Y:S02]  /*c13e0*/  @P1 LOP3.LUT R7, R7, 0x80, RZ, 0xfc, !PT ;  /* 0x0000008007071812 */ /* 0x000fe400078efcff */
[----:B------:R-:W-:Y:S02]  /*c13f0*/  LOP3.LUT P1, RZ, R56, 0x2000, RZ, 0xc0, !PT ;  /* 0x0000200038ff7812 */ /* 0x000fe4000782c0ff */
[----:B------:R-:W-:-:S11]  /*c1400*/  LOP3.LUT R7, R7, 0xfffffeff, RZ, 0xc0, !PT ;  /* 0xfffffeff07077812 */ /* 0x000fd600078ec0ff */
[----:B------:R-:W-:-:S04]  /*c1410*/  @P1 LOP3.LUT R7, R7, 0x100, RZ, 0xfc, !PT ;  /* 0x0000010007071812 */ /* 0x000fc800078efcff */
[----:B------:R-:W-:Y:S02]  /*c1420*/  LOP3.LUT P0, RZ, R7, 0x800, RZ, 0xc0, !PT ;  /* 0x0000080007ff7812 */ /* 0x000fe4000780c0ff */
[----:B------:R-:W-:-:S11]  /*c1430*/  PRMT R3, R19, 0x7771, RZ ;  /* 0x0000777113037816 */ /* 0x000fd600000000ff */
[----:B------:R0:W-:Y:S01]  /*c1440*/  @P0 STG.E.U8 desc[UR32][R50.64], R3 ;  /* 0x0000000332000986 */ /* 0x0001e2000c101120 */
[----:B------:R-:W-:Y:S02]  /*c1450*/  LOP3.LUT P0, RZ, R7, 0x400, RZ, 0xc0, !PT ;  /* 0x0000040007ff7812 */ /* 0x000fe4000780c0ff */
[----:B------:R-:W-:Y:S02]  /*c1460*/  LOP3.LUT P1, RZ, R56, 0x4000, RZ, 0xc0, !PT ;  /* 0x0000400038ff7812 */ /* 0x000fe4000782c0ff */
[----:B0-----:R-:W-:Y:S01]  /*c1470*/  PRMT R3, R19, 0x7772, RZ ;  /* 0x0000777213037816 */ /* 0x001fe200000000ff */
[----:B------:R-:W4:Y:S08]  /*c1480*/  LDL.LU.64 R50, [R1+0xbe0] ;  /* 0x000be00001327983 */ /* 0x000f300000300a00 */
[----:B------:R0:W-:Y:S01]  /*c1490*/  @P0 STG.E.U8 desc[UR32][R4.64], R3 ;  /* 0x0000000304000986 */ /* 0x0001e2000c101120 */
[----:B------:R-:W-:-:S02]  /*c14a0*/  LOP3.LUT P0, RZ, R7, 0x200, RZ, 0xc0, !PT ;  /* 0x0000020007ff7812 */ /* 0x000fc4000780c0ff */
[----:B------:R-:W-:Y:S02]  /*c14b0*/  PRMT R19, R19, 0x7773, RZ ;  /* 0x0000777313137816 */ /* 0x000fe400000000ff */
[----:B0-----:R-:W-:Y:S01]  /*c14c0*/  PRMT R3, R23, 0x7770, RZ ;  /* 0x0000777017037816 */ /* 0x001fe200000000ff */
[----:B------:R-:W4:Y:S01]  /*c14d0*/  LDL.LU.64 R4, [R1+0xbd8] ;  /* 0x000bd80001047983 */ /* 0x000f220000300a00 */
[C---:B------:R-:W-:Y:S02]  /*c14e0*/  LOP3.LUT P6, RZ, R56.reuse, 0x400, RZ, 0xc0, !PT ;  /* 0x0000040038ff7812 */ /* 0x040fe400078cc0ff */
[----:B------:R-:W-:-:S05]  /*c14f0*/  LOP3.LUT P5, RZ, R56, 0x200, RZ, 0xc0, !PT ;  /* 0x0000020038ff7812 */ /* 0x000fca00078ac0ff */
[----:B--2---:R0:W-:Y:S04]  /*c1500*/  @P0 STG.E.U8 desc[UR32][R58.64], R19 ;  /* 0x000000133a000986 */ /* 0x0041e8000c101120 */
[----:B---3--:R1:W-:Y:S01]  /*c1510*/  @P1 STG.E.U8 desc[UR32][R20.64], R3 ;  /* 0x0000000314001986 */ /* 0x0083e2000c101120 */
[----:B------:R-:W-:-:S03]  /*c1520*/  LOP3.LUT P1, RZ, R7, 0x100, RZ, 0xc0, !PT ;  /* 0x0000010007ff7812 */ /* 0x000fc6000782c0ff */
[----:B0-----:R-:W2:Y:S01]  /*c1530*/  LDL.LU.64 R58, [R1+0x3760] ;  /* 0x00376000013a7983 */ /* 0x001ea20000300a00 */
[----:B-1----:R-:W-:-:S09]  /*c1540*/  PRMT R3, R23, 0x7771, RZ ;  /* 0x0000777117037816 */ /* 0x002fd200000000ff */
[----:B------:R0:W-:Y:S01]  /*c1550*/  @P1 STG.E.U8 desc[UR32][R16.64], R3 ;  /* 0x0000000310001986 */ /* 0x0001e2000c101120 */
[----:B------:R-:W-:Y:S02]  /*c1560*/  LOP3.LUT P1, RZ, R7, 0x80, RZ, 0xc0, !PT ;  /* 0x0000008007ff7812 */ /* 0x000fe4000782c0ff */
[----:B0-----:R-:W-:-:S11]  /*c1570*/  PRMT R3, R23, 0x7772, RZ ;  /* 0x0000777217037816 */ /* 0x001fd600000000ff */
[----:B----4-:R0:W-:Y:S01]  /*c1580*/  @P1 STG.E.U8 desc[UR32][R48.64], R3 ;  /* 0x0000000330001986 */ /* 0x0101e2000c101120 */
[----:B------:R-:W-:Y:S02]  /*c1590*/  LOP3.LUT P1, RZ, R7, 0x40, RZ, 0xc0, !PT ;  /* 0x0000004007ff7812 */ /* 0x000fe4000782c0ff */
[----:B------:R-:W-:Y:S01]  /*c15a0*/  PRMT R23, R23, 0x7773, RZ ;  /* 0x0000777317177816 */ /* 0x000fe200000000ff */
[----:B0-----:R-:W3:Y:S10]  /*c15b0*/  LDL.LU.64 R48, [R1+0xc00] ;  /* 0x000c000001307983 */ /* 0x001ef40000300a00 */
[----:B------:R-:W-:Y:S01]  /*c15c0*/  @P1 STG.E.U8 desc[UR32][R14.64], R23 ;  /* 0x000000170e001986 */ /* 0x000fe2000c101120 */
[----:B------:R-:W-:-:S02]  /*c15d0*/  LOP3.LUT P1, RZ, R7, 0x20, RZ, 0xc0, !PT ;  /* 0x0000002007ff7812 */ /* 0x000fc4000782c0ff */
[----:B------:R-:W-:-:S11]  /*c15e0*/  PRMT R3, R24, 0x7770, RZ ;  /* 0x0000777018037816 */ /* 0x000fd600000000ff */
[----:B------:R0:W-:Y:S02]  /*c15f0*/  @P1 STG.E.U8 desc[UR32][R10.64], R3 ;  /* 0x000000030a001986 */ /* 0x0001e4000c101120 */
[----:B0-----:R-:W-:-:S05]  /*c1600*/  PRMT R3, R24, 0x7771, RZ ;  /* 0x0000777118037816 */ /* 0x001fca00000000ff */
[----:B------:R0:W-:Y:S02]  /*c1610*/  @P6 STG.E.U8 desc[UR32][R12.64], R3 ;  /* 0x000000030c006986 */ /* 0x0001e4000c101120 */
[----:B0-----:R-:W-:-:S05]  /*c1620*/  PRMT R3, R24, 0x7772, RZ ;  /* 0x0000777218037816 */ /* 0x001fca00000000ff */
[----:B------:R0:W-:Y:S04]  /*c1630*/  @P5 STG.E.U8 desc[UR32][R60.64], R3 ;  /* 0x000000033c005986 */ /* 0x0001e8000c101120 */
[----:B0-----:R-:W4:Y:S01]  /*c1640*/  LDL.LU.64 R60, [R1+0xc28] ;  /* 0x000c2800013c7983 */ /* 0x001f220000300a00 */
[----:B------:R-:W-:Y:S02]  /*c1650*/  LOP3.LUT P4, RZ, R55, 0x800000, RZ, 0xc0, !PT ;  /* 0x0080000037ff7812 */ /* 0x000fe4000788c0ff */
[----:B------:R-:W-:Y:S02]  /*c1660*/  LOP3.LUT P3, RZ, R56, 0x100, RZ, 0xc0, !PT ;  /* 0x0000010038ff7812 */ /* 0x000fe4000786c0ff */
[----:B------:R-:W-:Y:S02]  /*c1670*/  PRMT R24, R24, 0x7773, RZ ;  /* 0x0000777318187816 */ /* 0x000fe400000000ff */
[----:B------:R-:W-:-:S07]  /*c1680*/  PRMT R3, R28, 0x7770, RZ ;  /* 0x000077701c037816 */ /* 0x000fce00000000ff */
[----:B------:R-:W-:Y:S01]  /*c1690*/  @P4 STG.E.U8 desc[UR32][R8.64], R24 ;  /* 0x0000001808004986 */ /* 0x000fe2000c101120 */
[----:B------:R-:W-:-:S03]  /*c16a0*/  LOP3.LUT P2, RZ, R56, 0x80, RZ, 0xc0, !PT ;  /* 0x0000008038ff7812 */ /* 0x000fc6000784c0ff */
[----:B------:R0:W-:Y:S04]  /*c16b0*/  @P3 STG.E.U8 desc[UR32][R50.64], R3 ;  /* 0x0000000332003986 */ /* 0x0001e8000c101120 */
[----:B0-----:R-:W2:Y:S01]  /*c16c0*/  LDL.LU.64 R50, [R1+0xbf8] ;  /* 0x000bf80001327983 */ /* 0x001ea20000300a00 */
[----:B------:R-:W-:-:S03]  /*c16d0*/  LOP3.LUT P0, RZ, R56, 0x40, RZ, 0xc0, !PT ;  /* 0x0000004038ff7812 */ /* 0x000fc6000780c0ff */
[----:B------:R-:W2:Y:S01]  /*c16e0*/  LDL.LU.64 R10, [R1+0xc20] ;  /* 0x000c2000010a7983 */ /* 0x000ea20000300a00 */
[----:B------:R-:W-:-:S05]  /*c16f0*/  PRMT R3, R28, 0x7771, RZ ;  /* 0x000077711c037816 */ /* 0x000fca00000000ff */
[----:B------:R0:W-:Y:S02]  /*c1700*/  @P2 STG.E.U8 desc[UR32][R4.64], R3 ;  /* 0x0000000304002986 */ /* 0x0001e4000c101120 */
[C---:B0-----:R-:W-:Y:S02]  /*c1710*/  PRMT R3, R28.reuse, 0x7772, RZ ;  /* 0x000077721c037816 */ /* 0x041fe400000000ff */
[----:B------:R-:W-:Y:S02]  /*c1720*/  LOP3.LUT P1, RZ, R55, 0x400000, RZ, 0xc0, !PT ;  /* 0x0040000037ff7812 */ /* 0x000fe4000782c0ff */
[----:B------:R-:W-:Y:S01]  /*c1730*/  PRMT R28, R28, 0x7773, RZ ;  /* 0x000077731c1c7816 */ /* 0x000fe200000000ff */
[----:B---3--:R0:W-:Y:S04]  /*c1740*/  @P0 STG.E.U8 desc[UR32][R48.64], R3 ;  /* 0x0000000330000986 */ /* 0x0081e8000c101120 */
[----:B0-----:R-:W3:Y:S04]  /*c1750*/  LDL.LU.64 R48, [R1+0xc48] ;  /* 0x000c480001307983 */ /* 0x001ee80000300a00 */
[----:B------:R-:W3:Y:S04]  /*c1760*/  LDL.LU.64 R12, [R1+0xc40] ;  /* 0x000c4000010c7983 */ /* 0x000ee80000300a00 */
[----:B------:R-:W3:Y:S04]  /*c1770*/  LDL.LU.64 R4, [R1+0xc68] ;  /* 0x000c680001047983 */ /* 0x000ee80000300a00 */
[----:B----4-:R0:W-:Y:S04]  /*c1780*/  @P1 STG.E.U8 desc[UR32][R60.64], R28 ;  /* 0x0000001c3c001986 */ /* 0x0101e8000c101120 */
[----:B0-----:R-:W4:Y:S01]  /*c1790*/  LDL.LU.64 R60, [R1+0xc60] ;  /* 0x000c6000013c7983 */ /* 0x001f220000300a00 */
[----:B------:R-:W-:-:S03]  /*c17a0*/  LOP3.LUT P6, RZ, R56, 0x4, RZ, 0xc0, !PT ;  /* 0x0000000438ff7812 */ /* 0x000fc600078cc0ff */
[----:B------:R-:W4:Y:S01]  /*c17b0*/  LDL.LU.64 R16, [R1+0xc88] ;  /* 0x000c880001107983 */ /* 0x000f220000300a00 */
[----:B------:R-:W-:Y:S02]  /*c17c0*/  LOP3.LUT R7, R7, 0xfffffff7, RZ, 0xc0, !PT ;  /* 0xfffffff707077812 */ /* 0x000fe400078ec0ff */
[----:B------:R-:W-:Y:S01]  /*c17d0*/  LOP3.LUT P5, RZ, R56, 0x20, RZ, 0xc0, !PT ;  /* 0x0000002038ff7812 */ /* 0x000fe200078ac0ff */
[----:B------:R-:W4:Y:S06]  /*c17e0*/  LDL.LU.64 R8, [R1+0xca8] ;  /* 0x000ca80001087983 */ /* 0x000f2c0000300a00 */
[----:B------:R-:W-:-:S02]  /*c17f0*/  @P6 LOP3.LUT R7, R7, 0x8, RZ, 0xfc, !PT ;  /* 0x0000000807076812 */ /* 0x000fc400078efcff */
[----:B------:R-:W-:Y:S02]  /*c1800*/  LOP3.LUT P6, RZ, R55, 0x200000, RZ, 0xc0, !PT ;  /* 0x0020000037ff7812 */ /* 0x000fe400078cc0ff */
[----:B------:R-:W-:Y:S02]  /*c1810*/  PRMT R3, R25, 0x7770, RZ ;  /* 0x0000777019037816 */ /* 0x000fe400000000ff */
[----:B------:R-:W-:Y:S02]  /*c1820*/  LOP3.LUT P3, RZ, R57, 0x80000000, RZ, 0xc0, !PT ;  /* 0x8000000039ff7812 */ /* 0x000fe4000786c0ff */
[----:B------:R-:W-:Y:S02]  /*c1830*/  LOP3.LUT R7, R7, 0xffffffef, RZ, 0xc0, !PT ;  /* 0xffffffef07077812 */ /* 0x000fe400078ec0ff */
[----:B------:R-:W-:-:S05]  /*c1840*/  LOP3.LUT P4, RZ, R57, 0x10000000, RZ, 0xc0, !PT ;  /* 0x1000000039ff7812 */ /* 0x000fca000788c0ff */
[----:B------:R-:W-:Y:S01]  /*c1850*/  @P6 LOP3.LUT R7, R7, 0x10, RZ, 0xfc, !PT ;  /* 0x0000001007076812 */ /* 0x000fe200078efcff */
[----:B--2---:R0:W-:Y:S03]  /*c1860*/  @P5 STG.E.U8 desc[UR32][R50.64], R3 ;  /* 0x0000000332005986 */ /* 0x0041e6000c101120 */
[----:B------:R-:W-:Y:S02]  /*c1870*/  LOP3.LUT R7, R7, 0xfffffffd, RZ, 0xc0, !PT ;  /* 0xfffffffd07077812 */ /* 0x000fe400078ec0ff */
[----:B------:R-:W-:Y:S01]  /*c1880*/  LOP3.LUT P2, RZ, R56, 0x10, RZ, 0xc0, !PT ;  /* 0x0000001038ff7812 */ /* 0x000fe2000784c0ff */
[----:B0-----:R-:W2:Y:S01]  /*c1890*/  LDL.LU.64 R50, [R1+0xc80] ;  /* 0x000c800001327983 */ /* 0x001ea20000300a00 */
[----:B------:R-:W-:Y:S02]  /*c18a0*/  @P3 LOP3.LUT R7, R7, 0x2, RZ, 0xfc, !PT ;  /* 0x0000000207073812 */ /* 0x000fe400078efcff */
[----:B------:R-:W-:Y:S01]  /*c18b0*/  LOP3.LUT P3, RZ, R55, 0x100000, RZ, 0xc0, !PT ;  /* 0x0010000037ff7812 */ /* 0x000fe2000786c0ff */
[----:B------:R-:W2:Y:S01]  /*c18c0*/  LDL.LU.64 R14, [R1+0xca0] ;  /* 0x000ca000010e7983 */ /* 0x000ea20000300a00 */
[----:B------:R-:W-:-:S02]  /*c18d0*/  LOP3.LUT R2, R2, 0x7fffffff, RZ, 0xc0, !PT ;  /* 0x7fffffff02027812 */ /* 0x000fc400078ec0ff */
[----:B------:R-:W-:Y:S02]  /*c18e0*/  PRMT R3, R25, 0x7771, RZ ;  /* 0x0000777119037816 */ /* 0x000fe400000000ff */
[----:B------:R-:W-:Y:S02]  /*c18f0*/  @P4 LOP3.LUT R2, R2, 0x80000000, RZ, 0xfc, !PT ;  /* 0x8000000002024812 */ /* 0x000fe400078efcff */
[----:B------:R-:W-:Y:S01]  /*c1900*/  LOP3.LUT P4, RZ, R55, 0x80000, RZ, 0xc0, !PT ;  /* 0x0008000037ff7812 */ /* 0x000fe2000788c0ff */
[----:B------:R0:W-:Y:S01]  /*c1910*/  @P2 STG.E.U8 desc[UR32][R10.64], R3 ;  /* 0x000000030a002986 */ /* 0x0001e2000c101120 */
[----:B------:R-:W-:Y:S02]  /*c1920*/  LOP3.LUT R7, R7, 0xfffffffb, RZ, 0xc0, !PT ;  /* 0xfffffffb07077812 */ /* 0x000fe400078ec0ff */
[----:B------:R-:W-:Y:S02]  /*c1930*/  LOP3.LUT P6, RZ, R56, 0x8, RZ, 0xc0, !PT ;  /* 0x0000000838ff7812 */ /* 0x000fe400078cc0ff */
[----:B------:R-:W-:Y:S01]  /*c1940*/  @P3 LOP3.LUT R7, R7, 0x4, RZ, 0xfc, !PT ;  /* 0x0000000407073812 */ /* 0x000fe200078efcff */
[----:B0-----:R-:W2:Y:S03]  /*c1950*/  LDL.LU.64 R10, [R1+0xcc8] ;  /* 0x000cc800010a7983 */ /* 0x001ea60000300a00 */
[----:B------:R-:W-:-:S02]  /*c1960*/  LOP3.LUT R7, R7, 0xfffffffe, RZ, 0xc0, !PT ;  /* 0xfffffffe07077812 */ /* 0x000fc400078ec0ff */
[----:B------:R-:W-:Y:S02]  /*c1970*/  PRMT R3, R25, 0x7772, RZ ;  /* 0x0000777219037816 */ /* 0x000fe400000000ff */
[----:B------:R-:W-:Y:S02]  /*c1980*/  @P4 LOP3.LUT R7, R7, 0x1, RZ, 0xfc, !PT ;  /* 0x0000000107074812 */ /* 0x000fe400078efcff */
[----:B------:R-:W-:Y:S02]  /*c1990*/  PRMT R25, R25, 0x7773, RZ ;  /* 0x0000777319197816 */ /* 0x000fe400000000ff */
[----:B------:R-:W-:Y:S01]  /*c19a0*/  LOP3.LUT P0, RZ, R56, 0x2, RZ, 0xc0, !PT ;  /* 0x0000000238ff7812 */ /* 0x000fe2000780c0ff */
[----:B---3--:R0:W-:Y:S01]  /*c19b0*/  @P6 STG.E.U8 desc[UR32][R48.64], R3 ;  /* 0x0000000330006986 */ /* 0x0081e2000c101120 */
[----:B------:R-:W-:-:S03]  /*c19c0*/  LOP3.LUT P6, RZ, R7, 0x10, RZ, 0xc0, !PT ;  /* 0x0000001007ff7812 */ /* 0x000fc600078cc0ff */
[----:B0-----:R-:W3:Y:S10]  /*c19d0*/  LDL.LU.64 R48, [R1+0xcc0] ;  /* 0x000cc00001307983 */ /* 0x001ef40000300a00 */
[----:B------:R0:W-:Y:S01]  /*c19e0*/  @P6 STG.E.U8 desc[UR32][R12.64], R25 ;  /* 0x000000190c006986 */ /* 0x0001e2000c101120 */
[----:B------:R-:W-:-:S02]  /*c19f0*/  LOP3.LUT P6, RZ, R7, 0x8, RZ, 0xc0, !PT ;  /* 0x0000000807ff7812 */ /* 0x000fc400078cc0ff */
[C---:B------:R-:W-:Y:S01]  /*c1a00*/  PRMT R3, R29.reuse, 0x7770, RZ ;  /* 0x000077701d037816 */ /* 0x040fe200000000ff */
[----:B0-----:R-:W3:Y:S10]  /*c1a10*/  LDL.LU.64 R12, [R1+0xce8] ;  /* 0x000ce800010c7983 */ /* 0x001ef40000300a00 */
[----:B------:R0:W-:Y:S04]  /*c1a20*/  @P6 STG.E.U8 desc[UR32][R4.64], R3 ;  /* 0x0000000304006986 */ /* 0x0001e8000c101120 */
[----:B0-----:R-:W3:Y:S01]  /*c1a30*/  LDL.LU.64 R4, [R1+0xce0] ;  /* 0x000ce00001047983 */ /* 0x001ee20000300a00 */
[----:B------:R-:W-:-:S05]  /*c1a40*/  PRMT R3, R29, 0x7771, RZ ;  /* 0x000077711d037816 */ /* 0x000fca00000000ff */
[----:B----4-:R0:W-:Y:S04]  /*c1a50*/  @P0 STG.E.U8 desc[UR32][R60.64], R3 ;  /* 0x000000033c000986 */ /* 0x0101e8000c101120 */
[----:B0-----:R-:W4:Y:S01]  /*c1a60*/  LDL.LU.64 R60, [R1+0xd00] ;  /* 0x000d0000013c7983 */ /* 0x001f220000300a00 */
[----:B------:R-:W-:Y:S02]  /*c1a70*/  LOP3.LUT P3, RZ, R56, 0x1, RZ, 0xc0, !PT ;  /* 0x0000000138ff7812 */ /* 0x000fe4000786c0ff */
[C---:B------:R-:W-:Y:S02]  /*c1a80*/  PRMT R3, R29.reuse, 0x7772, RZ ;  /* 0x000077721d037816 */ /* 0x040fe400000000ff */
[----:B------:R-:W-:-:S09]  /*c1a90*/  PRMT R29, R29, 0x7773, RZ ;  /* 0x000077731d1d7816 */ /* 0x000fd200000000ff */
[----:B------:R0:W-:Y:S01]  /*c1aa0*/  @P3 STG.E.U8 desc[UR32][R16.64], R3 ;  /* 0x0000000310003986 */ /* 0x0001e2000c101120 */
[----:B------:R-:W-:-:S13]  /*c1ab0*/  LOP3.LUT P3, RZ, R7, 0x4, RZ, 0xc0, !PT ;  /* 0x0000000407ff7812 */ /* 0x000fda000786c0ff */
[----:B------:R1:W-:Y:S01]  /*c1ac0*/  @P3 STG.E.U8 desc[UR32][R8.64], R29 ;  /* 0x0000001d08003986 */ /* 0x0003e2000c101120 */
[----:B------:R-:W-:Y:S02]  /*c1ad0*/  LOP3.LUT P3, RZ, R7, 0x2, RZ, 0xc0, !PT ;  /* 0x0000000207ff7812 */ /* 0x000fe4000786c0ff */
[----:B0-----:R-:W-:Y:S02]  /*c1ae0*/  PRMT R3, R26, 0x7770, RZ ;  /* 0x000077701a037816 */ /* 0x001fe400000000ff */
[C---:B------:R-:W-:Y:S01]  /*c1af0*/  LOP3.LUT P1, RZ, R57.reuse, 0x40000000, RZ, 0xc0, !PT ;  /* 0x4000000039ff7812 */ /* 0x040fe2000782c0ff */
[----:B-1----:R-:W4:Y:S08]  /*c1b00*/  LDL.LU.64 R8, [R1+0xd48] ;  /* 0x000d480001087983 */ /* 0x002f300000300a00 */
[----:B--2---:R0:W-:Y:S01]  /*c1b10*/  @P3 STG.E.U8 desc[UR32][R50.64], R3 ;  /* 0x0000000332003986 */ /* 0x0041e2000c101120 */
[----:B------:R-:W-:-:S03]  /*c1b20*/  LOP3.LUT P4, RZ, R57, 0x20000000, RZ, 0xc0, !PT ;  /* 0x2000000039ff7812 */ /* 0x000fc6000788c0ff */
[----:B0-----:R-:W2:Y:S01]  /*c1b30*/  LDL.LU.64 R50, [R1+0xd30] ;  /* 0x000d300001327983 */ /* 0x001ea20000300a00 */
[----:B------:R-:W-:-:S05]  /*c1b40*/  PRMT R3, R26, 0x7771, RZ ;  /* 0x000077711a037816 */ /* 0x000fca00000000ff */
[----:B------:R0:W-:Y:S02]  /*c1b50*/  @P1 STG.E.U8 desc[UR32][R14.64], R3 ;  /* 0x000000030e001986 */ /* 0x0001e4000c101120 */
[----:B0-----:R-:W-:-:S05]  /*c1b60*/  PRMT R3, R26, 0x7772, RZ ;  /* 0x000077721a037816 */ /* 0x001fca00000000ff */
[----:B------:R0:W-:Y:S01]  /*c1b70*/  @P4 STG.E.U8 desc[UR32][R10.64], R3 ;  /* 0x000000030a004986 */ /* 0x0001e2000c101120 */
[----:B------:R-:W-:Y:S02]  /*c1b80*/  LOP3.LUT P4, RZ, R7, 0x1, RZ, 0xc0, !PT ;  /* 0x0000000107ff7812 */ /* 0x000fe4000788c0ff */
[----:B------:R-:W-:Y:S02]  /*c1b90*/  PRMT R26, R26, 0x7773, RZ ;  /* 0x000077731a1a7816 */ /* 0x000fe400000000ff */
[C---:B------:R-:W-:Y:S02]  /*c1ba0*/  LOP3.LUT P5, RZ, R57.reuse, 0x8000000, RZ, 0xc0, !PT ;  /* 0x0800000039ff7812 */ /* 0x040fe400078ac0ff */
[----:B0-----:R-:W-:Y:S02]  /*c1bb0*/  PRMT R3, R30, 0x7770, RZ ;  /* 0x000077701e037816 */ /* 0x001fe400000000ff */
[----:B------:R-:W-:-:S05]  /*c1bc0*/  LOP3.LUT P2, RZ, R57, 0x4000000, RZ, 0xc0, !PT ;  /* 0x0400000039ff7812 */ /* 0x000fca000784c0ff */
[----:B---3--:R0:W-:Y:S01]  /*c1bd0*/  @P4 STG.E.U8 desc[UR32][R48.64], R26 ;  /* 0x0000001a30004986 */ /* 0x0081e2000c101120 */
[----:B------:R-:W-:-:S03]  /*c1be0*/  LOP3.LUT P4, RZ, R2, 0x80000000, RZ, 0xc0, !PT ;  /* 0x8000000002ff7812 */ /* 0x000fc6000788c0ff */
[----:B0-----:R-:W3:Y:S10]  /*c1bf0*/  LDL.LU.64 R48, [R1+0xd70] ;  /* 0x000d700001307983 */ /* 0x001ef40000300a00 */
[----:B------:R0:W-:Y:S04]  /*c1c00*/  @P4 STG.E.U8 desc[UR32][R12.64], R3 ;  /* 0x000000030c004986 */ /* 0x0001e8000c101120 */
[----:B0-----:R-:W3:Y:S01]  /*c1c10*/  LDL.LU.64 R12, [R1+0xd88] ;  /* 0x000d8800010c7983 */ /* 0x001ee20000300a00 */
[----:B------:R-:W-:-:S05]  /*c1c20*/  PRMT R3, R30, 0x7771, RZ ;  /* 0x000077711e037816 */ /* 0x000fca00000000ff */
[----:B------:R0:W-:Y:S02]  /*c1c30*/  @P5 STG.E.U8 desc[UR32][R4.64], R3 ;  /* 0x0000000304005986 */ /* 0x0001e4000c101120 */
[----:B0-----:R-:W-:-:S05]  /*c1c40*/  PRMT R3, R30, 0x7772, RZ ;  /* 0x000077721e037816 */ /* 0x001fca00000000ff */
[----:B----4-:R0:W-:Y:S04]  /*c1c50*/  @P2 STG.E.U8 desc[UR32][R60.64], R3 ;  /* 0x000000033c002986 */ /* 0x0101e8000c101120 */
[----:B0-----:R-:W4:Y:S01]  /*c1c60*/  LDL.LU.64 R60, [R1+0xdb0] ;  /* 0x000db000013c7983 */ /* 0x001f220000300a00 */
[----:B------:R-:W-:Y:S02]  /*c1c70*/  LOP3.LUT P6, RZ, R55, 0x40000, RZ, 0xc0, !PT ;  /* 0x0004000037ff7812 */ /* 0x000fe400078cc0ff */
[----:B------:R-:W-:Y:S01]  /*c1c80*/  LOP3.LUT P0, RZ, R57, 0x2000000, RZ, 0xc0, !PT ;  /* 0x0200000039ff7812 */ /* 0x000fe2000780c0ff */
[----:B------:R-:W4:Y:S01]  /*c1c90*/  LDL.LU.64 R16, [R1+0xdd8] ;  /* 0x000dd80001107983 */ /* 0x000f220000300a00 */
[----:B------:R-:W-:Y:S02]  /*c1ca0*/  PRMT R30, R30, 0x7773, RZ ;  /* 0x000077731e1e7816 */ /* 0x000fe400000000ff */
[----:B------:R-:W-:-:S07]  /*c1cb0*/  PRMT R5, R27, 0x7770, RZ ;  /* 0x000077701b057816 */ /* 0x000fce00000000ff */
[----:B------:R-:W-:Y:S04]  /*c1cc0*/  @P6 STG.E.U8 desc[UR32][R8.64], R30 ;  /* 0x0000001e08006986 */ /* 0x000fe8000c101120 */
[----:B--2---:R0:W-:Y:S04]  /*c1cd0*/  @P0 STG.E.U8 desc[UR32][R50.64], R5 ;  /* 0x0000000532000986 */ /* 0x0041e8000c101120 */
[----:B0-----:R-:W2:Y:S04]  /*c1ce0*/  LDL.LU.64 R50, [R1+0xdc8] ;  /* 0x000dc80001327983 */ /* 0x001ea80000300a00 */
[----:B------:R-:W2:Y:S01]  /*c1cf0*/  LDL.LU.64 R10, [R1+0xdf8] ;  /* 0x000df800010a7983 */ /* 0x000ea20000300a00 */
[----:B------:R-:W-:-:S02]  /*c1d00*/  LOP3.LUT P3, RZ, R57, 0x1000000, RZ, 0xc0, !PT ;  /* 0x0100000039ff7812 */ /* 0x000fc4000786c0ff */
[----:B------:R-:W-:Y:S01]  /*c1d10*/  PRMT R5, R27, 0x7771, RZ ;  /* 0x000077711b057816 */ /* 0x000fe200000000ff */
[----:B------:R-:W2:Y:S01]  /*c1d20*/  LDL.LU.64 R14, [R1+0xe18] ;  /* 0x000e1800010e7983 */ /* 0x000ea20000300a00 */
[----:B------:R-:W-:Y:S02]  /*c1d30*/  LOP3.LUT P1, RZ, R57, 0x800000, RZ, 0xc0, !PT ;  /* 0x0080000039ff7812 */ /* 0x000fe4000782c0ff */
[----:B------:R-:W-:-:S07]  /*c1d40*/  LOP3.LUT P4, RZ, R55, 0x20000, RZ, 0xc0, !PT ;  /* 0x0002000037ff7812 */ /* 0x000fce000788c0ff */
[----:B---3--:R0:W-:Y:S04]  /*c1d50*/  @P3 STG.E.U8 desc[UR32][R48.64], R5 ;  /* 0x0000000530003986 */ /* 0x0081e8000c101120 */
[----:B0-----:R-:W3:Y:S04]  /*c1d60*/  LDL.LU.64 R48, [R1+0xdf0] ;  /* 0x000df00001307983 */ /* 0x001ee80000300a00 */
[----:B------:R-:W3:Y:S01]  /*c1d70*/  LDL.LU.64 R18, [R1+0xe10] ;  /* 0x000e100001127983 */ /* 0x000ee20000300a00 */
[----:B------:R-:W-:-:S05]  /*c1d80*/  PRMT R5, R27, 0x7772, RZ ;  /* 0x000077721b057816 */ /* 0x000fca00000000ff */
[----:B------:R0:W-:Y:S01]  /*c1d90*/  @P1 STG.E.U8 desc[UR32][R12.64], R5 ;  /* 0x000000050c001986 */ /* 0x0001e2000c101120 */
[----:B------:R-:W-:-:S03]  /*c1da0*/  PRMT R27, R27, 0x7773, RZ ;  /* 0x000077731b1b7816 */ /* 0x000fc600000000ff */
[----:B0-----:R-:W3:Y:S04]  /*c1db0*/  LDL.LU.64 R12, [R1+0xe40] ;  /* 0x000e4000010c7983 */ /* 0x001ee80000300a00 */
[----:B----4-:R0:W-:Y:S04]  /*c1dc0*/  @P4 STG.E.U8 desc[UR32][R60.64], R27 ;  /* 0x0000001b3c004986 */ /* 0x0101e8000c101120 */
[----:B0-----:R-:W4:Y:S01]  /*c1dd0*/  LDL.LU.64 R60, [R1+0xe38] ;  /* 0x000e3800013c7983 */ /* 0x001f220000300a00 */
[----:B------:R-:W-:Y:S02]  /*c1de0*/  LOP3.LUT P2, RZ, R55, 0x10000, RZ, 0xc0, !PT ;  /* 0x0001000037ff7812 */ /* 0x000fe4000784c0ff */
[----:B------:R-:W-:Y:S01]  /*c1df0*/  LOP3.LUT P5, RZ, R57, 0x400000, RZ, 0xc0, !PT ;  /* 0x0040000039ff7812 */ /* 0x000fe200078ac0ff */
[----:B------:R-:W4:Y:S01]  /*c1e00*/  LDL.LU.64 R20, [R1+0xe60] ;  /* 0x000e600001147983 */ /* 0x000f220000300a00 */
[----:B------:R-:W-:-:S02]  /*c1e10*/  P2R R3, PR, RZ, 0x4 ;  /* 0x00000004ff037803 */ /* 0x000fc40000000000 */
[----:B------:R-:W-:Y:S02]  /*c1e20*/  LOP3.LUT P2, RZ, R57, 0x100000, RZ, 0xc0, !PT ;  /* 0x0010000039ff7812 */ /* 0x000fe4000784c0ff */
[----:B------:R-:W-:Y:S02]  /*c1e30*/  PRMT R9, R31, 0x7770, RZ ;  /* 0x000077701f097816 */ /* 0x000fe400000000ff */
[----:B------:R-:W-:Y:S02]  /*c1e40*/  P2R R4, PR, RZ, 0x4 ;  /* 0x00000004ff047803 */ /* 0x000fe40000000000 */
[----:B------:R-:W-:-:S03]  /*c1e50*/  LOP3.LUT P2, RZ, R57, 0x200000, RZ, 0xc0, !PT ;  /* 0x0020000039ff7812 */ /* 0x000fc6000784c0ff */
[----:B------:R0:W-:Y:S04]  /*c1e60*/  @P5 STG.E.U8 desc[UR32][R16.64], R9 ;  /* 0x0000000910005986 */ /* 0x0001e8000c101120 */
[----:B0-----:R-:W4:Y:S01]  /*c1e70*/  LDL.LU.64 R16, [R1+0xe58] ;  /* 0x000e580001107983 */ /* 0x001f220000300a00 */
[----:B------:R-:W-:-:S05]  /*c1e80*/  PRMT R9, R31, 0x7771, RZ ;  /* 0x000077711f097816 */ /* 0x000fca00000000ff */
[----:B--2---:R0:W-:Y:S01]  /*c1e90*/  @P2 STG.E.U8 desc[UR32][R50.64], R9 ;  /* 0x0000000932002986 */ /* 0x0041e2000c101120 */
[----:B------:R-:W-:Y:S02]  /*c1ea0*/  ISETP.NE.AND P2, PT, R4, RZ, PT ;  /* 0x000000ff0400720c */ /* 0x000fe40003f45270 */
[----:B------:R-:W-:Y:S01]  /*c1eb0*/  PRMT R4, R31, 0x7772, RZ ;  /* 0x000077721f047816 */ /* 0x000fe200000000ff */
[----:B0-----:R-:W2:Y:S01]  /*c1ec0*/  LDL.LU.64 R50, [R1+0xe80] ;  /* 0x000e800001327983 */ /* 0x001ea20000300a00 */
[----:B------:R-:W-:-:S09]  /*c1ed0*/  LOP3.LUT P0, RZ, R55, 0x8000, RZ, 0xc0, !PT ;  /* 0x0000800037ff7812 */ /* 0x000fd2000780c0ff */
[----:B------:R0:W-:Y:S01]  /*c1ee0*/  @P2 STG.E.U8 desc[UR32][R10.64], R4 ;  /* 0x000000040a002986 */ /* 0x0001e2000c101120 */
[----:B------:R-:W-:Y:S02]  /*c1ef0*/  ISETP.NE.AND P2, PT, R3, RZ, PT ;  /* 0x000000ff0300720c */ /* 0x000fe40003f45270 */
[C---:B------:R-:W-:Y:S02]  /*c1f00*/  LOP3.LUT P6, RZ, R57.reuse, 0x80000, RZ, 0xc0, !PT ;  /* 0x0008000039ff7812 */ /* 0x040fe400078cc0ff */
[----:B------:R-:W-:Y:S02]  /*c1f10*/  P2R R7, PR, RZ, 0x1 ;  /* 0x00000001ff077803 */ /* 0x000fe40000000000 */
[----:B------:R-:W-:Y:S02]  /*c1f20*/  LOP3.LUT P0, RZ, R57, 0x20000, RZ, 0xc0, !PT ;  /* 0x0002000039ff7812 */ /* 0x000fe4000780c0ff */
[----:B------:R-:W-:Y:S01]  /*c1f30*/  PRMT R31, R31, 0x7773, RZ ;  /* 0x000077731f1f7816 */ /* 0x000fe200000000ff */
[----:B0-----:R-:W2:Y:S01]  /*c1f40*/  LDL.LU.64 R10, [R1+0xea0] ;  /* 0x000ea000010a7983 */ /* 0x001ea20000300a00 */
[----:B------:R-:W-:-:S02]  /*c1f50*/  P2R R8, PR, RZ, 0x1 ;  /* 0x00000001ff087803 */ /* 0x000fc40000000000 */
[----:B------:R-:W-:Y:S01]  /*c1f60*/  LOP3.LUT P0, RZ, R57, 0x40000, RZ, 0xc0, !PT ;  /* 0x0004000039ff7812 */ /* 0x000fe2000780c0ff */
[----:B------:R0:W-:Y:S01]  /*c1f70*/  @P2 STG.E.U8 desc[UR32][R14.64], R31 ;  /* 0x0000001f0e002986 */ /* 0x0001e2000c101120 */
[----:B------:R-:W-:-:S03]  /*c1f80*/  PRMT R3, R32, 0x7770, RZ ;  /* 0x0000777020037816 */ /* 0x000fc600000000ff */
[----:B0-----:R-:W2:Y:S04]  /*c1f90*/  LDL.LU.64 R14, [R1+0xe78] ;  /* 0x000e7800010e7983 */ /* 0x001ea80000300a00 */
[----:B---3--:R0:W-:Y:S04]  /*c1fa0*/  @P6 STG.E.U8 desc[UR32][R48.64], R3 ;  /* 0x0000000330006986 */ /* 0x0081e8000c101120 */
[----:B0-----:R-:W3:Y:S01]  /*c1fb0*/  LDL.LU.64 R48, [R1+0xe98] ;  /* 0x000e980001307983 */ /* 0x001ee20000300a00 */
[----:B------:R-:W-:-:S05]  /*c1fc0*/  PRMT R3, R32, 0x7771, RZ ;  /* 0x0000777120037816 */ /* 0x000fca00000000ff */
[----:B------:R0:W-:Y:S01]  /*c1fd0*/  @P0 STG.E.U8 desc[UR32][R18.64], R3 ;  /* 0x0000000312000986 */ /* 0x0001e2000c101120 */
[----:B------:R-:W-:Y:S02]  /*c1fe0*/  ISETP.NE.AND P0, PT, R8, RZ, PT ;  /* 0x000000ff0800720c */ /* 0x000fe40003f05270 */
[----:B0-----:R-:W-:-:S11]  /*c1ff0*/  PRMT R3, R32, 0x7772, RZ ;  /* 0x0000777220037816 */ /* 0x001fd600000000ff */
[----:B------:R0:W-:Y:S01]  /*c2000*/  @P0 STG.E.U8 desc[UR32][R12.64], R3 ;  /* 0x000000030c000986 */ /* 0x0001e2000c101120 */
[----:B------:R-:W-:Y:S02]  /*c2010*/  ISETP.NE.AND P0, PT, R7, RZ, PT ;  /* 0x000000ff0700720c */ /* 0x000fe40003f05270 */
[----:B------:R-:W-:Y:S01]  /*c2020*/  PRMT R32, R32, 0x7773, RZ ;  /* 0x0000777320207816 */ /* 0x000fe200000000ff */
[----:B0-----:R-:W3:Y:S10]  /*c2030*/  LDL.LU.64 R12, [R1+0xee0] ;  /* 0x000ee000010c7983 */ /* 0x001ef40000300a00 */
[----:B----4-:R0:W-:Y:S04]  /*c2040*/  @P0 STG.E.U8 desc[UR32][R60.64], R32 ;  /* 0x000000203c000986 */ /* 0x0101e8000c101120 */
[----:B0-----:R-:W4:Y:S01]  /*c2050*/  LDL.LU.64 R60, [R1+0xed8] ;  /* 0x000ed800013c7983 */ /* 0x001f220000300a00 */
[----:B------:R-:W-:-:S02]  /*c2060*/  LOP3.LUT P1, RZ, R55, 0x4000, RZ, 0xc0, !PT ;  /* 0x0000400037ff7812 */ /* 0x000fc4000782c0ff */
[C---:B------:R-:W-:Y:S02]  /*c2070*/  LOP3.LUT P3, RZ, R57.reuse, 0x10000, RZ, 0xc0, !PT ;  /* 0x0001000039ff7812 */ /* 0x040fe4000786c0ff */
[----:B------:R-:W-:Y:S02]  /*c2080*/  P2R R5, PR, RZ, 0x2 ;  /* 0x00000002ff057803 */ /* 0x000fe40000000000 */
[----:B------:R-:W-:-:S04]  /*c2090*/  LOP3.LUT P1, RZ, R57, 0x4000, RZ, 0xc0, !PT ;  /* 0x0000400039ff7812 */ /* 0x000fc8000782c0ff */
[----:B------:R-:W-:Y:S02]  /*c20a0*/  P2R R6, PR, RZ, 0x2 ;  /* 0x00000002ff067803 */ /* 0x000fe40000000000 */
[----:B------:R-:W-:Y:S02]  /*c20b0*/  LOP3.LUT P1, RZ, R57, 0x8000, RZ, 0xc0, !PT ;  /* 0x0000800039ff7812 */ /* 0x000fe4000782c0ff */
[----:B------:R-:W-:-:S05]  /*c20c0*/  PRMT R3, R36, 0x7770, RZ ;  /* 0x0000777024037816 */ /* 0x000fca00000000ff */
[----:B------:R0:W-:Y:S02]  /*c20d0*/  @P3 STG.E.U8 desc[UR32][R20.64], R3 ;  /* 0x0000000314003986 */ /* 0x0001e4000c101120 */
[----:B0-----:R-:W-:-:S05]  /*c20e0*/  PRMT R3, R36, 0x7771, RZ ;  /* 0x0000777124037816 */ /* 0x001fca00000000ff */
[----:B------:R0:W-:Y:S01]  /*c20f0*/  @P1 STG.E.U8 desc[UR32][R16.64], R3 ;  /* 0x0000000310001986 */ /* 0x0001e2000c101120 */
[----:B------:R-:W-:Y:S02]  /*c2100*/  ISETP.NE.AND P1, PT, R6, RZ, PT ;  /* 0x000000ff0600720c */ /* 0x000fe40003f25270 */
[----:B0-----:R-:W-:-:S11]  /*c2110*/  PRMT R3, R36, 0x7772, RZ ;  /* 0x0000777224037816 */ /* 0x001fd600000000ff */
[----:B--2---:R0:W-:Y:S01]  /*c2120*/  @P1 STG.E.U8 desc[UR32][R50.64], R3 ;  /* 0x0000000332001986 */ /* 0x0041e2000c101120 */
[----:B------:R-:W-:Y:S02]  /*c2130*/  ISETP.NE.AND P1, PT, R5, RZ, PT ;  /* 0x000000ff0500720c */ /* 0x000fe40003f25270 */
[C---:B------:R-:W-:Y:S01]  /*c2140*/  LOP3.LUT P4, RZ, R57.reuse, 0x2000, RZ, 0xc0, !PT ;  /* 0x0000200039ff7812 */ /* 0x040fe2000788c0ff */
[----:B0-----:R-:W2:Y:S01]  /*c2150*/  LDL.LU.64 R50, [R1+0xf38] ;  /* 0x000f380001327983 */ /* 0x001ea20000300a00 */
[----:B------:R-:W-:Y:S02]  /*c2160*/  PRMT R36, R36, 0x7773, RZ ;  /* 0x0000777324247816 */ /* 0x000fe400000000ff */
[----:B------:R-:W-:-:S07]  /*c2170*/  LOP3.LUT P5, RZ, R57, 0x1000, RZ, 0xc0, !PT ;  /* 0x0000100039ff7812 */ /* 0x000fce00078ac0ff */
[----:B------:R0:W-:Y:S01]  /*c2180*/  @P1 STG.E.U8 desc[UR32][R10.64], R36 ;  /* 0x000000240a001986 */ /* 0x0001e2000c101120 */
[----:B------:R-:W-:-:S03]  /*c2190*/  PRMT R3, R33, 0x7770, RZ ;  /* 0x0000777021037816 */ /* 0x000fc600000000ff */
[----:B0-----:R-:W2:Y:S04]  /*c21a0*/  LDL.LU.64 R10, [R1+0xf30] ;  /* 0x000f3000010a7983 */ /* 0x001ea80000300a00 */
[----:B------:R0:W-:Y:S02]  /*c21b0*/  @P4 STG.E.U8 desc[UR32][R14.64], R3 ;  /* 0x000000030e004986 */ /* 0x0001e4000c101120 */
[----:B0-----:R-:W-:Y:S02]  /*c21c0*/  PRMT R3, R33, 0x7771, RZ ;  /* 0x0000777121037816 */ /* 0x001fe400000000ff */
[----:B------:R-:W-:Y:S02]  /*c21d0*/  LOP3.LUT P2, RZ, R57, 0x800, RZ, 0xc0, !PT ;  /* 0x0000080039ff7812 */ /* 0x000fe4000784c0ff */
[----:B------:R-:W-:-:S02]  /*c21e0*/  LOP3.LUT P6, RZ, R55, 0x2000, RZ, 0xc0, !PT ;  /* 0x0000200037ff7812 */ /* 0x000fc400078cc0ff */
[C---:B------:R-:W-:Y:S02]  /*c21f0*/  PRMT R5, R33.reuse, 0x7772, RZ ;  /* 0x0000777221057816 */ /* 0x040fe400000000ff */
[----:B------:R-:W-:Y:S01]  /*c2200*/  PRMT R33, R33, 0x7773, RZ ;  /* 0x0000777321217816 */ /* 0x000fe200000000ff */
[----:B---3--:R0:W-:Y:S04]  /*c2210*/  @P5 STG.E.U8 desc[UR32][R48.64], R3 ;  /* 0x0000000330005986 */ /* 0x0081e8000c101120 */
[----:B0-----:R-:W3:Y:S04]  /*c2220*/  LDL.LU.64 R48, [R1+0xf80] ;  /* 0x000f800001307983 */ /* 0x001ee80000300a00 */
[----:B------:R-:W3:Y:S04]  /*c2230*/  LDL.LU.64 R16, [R1+0xf90] ;  /* 0x000f900001107983 */ /* 0x000ee80000300a00 */
[----:B------:R-:W-:Y:S04]  /*c2240*/  @P2 STG.E.U8 desc[UR32][R12.64], R5 ;  /* 0x000000050c002986 */ /* 0x000fe8000c101120 */
[----:B----4-:R0:W-:Y:S04]  /*c2250*/  @P6 STG.E.U8 desc[UR32][R60.64], R33 ;  /* 0x000000213c006986 */ /* 0x0101e8000c101120 */
[----:B0-----:R-:W4:Y:S04]  /*c2260*/  LDL.LU.64 R60, [R1+0xf78] ;  /* 0x000f7800013c7983 */ /* 0x001f280000300a00 */
[----:B------:R-:W4:Y:S01]  /*c2270*/  LDL.LU.64 R12, [R1+0xf88] ;  /* 0x000f8800010c7983 */ /* 0x000f220000300a00 */
[----:B------:R-:W-:-:S02]  /*c2280*/  LOP3.LUT P0, RZ, R57, 0x400, RZ, 0xc0, !PT ;  /* 0x0000040039ff7812 */ /* 0x000fc4000780c0ff */
[----:B------:R-:W-:Y:S01]  /*c2290*/  PRMT R7, R37, 0x7770, RZ ;  /* 0x0000777025077816 */ /* 0x000fe200000000ff */
[----:B------:R-:W4:Y:S01]  /*c22a0*/  LDL.LU.64 R14, [R1+0xfa0] ;  /* 0x000fa000010e7983 */ /* 0x000f220000300a00 */
[C---:B------:R-:W-:Y:S02]  /*c22b0*/  LOP3.LUT P3, RZ, R57.reuse, 0x200, RZ, 0xc0, !PT ;  /* 0x0000020039ff7812 */ /* 0x040fe4000786c0ff */
[----:B------:R-:W-:Y:S02]  /*c22c0*/  LOP3.LUT P1, RZ, R57, 0x100, RZ, 0xc0, !PT ;  /* 0x0000010039ff7812 */ /* 0x000fe4000782c0ff */
[----:B------:R-:W-:Y:S02]  /*c22d0*/  PRMT R9, R37, 0x7772, RZ ;  /* 0x0000777225097816 */ /* 0x000fe400000000ff */
[----:B------:R-:W-:-:S03]  /*c22e0*/  LOP3.LUT P4, RZ, R55, 0x1000, RZ, 0xc0, !PT ;  /* 0x0000100037ff7812 */ /* 0x000fc6000788c0ff */
[----:B--2---:R0:W-:Y:S04]  /*c22f0*/  @P0 STG.E.U8 desc[UR32][R50.64], R7 ;  /* 0x0000000732000986 */ /* 0x0041e8000c101120 */
[----:B0-----:R-:W2:Y:S04]  /*c2300*/  LDL.LU.64 R50, [R1+0xf98] ;  /* 0x000f980001327983 */ /* 0x001ea80000300a00 */
[----:B------:R-:W2:Y:S01]  /*c2310*/  LDL.LU.64 R18, [R1+0xfb8] ;  /* 0x000fb80001127983 */ /* 0x000ea20000300a00 */
[----:B------:R-:W-:-:S05]  /*c2320*/  PRMT R7, R37, 0x7771, RZ ;  /* 0x0000777125077816 */ /* 0x000fca00000000ff */
[----:B------:R0:W-:Y:S04]  /*c2330*/  @P3 STG.E.U8 desc[UR32][R10.64], R7 ;  /* 0x000000070a003986 */ /* 0x0001e8000c101120 */
[----:B0-----:R-:W2:Y:S01]  /*c2340*/  LDL.LU.64 R10, [R1+0xfb0] ;  /* 0x000fb000010a7983 */ /* 0x001ea20000300a00 */
[----:B------:R-:W-:Y:S02]  /*c2350*/  LOP3.LUT P5, RZ, R57, 0x20, RZ, 0xc0, !PT ;  /* 0x0000002039ff7812 */ /* 0x000fe400078ac0ff */
[----:B------:R-:W-:Y:S02]  /*c2360*/  PRMT R37, R37, 0x7773, RZ ;  /* 0x0000777325257816 */ /* 0x000fe400000000ff */
[----:B------:R-:W-:Y:S02]  /*c2370*/  P2R R3, PR, RZ, 0x20 ;  /* 0x00000020ff037803 */ /* 0x000fe40000000000 */
[----:B------:R-:W-:-:S04]  /*c2380*/  LOP3.LUT P5, RZ, R57, 0x40, RZ, 0xc0, !PT ;  /* 0x0000004039ff7812 */ /* 0x000fc800078ac0ff */
[----:B------:R-:W-:Y:S02]  /*c2390*/  P2R R4, PR, RZ, 0x20 ;  /* 0x00000020ff047803 */ /* 0x000fe40000000000 */
[----:B------:R-:W-:Y:S01]  /*c23a0*/  LOP3.LUT P5, RZ, R57, 0x80, RZ, 0xc0, !PT ;  /* 0x0000008039ff7812 */ /* 0x000fe200078ac0ff */
[----:B---3--:R0:W-:Y:S04]  /*c23b0*/  @P1 STG.E.U8 desc[UR32][R48.64], R9 ;  /* 0x0000000930001986 */ /* 0x0081e8000c101120 */
[----:B0-----:R-:W3:Y:S04]  /*c23c0*/  LDL.LU.64 R48, [R1+0xfc8] ;  /* 0x000fc80001307983 */ /* 0x001ee80000300a00 */
[----:B------:R0:W-:Y:S04]  /*c23d0*/  @P4 STG.E.U8 desc[UR32][R16.64], R37 ;  /* 0x0000002510004986 */ /* 0x0001e8000c101120 */
[----:B------:R-:W3:Y:S04]  /*c23e0*/  LDL.LU.64 R20, [R1+0xfd8] ;  /* 0x000fd80001147983 */ /* 0x000ee80000300a00 */
[----:B0-----:R-:W3:Y:S01]  /*c23f0*/  LDL.LU.64 R16, [R1+0xfc0] ;  /* 0x000fc00001107983 */ /* 0x001ee20000300a00 */
[----:B------:R-:W-:-:S05]  /*c2400*/  PRMT R9, R34, 0x7770, RZ ;  /* 0x0000777022097816 */ /* 0x000fca00000000ff */
[----:B----4-:R0:W-:Y:S04]  /*c2410*/  @P5 STG.E.U8 desc[UR32][R60.64], R9 ;  /* 0x000000093c005986 */ /* 0x0101e8000c101120 */
[----:B0-----:R-:W4:Y:S01]  /*c2420*/  LDL.LU.64 R60, [R1+0xfd0] ;  /* 0x000fd000013c7983 */ /* 0x001f220000300a00 */
[----:B------:R-:W-:Y:S02]  /*c2430*/  ISETP.NE.AND P5, PT, R4, RZ, PT ;  /* 0x000000ff0400720c */ /* 0x000fe40003fa5270 */
[----:B------:R-:W-:Y:S02]  /*c2440*/  PRMT R4, R34, 0x7771, RZ ;  /* 0x0000777122047816 */ /* 0x000fe400000000ff */
[----:B------:R-:W-:-:S04]  /*c2450*/  LOP3.LUT P6, RZ, R57, 0x4, RZ, 0xc0, !PT ;  /* 0x0000000439ff7812 */ /* 0x000fc800078cc0ff */
[----:B------:R-:W-:Y:S02]  /*c2460*/  P2R R5, PR, RZ, 0x40 ;  /* 0x00000040ff057803 */ /* 0x000fe40000000000 */
[----:B------:R-:W-:-:S03]  /*c2470*/  LOP3.LUT P6, RZ, R57, 0x8, RZ, 0xc0, !PT ;  /* 0x0000000839ff7812 */ /* 0x000fc600078cc0ff */
[----:B------:R0:W-:Y:S01]  /*c2480*/  @P5 STG.E.U8 desc[UR32][R12.64], R4 ;  /* 0x000000040c005986 */ /* 0x0001e2000c101120 */
[----:B------:R-:W-:Y:S02]  /*c2490*/  ISETP.NE.AND P5, PT, R3, RZ, PT ;  /* 0x000000ff0300720c */ /* 0x000fe40003fa5270 */
[----:B------:R-:W-:Y:S02]  /*c24a0*/  LOP3.LUT P2, RZ, R55, 0x800, RZ, 0xc0, !PT ;  /* 0x0000080037ff7812 */ /* 0x000fe4000784c0ff */
[----:B------:R-:W-:Y:S02]  /*c24b0*/  P2R R6, PR, RZ, 0x40 ;  /* 0x00000040ff067803 */ /* 0x000fe40000000000 */
[----:B------:R-:W-:Y:S02]  /*c24c0*/  LOP3.LUT P6, RZ, R57, 0x10, RZ, 0xc0, !PT ;  /* 0x0000001039ff7812 */ /* 0x000fe400078cc0ff */
[C---:B------:R-:W-:Y:S02]  /*c24d0*/  PRMT R3, R34.reuse, 0x7772, RZ ;  /* 0x0000777222037816 */ /* 0x040fe400000000ff */
[----:B------:R-:W-:Y:S01]  /*c24e0*/  PRMT R34, R34, 0x7773, RZ ;  /* 0x0000777322227816 */ /* 0x000fe200000000ff */
[----:B0-----:R-:W4:Y:S04]  /*c24f0*/  LDL.LU.64 R12, [R1+0xfe8] ;  /* 0x000fe800010c7983 */ /* 0x001f280000300a00 */
[----:B------:R0:W-:Y:S02]  /*c2500*/  @P5 STG.E.U8 desc[UR32][R14.64], R3 ;  /* 0x000000030e005986 */ /* 0x0001e4000c101120 */
[----:B0-----:R-:W-:-:S02]  /*c2510*/  PRMT R3, R38, 0x7770, RZ ;  /* 0x0000777026037816 */ /* 0x001fc400000000ff */
[----:B------:R-:W4:Y:S04]  /*c2520*/  LDL.LU.64 R14, [R1+0xfe0] ;  /* 0x000fe000010e7983 */ /* 0x000f280000300a00 */
[----:B--2---:R0:W-:Y:S04]  /*c2530*/  @P2 STG.E.U8 desc[UR32][R50.64], R34 ;  /* 0x0000002232002986 */ /* 0x0041e8000c101120 */
[----:B------:R1:W-:Y:S01]  /*c2540*/  @P6 STG.E.U8 desc[UR32][R18.64], R3 ;  /* 0x0000000312006986 */ /* 0x0003e2000c101120 */
[----:B------:R-:W-:-:S03]  /*c2550*/  ISETP.NE.AND P6, PT, R6, RZ, PT ;  /* 0x000000ff0600720c */ /* 0x000fc60003fc5270 */
[----:B0-----:R-:W2:Y:S01]  /*c2560*/  LDL.LU.64 R50, [R1+0xff0] ;  /* 0x000ff00001327983 */ /* 0x001ea20000300a00 */
[----:B-1----:R-:W-:-:S09]  /*c2570*/  PRMT R3, R38, 0x7771, RZ ;  /* 0x0000777126037816 */ /* 0x002fd200000000ff */
[----:B------:R0:W-:Y:S01]  /*c2580*/  @P6 STG.E.U8 desc[UR32][R10.64], R3 ;  /* 0x000000030a006986 */ /* 0x0001e2000c101120 */
[----:B------:R-:W-:Y:S02]  /*c2590*/  ISETP.NE.AND P6, PT, R5, RZ, PT ;  /* 0x000000ff0500720c */ /* 0x000fe40003fc5270 */
[----:B------:R-:W-:Y:S01]  /*c25a0*/  LOP3.LUT P3, RZ, R58, 0x80000000, RZ, 0xc0, !PT ;  /* 0x800000003aff7812 */ /* 0x000fe2000786c0ff */
[----:B0-----:R-:W2:Y:S01]  /*c25b0*/  LDL.LU.64 R10, [R1+0xff8] ;  /* 0x000ff800010a7983 */ /* 0x001ea20000300a00 */
[----:B------:R-:W-:Y:S02]  /*c25c0*/  PRMT R3, R38, 0x7772, RZ ;  /* 0x0000777226037816 */ /* 0x000fe400000000ff */
[----:B------:R-:W-:Y:S02]  /*c25d0*/  P2R R7, PR, RZ, 0x8 ;  /* 0x00000008ff077803 */ /* 0x000fe40000000000 */
[----:B------:R-:W-:Y:S02]  /*c25e0*/  LOP3.LUT P3, RZ, R57, 0x1, RZ, 0xc0, !PT ;  /* 0x0000000139ff7812 */ /* 0x000fe4000786c0ff */
[----:B------:R-:W-:-:S02]  /*c25f0*/  LOP3.LUT P0, RZ, R55, 0x400, RZ, 0xc0, !PT ;  /* 0x0000040037ff7812 */ /* 0x000fc4000780c0ff */
[----:B------:R-:W-:Y:S02]  /*c2600*/  P2R R8, PR, RZ, 0x8 ;  /* 0x00000008ff087803 */ /* 0x000fe40000000000 */
[----:B------:R-:W-:Y:S02]  /*c2610*/  LOP3.LUT P3, RZ, R57, 0x2, RZ, 0xc0, !PT ;  /* 0x0000000239ff7812 */ /* 0x000fe4000786c0ff */
[----:B------:R-:W-:Y:S01]  /*c2620*/  PRMT R38, R38, 0x7773, RZ ;  /* 0x0000777326267816 */ /* 0x000fe200000000ff */
[----:B---3--:R0:W-:Y:S04]  /*c2630*/  @P6 STG.E.U8 desc[UR32][R48.64], R3 ;  /* 0x0000000330006986 */ /* 0x0081e8000c101120 */
[----:B0-----:R-:W3:Y:S01]  /*c2640*/  LDL.LU.64 R48, [R1+0x1000] ;  /* 0x0010000001307983 */ /* 0x001ee20000300a00 */
[----:B------:R-:W-:-:S03]  /*c2650*/  PRMT R3, R35, 0x7770, RZ ;  /* 0x0000777023037816 */ /* 0x000fc600000000ff */
[----:B------:R-:W-:Y:S04]  /*c2660*/  @P0 STG.E.U8 desc[UR32][R20.64], R38 ;  /* 0x0000002614000986 */ /* 0x000fe8000c101120 */
[----:B------:R0:W-:Y:S01]  /*c2670*/  @P3 STG.E.U8 desc[UR32][R16.64], R3 ;  /* 0x0000000310003986 */ /* 0x0001e2000c101120 */
[----:B------:R-:W-:Y:S02]  /*c2680*/  ISETP.NE.AND P3, PT, R8, RZ, PT ;  /* 0x000000ff0800720c */ /* 0x000fe40003f65270 */
[----:B0-----:R-:W-:-:S11]  /*c2690*/  PRMT R3, R35, 0x7771, RZ ;  /* 0x0000777123037816 */ /* 0x001fd600000000ff */
[----:B----4-:R0:W-:Y:S04]  /*c26a0*/  @P3 STG.E.U8 desc[UR32][R60.64], R3 ;  /* 0x000000033c003986 */ /* 0x0101e8000c101120 */
[----:B0-----:R-:W4:Y:S01]  /*c26b0*/  LDL.LU.64 R60, [R1+0x1010] ;  /* 0x00101000013c7983 */ /* 0x001f220000300a00 */
[----:B------:R-:W-:Y:S02]  /*c26c0*/  ISETP.NE.AND P3, PT, R7, RZ, PT ;  /* 0x000000ff0700720c */ /* 0x000fe40003f65270 */
[----:B------:R-:W-:Y:S02]  /*c26d0*/  PRMT R3, R35, 0x7772, RZ ;  /* 0x0000777223037816 */ /* 0x000fe400000000ff */
[----:B------:R-:W-:Y:S02]  /*c26e0*/  LOP3.LUT P1, RZ, R55, 0x200, RZ, 0xc0, !PT ;  /* 0x0000020037ff7812 */ /* 0x000fe4000782c0ff */
[----:B------:R-:W-:-:S07]  /*c26f0*/  LOP3.LUT P4, RZ, R58, 0x40000000, RZ, 0xc0, !PT ;  /* 0x400000003aff7812 */ /* 0x000fce000788c0ff */
[----:B------:R0:W-:Y:S01]  /*c2700*/  @P3 STG.E.U8 desc[UR32][R12.64], R3 ;  /* 0x000000030c003986 */ /* 0x0001e2000c101120 */
[----:B------:R-:W-:-:S03]  /*c2710*/  PRMT R35, R35, 0x7773, RZ ;  /* 0x0000777323237816 */ /* 0x000fc600000000ff */
[----:B0-----:R-:W4:Y:S01]  /*c2720*/  LDL.LU.64 R12, [R1+0x1008] ;  /* 0x00100800010c7983 */ /* 0x001f220000300a00 */
[----:B------:R-:W-:-:S03]  /*c2730*/  PRMT R3, R39, 0x7770, RZ ;  /* 0x0000777027037816 */ /* 0x000fc600000000ff */
[----:B------:R-:W-:Y:S01]  /*c2740*/  @P1 STG.E.U8 desc[UR32][R14.64], R35 ;  /* 0x000000230e001986 */ /* 0x000fe2000c101120 */
[C---:B------:R-:W-:Y:S02]  /*c2750*/  LOP3.LUT P5, RZ, R58.reuse, 0x20000000, RZ, 0xc0, !PT ;  /* 0x200000003aff7812 */ /* 0x040fe400078ac0ff */
[----:B------:R-:W-:Y:S01]  /*c2760*/  LOP3.LUT P2, RZ, R58, 0x10000000, RZ, 0xc0, !PT ;  /* 0x100000003aff7812 */ /* 0x000fe2000784c0ff */
[----:B--2---:R0:W-:Y:S04]  /*c2770*/  @P4 STG.E.U8 desc[UR32][R50.64], R3 ;  /* 0x0000000332004986 */ /* 0x0041e8000c101120 */
[----:B0-----:R-:W2:Y:S01]  /*c2780*/  LDL.LU.64 R50, [R1+0x1018] ;  /* 0x0010180001327983 */ /* 0x001ea20000300a00 */
[----:B------:R-:W-:-:S03]  /*c2790*/  PRMT R3, R39, 0x7771, RZ ;  /* 0x0000777127037816 */ /* 0x000fc600000000ff */
[----:B------:R-:W2:Y:S04]  /*c27a0*/  LDL.LU.64 R16, [R1+0x1030] ;  /* 0x0010300001107983 */ /* 0x000ea80000300a00 */
[----:B------:R0:W-:Y:S02]  /*c27b0*/  @P5 STG.E.U8 desc[UR32][R10.64], R3 ;  /* 0x000000030a005986 */ /* 0x0001e4000c101120 */
[----:B0-----:R-:W-:Y:S02]  /*c27c0*/  PRMT R3, R39, 0x7772, RZ ;  /* 0x0000777227037816 */ /* 0x001fe400000000ff */
        /* <DEDUP_REMOVED lines=10> */
[----:B------:R-:W-:Y:S02]  /*c2870*/  PRMT R7, R40, 0x7770, RZ ;  /* 0x0000777028077816 */ /* 0x000fe400000000ff */
[----:B------:R-:W-:-:S07]  /*c2880*/  LOP3.LUT P3, RZ, R58, 0x4000000, RZ, 0xc0, !PT ;  /* 0x040000003aff7812 */ /* 0x000fce000786c0ff */
[----:B------:R0:W-:Y:S01]  /*c2890*/  @P0 STG.E.U8 desc[UR32][R12.64], R7 ;  /* 0x000000070c000986 */ /* 0x0001e2000c101120 */
[----:B------:R-:W-:Y:S02]  /*c28a0*/  LOP3.LUT P1, RZ, R58, 0x2000000, RZ, 0xc0, !PT ;  /* 0x020000003aff7812 */ /* 0x000fe4000782c0ff */
[----:B------:R-:W-:Y:S01]  /*c28b0*/  PRMT R9, R40, 0x7771, RZ ;  /* 0x0000777128097816 */ /* 0x000fe200000000ff */
[----:B0-----:R-:W4:Y:S01]  /*c28c0*/  LDL.LU.64 R12, [R1+0x1048] ;  /* 0x00104800010c7983 */ /* 0x001f220000300a00 */
[----:B------:R-:W-:-:S04]  /*c28d0*/  LOP3.LUT P4, RZ, R58, 0x800000, RZ, 0xc0, !PT ;  /* 0x008000003aff7812 */ /* 0x000fc8000788c0ff */
[----:B------:R-:W-:Y:S02]  /*c28e0*/  P2R R4, PR, RZ, 0x10 ;  /* 0x00000010ff047803 */ /* 0x000fe40000000000 */
[----:B------:R-:W-:-:S04]  /*c28f0*/  LOP3.LUT P4, RZ, R58, 0x1000000, RZ, 0xc0, !PT ;  /* 0x010000003aff7812 */ /* 0x000fc8000788c0ff */
[----:B------:R-:W-:Y:S02]  /*c2900*/  P2R R5, PR, RZ, 0x10 ;  /* 0x00000010ff057803 */ /* 0x000fe40000000000 */
[----:B------:R-:W-:Y:S01]  /*c2910*/  LOP3.LUT P4, RZ, R55, 0x80, RZ, 0xc0, !PT ;  /* 0x0000008037ff7812 */ /* 0x000fe2000788c0ff */
[----:B--2---:R0:W-:Y:S04]  /*c2920*/  @P3 STG.E.U8 desc[UR32][R50.64], R9 ;  /* 0x0000000932003986 */ /* 0x0041e8000c101120 */
[----:B0-----:R-:W2:Y:S01]  /*c2930*/  LDL.LU.64 R50, [R1+0x1058] ;  /* 0x0010580001327983 */ /* 0x001ea20000300a00 */
[----:B------:R-:W-:-:S03]  /*c2940*/  PRMT R9, R40, 0x7772, RZ ;  /* 0x0000777228097816 */ /* 0x000fc600000000ff */
[----:B------:R-:W2:Y:S04]  /*c2950*/  LDL.LU.64 R20, [R1+0x1078] ;  /* 0x0010780001147983 */ /* 0x000ea80000300a00 */
[----:B------:R0:W-:Y:S01]  /*c2960*/  @P1 STG.E.U8 desc[UR32][R16.64], R9 ;  /* 0x0000000910001986 */ /* 0x0001e2000c101120 */
[----:B------:R-:W-:-:S03]  /*c2970*/  PRMT R40, R40, 0x7773, RZ ;  /* 0x0000777328287816 */ /* 0x000fc600000000ff */
[----:B0-----:R-:W2:Y:S01]  /*c2980*/  LDL.LU.64 R16, [R1+0x1070] ;  /* 0x0010700001107983 */ /* 0x001ea20000300a00 */
[----:B------:R-:W-:-:S03]  /*c2990*/  LOP3.LUT P5, RZ, R58, 0x400000, RZ, 0xc0, !PT ;  /* 0x004000003aff7812 */ /* 0x000fc600078ac0ff */
[----:B---3--:R0:W-:Y:S01]  /*c29a0*/  @P4 STG.E.U8 desc[UR32][R48.64], R40 ;  /* 0x0000002830004986 */ /* 0x0081e2000c101120 */
[----:B------:R-:W-:Y:S02]  /*c29b0*/  ISETP.NE.AND P4, PT, R5, RZ, PT ;  /* 0x000000ff0500720c */ /* 0x000fe40003f85270 */
[----:B------:R-:W-:Y:S01]  /*c29c0*/  PRMT R5, R44, 0x7770, RZ ;  /* 0x000077702c057816 */ /* 0x000fe200000000ff */
[----:B0-----:R-:W3:Y:S10]  /*c29d0*/  LDL.LU.64 R48, [R1+0x1088] ;  /* 0x0010880001307983 */ /* 0x001ef40000300a00 */
[----:B------:R0:W-:Y:S01]  /*c29e0*/  @P4 STG.E.U8 desc[UR32][R14.64], R5 ;  /* 0x000000050e004986 */ /* 0x0001e2000c101120 */
[----:B------:R-:W-:-:S02]  /*c29f0*/  ISETP.NE.AND P4, PT, R4, RZ, PT ;  /* 0x000000ff0400720c */ /* 0x000fc40003f85270 */
[C---:B------:R-:W-:Y:S01]  /*c2a00*/  PRMT R4, R44.reuse, 0x7771, RZ ;  /* 0x000077712c047816 */ /* 0x040fe200000000ff */
[----:B0-----:R-:W3:Y:S10]  /*c2a10*/  LDL.LU.64 R14, [R1+0x1080] ;  /* 0x00108000010e7983 */ /* 0x001ef40000300a00 */
[----:B------:R0:W-:Y:S02]  /*c2a20*/  @P4 STG.E.U8 desc[UR32][R10.64], R4 ;  /* 0x000000040a004986 */ /* 0x0001e4000c101120 */
[----:B0-----:R-:W-:-:S02]  /*c2a30*/  PRMT R4, R44, 0x7772, RZ ;  /* 0x000077722c047816 */ /* 0x001fc400000000ff */
[----:B------:R-:W3:Y:S04]  /*c2a40*/  LDL.LU.64 R10, [R1+0x1090] ;  /* 0x00109000010a7983 */ /* 0x000ee80000300a00 */
[----:B----4-:R0:W-:Y:S04]  /*c2a50*/  @P5 STG.E.U8 desc[UR32][R60.64], R4 ;  /* 0x000000043c005986 */ /* 0x0101e8000c101120 */
[----:B0-----:R-:W4:Y:S01]  /*c2a60*/  LDL.LU.64 R60, [R1+0x1068] ;  /* 0x00106800013c7983 */ /* 0x001f220000300a00 */
[----:B------:R-:W-:-:S04]  /*c2a70*/  LOP3.LUT P2, RZ, R58, 0x100000, RZ, 0xc0, !PT ;  /* 0x001000003aff7812 */ /* 0x000fc8000784c0ff */
[----:B------:R-:W-:Y:S02]  /*c2a80*/  P2R R3, PR, RZ, 0x4 ;  /* 0x00000004ff037803 */ /* 0x000fe40000000000 */
[----:B------:R-:W-:-:S04]  /*c2a90*/  LOP3.LUT P2, RZ, R58, 0x200000, RZ, 0xc0, !PT ;  /* 0x002000003aff7812 */ /* 0x000fc8000784c0ff */
[----:B------:R-:W-:Y:S02]  /*c2aa0*/  P2R R6, PR, RZ, 0x4 ;  /* 0x00000004ff067803 */ /* 0x000fe40000000000 */
[----:B------:R-:W-:Y:S02]  /*c2ab0*/  LOP3.LUT P2, RZ, R55, 0x40, RZ, 0xc0, !PT ;  /* 0x0000004037ff7812 */ /* 0x000fe4000784c0ff */
[----:B------:R-:W-:Y:S02]  /*c2ac0*/  PRMT R44, R44, 0x7773, RZ ;  /* 0x000077732c2c7816 */ /* 0x000fe400000000ff */
[----:B------:R-:W-:-:S09]  /*c2ad0*/  PRMT R4, R41, 0x7770, RZ ;  /* 0x0000777029047816 */ /* 0x000fd200000000ff */
[----:B------:R-:W-:Y:S01]  /*c2ae0*/  @P2 STG.E.U8 desc[UR32][R18.64], R44 ;  /* 0x0000002c12002986 */ /* 0x000fe2000c101120 */
[----:B------:R-:W-:Y:S02]  /*c2af0*/  ISETP.NE.AND P2, PT, R6, RZ, PT ;  /* 0x000000ff0600720c */ /* 0x000fe40003f45270 */
[----:B------:R-:W-:-:S04]  /*c2b00*/  LOP3.LUT P0, RZ, R59, 0x40000, RZ, 0xc0, !PT ;  /* 0x000400003bff7812 */ /* 0x000fc8000780c0ff */
[----:B------:R-:W-:Y:S02]  /*c2b10*/  P2R R7, PR, RZ, 0x1 ;  /* 0x00000001ff077803 */ /* 0x000fe40000000000 */
[----:B------:R-:W-:-:S05]  /*c2b20*/  LOP3.LUT P0, RZ, R59, 0x80000, RZ, 0xc0, !PT ;  /* 0x000800003bff7812 */ /* 0x000fca000780c0ff */
[----:B------:R0:W-:Y:S01]  /*c2b30*/  @P2 STG.E.U8 desc[UR32][R12.64], R4 ;  /* 0x000000040c002986 */ /* 0x0001e2000c101120 */
[----:B------:R-:W-:Y:S02]  /*c2b40*/  ISETP.NE.AND P2, PT, R3, RZ, PT ;  /* 0x000000ff0300720c */ /* 0x000fe40003f45270 */
[----:B------:R-:W-:Y:S02]  /*c2b50*/  LOP3.LUT P6, RZ, R59, 0x100000, RZ, 0xc0, !PT ;  /* 0x001000003bff7812 */ /* 0x000fe400078cc0ff */
[----:B------:R-:W-:Y:S02]  /*c2b60*/  P2R R8, PR, RZ, 0x1 ;  /* 0x00000001ff087803 */ /* 0x000fe40000000000 */
[----:B------:R-:W-:Y:S02]  /*c2b70*/  LOP3.LUT P0, RZ, R55, 0x20, RZ, 0xc0, !PT ;  /* 0x0000002037ff7812 */ /* 0x000fe4000780c0ff */
[C---:B------:R-:W-:Y:S01]  /*c2b80*/  PRMT R3, R41.reuse, 0x7771, RZ ;  /* 0x0000777129037816 */ /* 0x040fe200000000ff */
[----:B0-----:R-:W4:Y:S04]  /*c2b90*/  LDL.LU.64 R12, [R1+0x1098] ;  /* 0x00109800010c7983 */ /* 0x001f280000300a00 */
[----:B--2---:R0:W-:Y:S02]  /*c2ba0*/  @P2 STG.E.U8 desc[UR32][R50.64], R3 ;  /* 0x0000000332002986 */ /* 0x0041e4000c101120 */
[----:B0-----:R-:W-:-:S02]  /*c2bb0*/  PRMT R3, R41, 0x7772, RZ ;  /* 0x0000777229037816 */ /* 0x001fc400000000ff */
[----:B------:R-:W2:Y:S01]  /*c2bc0*/  LDL.LU.64 R50, [R1+0x10a8] ;  /* 0x0010a80001327983 */ /* 0x000ea20000300a00 */
[----:B------:R-:W-:-:S03]  /*c2bd0*/  PRMT R41, R41, 0x7773, RZ ;  /* 0x0000777329297816 */ /* 0x000fc600000000ff */
[----:B------:R0:W-:Y:S04]  /*c2be0*/  @P6 STG.E.U8 desc[UR32][R20.64], R3 ;  /* 0x0000000314006986 */ /* 0x0001e8000c101120 */
[----:B------:R-:W-:Y:S01]  /*c2bf0*/  @P0 STG.E.U8 desc[UR32][R16.64], R41 ;  /* 0x0000002910000986 */ /* 0x000fe2000c101120 */
[----:B------:R-:W-:Y:S02]  /*c2c00*/  ISETP.NE.AND P0, PT, R8, RZ, PT ;  /* 0x000000ff0800720c */ /* 0x000fe40003f05270 */
[----:B0-----:R-:W-:Y:S02]  /*c2c10*/  PRMT R3, R45, 0x7770, RZ ;  /* 0x000077702d037816 */ /* 0x001fe400000000ff */
[----:B------:R-:W-:Y:S02]  /*c2c20*/  LOP3.LUT P3, RZ, R59, 0x20000, RZ, 0xc0, !PT ;  /* 0x000200003bff7812 */ /* 0x000fe4000786c0ff */
[----:B------:R-:W-:-:S07]  /*c2c30*/  LOP3.LUT P1, RZ, R55, 0x10, RZ, 0xc0, !PT ;  /* 0x0000001037ff7812 */ /* 0x000fce000782c0ff */
[----:B---3--:R0:W-:Y:S01]  /*c2c40*/  @P0 STG.E.U8 desc[UR32][R48.64], R3 ;  /* 0x0000000330000986 */ /* 0x0081e2000c101120 */
[----:B------:R-:W-:-:S03]  /*c2c50*/  ISETP.NE.AND P0, PT, R7, RZ, PT ;  /* 0x000000ff0700720c */ /* 0x000fc60003f05270 */
[----:B0-----:R-:W3:Y:S01]  /*c2c60*/  LDL.LU.64 R48, [R1+0x10b0] ;  /* 0x0010b00001307983 */ /* 0x001ee20000300a00 */
[----:B------:R-:W-:-:S09]  /*c2c70*/  PRMT R3, R45, 0x7771, RZ ;  /* 0x000077712d037816 */ /* 0x000fd200000000ff */
[----:B------:R0:W-:Y:S04]  /*c2c80*/  @P0 STG.E.U8 desc[UR32][R14.64], R3 ;  /* 0x000000030e000986 */ /* 0x0001e8000c101120 */
[----:B0-----:R-:W3:Y:S01]  /*c2c90*/  LDL.LU.64 R14, [R1+0x10c0] ;  /* 0x0010c000010e7983 */ /* 0x001ee20000300a00 */
[C---:B------:R-:W-:Y:S02]  /*c2ca0*/  PRMT R3, R45.reuse, 0x7772, RZ ;  /* 0x000077722d037816 */ /* 0x040fe400000000ff */
[----:B------:R-:W-:-:S03]  /*c2cb0*/  PRMT R45, R45, 0x7773, RZ ;  /* 0x000077732d2d7816 */ /* 0x000fc600000000ff */
[----:B------:R-:W-:Y:S04]  /*c2cc0*/  @P3 STG.E.U8 desc[UR32][R10.64], R3 ;  /* 0x000000030a003986 */ /* 0x000fe8000c101120 */
[----:B----4-:R0:W-:Y:S04]  /*c2cd0*/  @P1 STG.E.U8 desc[UR32][R60.64], R45 ;  /* 0x0000002d3c001986 */ /* 0x0101e8000c101120 */
[----:B0-----:R-:W4:Y:S04]  /*c2ce0*/  LDL.LU.64 R60, [R1+0x10c8] ;  /* 0x0010c800013c7983 */ /* 0x001f280000300a00 */
[----:B------:R-:W4:Y:S01]  /*c2cf0*/  LDL.LU.64 R10, [R1+0x10d8] ;  /* 0x0010d800010a7983 */ /* 0x000f220000300a00 */
[----:B------:R-:W-:-:S03]  /*c2d00*/  LOP3.LUT P4, RZ, R59, 0x10000, RZ, 0xc0, !PT ;  /* 0x000100003bff7812 */ /* 0x000fc6000788c0ff */
[----:B------:R-:W4:Y:S01]  /*c2d10*/  LDL.LU.64 R20, [R1+0x10f8] ;  /* 0x0010f80001147983 */ /* 0x000f220000300a00 */
[C---:B------:R-:W-:Y:S02]  /*c2d20*/  PRMT R3, R42.reuse, 0x7770, RZ ;  /* 0x000077702a037816 */ /* 0x040fe400000000ff */
[C---:B------:R-:W-:Y:S02]  /*c2d30*/  LOP3.LUT P5, RZ, R59.reuse, 0x8000, RZ, 0xc0, !PT ;  /* 0x000080003bff7812 */ /* 0x040fe400078ac0ff */
[----:B------:R-:W-:Y:S02]  /*c2d40*/  LOP3.LUT P2, RZ, R59, 0x4000, RZ, 0xc0, !PT ;  /* 0x000040003bff7812 */ /* 0x000fe4000784c0ff */
[----:B------:R-:W-:-:S03]  /*c2d50*/  PRMT R7, R42, 0x7772, RZ ;  /* 0x000077722a077816 */ /* 0x000fc600000000ff */
[----:B------:R0:W-:Y:S04]  /*c2d60*/  @P4 STG.E.U8 desc[UR32][R12.64], R3 ;  /* 0x000000030c004986 */ /* 0x0001e8000c101120 */
[----:B0-----:R-:W4:Y:S01]  /*c2d70*/  LDL.LU.64 R12, [R1+0x1118] ;  /* 0x00111800010c7983 */ /* 0x001f220000300a00 */
[----:B------:R-:W-:-:S05]  /*c2d80*/  PRMT R3, R42, 0x7771, RZ ;  /* 0x000077712a037816 */ /* 0x000fca00000000ff */
[----:B--2---:R0:W-:Y:S04]  /*c2d90*/  @P5 STG.E.U8 desc[UR32][R50.64], R3 ;  /* 0x0000000332005986 */ /* 0x0041e8000c101120 */
[----:B0-----:R-:W2:Y:S01]  /*c2da0*/  LDL.LU.64 R50, [R1+0x10f0] ;  /* 0x0010f00001327983 */ /* 0x001ea20000300a00 */
[----:B------:R-:W-:Y:S02]  /*c2db0*/  LOP3.LUT P6, RZ, R55, 0x8, RZ, 0xc0, !PT ;  /* 0x0000000837ff7812 */ /* 0x000fe400078cc0ff */
[----:B------:R-:W-:Y:S02]  /*c2dc0*/  PRMT R42, R42, 0x7773, RZ ;  /* 0x000077732a2a7816 */ /* 0x000fe400000000ff */
[C---:B------:R-:W-:Y:S02]  /*c2dd0*/  LOP3.LUT P0, RZ, R59.reuse, 0x2000, RZ, 0xc0, !PT ;  /* 0x000020003bff7812 */ /* 0x040fe4000780c0ff */
[----:B------:R-:W-:Y:S01]  /*c2de0*/  PRMT R9, R46, 0x7770, RZ ;  /* 0x000077702e097816 */ /* 0x000fe200000000ff */
[----:B---3--:R0:W-:Y:S04]  /*c2df0*/  @P2 STG.E.U8 desc[UR32][R48.64], R7 ;  /* 0x0000000730002986 */ /* 0x0081e8000c101120 */
[----:B0-----:R-:W3:Y:S04]  /*c2e00*/  LDL.LU.64 R48, [R1+0x1110] ;  /* 0x0011100001307983 */ /* 0x001ee80000300a00 */
[----:B------:R-:W3:Y:S04]  /*c2e10*/  LDL.LU.64 R16, [R1+0x1130] ;  /* 0x0011300001107983 */ /* 0x000ee80000300a00 */
[----:B------:R0:W-:Y:S04]  /*c2e20*/  @P6 STG.E.U8 desc[UR32][R14.64], R42 ;  /* 0x0000002a0e006986 */ /* 0x0001e8000c101120 */
[----:B0-----:R-:W3:Y:S04]  /*c2e30*/  LDL.LU.64 R14, [R1+0x1140] ;  /* 0x00114000010e7983 */ /* 0x001ee80000300a00 */
[----:B----4-:R0:W-:Y:S04]  /*c2e40*/  @P0 STG.E.U8 desc[UR32][R60.64], R9 ;  /* 0x000000093c000986 */ /* 0x0101e8000c101120 */
[----:B0-----:R-:W4:Y:S01]  /*c2e50*/  LDL.LU.64 R60, [R1+0x1128] ;  /* 0x00112800013c7983 */ /* 0x001f220000300a00 */
[----:B------:R-:W-:-:S02]  /*c2e60*/  LOP3.LUT P1, RZ, R59, 0x400, RZ, 0xc0, !PT ;  /* 0x000004003bff7812 */ /* 0x000fc4000782c0ff */
[----:B------:R-:W-:Y:S02]  /*c2e70*/  LOP3.LUT P3, RZ, R59, 0x1000, RZ, 0xc0, !PT ;  /* 0x000010003bff7812 */ /* 0x000fe4000786c0ff */
[----:B------:R-:W-:Y:S02]  /*c2e80*/  P2R R5, PR, RZ, 0x2 ;  /* 0x00000002ff057803 */ /* 0x000fe40000000000 */
[----:B------:R-:W-:-:S04]  /*c2e90*/  LOP3.LUT P1, RZ, R55, 0x4, RZ, 0xc0, !PT ;  /* 0x0000000437ff7812 */ /* 0x000fc8000782c0ff */
[----:B------:R-:W-:Y:S02]  /*c2ea0*/  P2R R6, PR, RZ, 0x2 ;  /* 0x00000002ff067803 */ /* 0x000fe40000000000 */
[----:B------:R-:W-:Y:S02]  /*c2eb0*/  LOP3.LUT P1, RZ, R59, 0x800, RZ, 0xc0, !PT ;  /* 0x000008003bff7812 */ /* 0x000fe4000782c0ff */
[----:B------:R-:W-:-:S05]  /*c2ec0*/  PRMT R9, R46, 0x7771, RZ ;  /* 0x000077712e097816 */ /* 0x000fca00000000ff */
[----:B------:R0:W-:Y:S02]  /*c2ed0*/  @P3 STG.E.U8 desc[UR32][R10.64], R9 ;  /* 0x000000090a003986 */ /* 0x0001e4000c101120 */
[----:B0-----:R-:W-:Y:S02]  /*c2ee0*/  PRMT R9, R46, 0x7772, RZ ;  /* 0x000077722e097816 */ /* 0x001fe400000000ff */
[----:B------:R-:W4:Y:S04]  /*c2ef0*/  LDL.LU.64 R10, [R1+0x1138] ;  /* 0x00113800010a7983 */ /* 0x000f280000300a00 */
[----:B------:R-:W-:Y:S01]  /*c2f00*/  @P1 STG.E.U8 desc[UR32][R20.64], R9 ;  /* 0x0000000914001986 */ /* 0x000fe2000c101120 */
[----:B------:R-:W-:Y:S02]  /*c2f10*/  ISETP.NE.AND P1, PT, R6, RZ, PT ;  /* 0x000000ff0600720c */ /* 0x000fe40003f25270 */
[----:B------:R-:W-:Y:S01]  /*c2f20*/  PRMT R46, R46, 0x7773, RZ ;  /* 0x000077732e2e7816 */ /* 0x000fe200000000ff */
[----:B------:R-:W4:Y:S01]  /*c2f30*/  LDL.LU.64 R18, [R1+0x1158] ;  /* 0x0011580001127983 */ /* 0x000f220000300a00 */
[----:B------:R-:W-:-:S02]  /*c2f40*/  LOP3.LUT P5, RZ, R59, 0x80, RZ, 0xc0, !PT ;  /* 0x000000803bff7812 */ /* 0x000fc400078ac0ff */
[----:B------:R-:W-:-:S07]  /*c2f50*/  LOP3.LUT P4, RZ, R59, 0x200, RZ, 0xc0, !PT ;  /* 0x000002003bff7812 */ /* 0x000fce000788c0ff */
[----:B------:R0:W-:Y:S01]  /*c2f60*/  @P1 STG.E.U8 desc[UR32][R12.64], R46 ;  /* 0x0000002e0c001986 */ /* 0x0001e2000c101120 */
[----:B------:R-:W-:Y:S02]  /*c2f70*/  ISETP.NE.AND P1, PT, R5, RZ, PT ;  /* 0x000000ff0500720c */ /* 0x000fe40003f25270 */
[----:B------:R-:W-:Y:S02]  /*c2f80*/  P2R R3, PR, RZ, 0x20 ;  /* 0x00000020ff037803 */ /* 0x000fe40000000000 */
[----:B------:R-:W-:Y:S02]  /*c2f90*/  LOP3.LUT P5, RZ, R55, 0x2, RZ, 0xc0, !PT ;  /* 0x0000000237ff7812 */ /* 0x000fe400078ac0ff */
[----:B------:R-:W-:Y:S01]  /*c2fa0*/  PRMT R5, R43, 0x7770, RZ ;  /* 0x000077702b057816 */ /* 0x000fe200000000ff */
[----:B0-----:R-:W4:Y:S01]  /*c2fb0*/  LDL.LU.64 R12, [R1+0x1150] ;  /* 0x00115000010c7983 */ /* 0x001f220000300a00 */
[----:B------:R-:W-:Y:S02]  /*c2fc0*/  P2R R4, PR, RZ, 0x20 ;  /* 0x00000020ff047803 */ /* 0x000fe40000000000 */
[----:B------:R-:W-:-:S03]  /*c2fd0*/  LOP3.LUT P5, RZ, R59, 0x100, RZ, 0xc0, !PT ;  /* 0x000001003bff7812 */ /* 0x000fc600078ac0ff */
[----:B--2---:R0:W-:Y:S04]  /*c2fe0*/  @P1 STG.E.U8 desc[UR32][R50.64], R5 ;  /* 0x0000000532001986 */ /* 0x0041e8000c101120 */
[----:B------:R-:W2:Y:S01]  /*c2ff0*/  LDL.LU R54, [R1+0x140] ;  /* 0x0001400001367983 */ /* 0x000ea20000300800 */
[----:B0-----:R-:W-:-:S03]  /*c3000*/  PRMT R5, R43, 0x7771, RZ ;  /* 0x000077712b057816 */ /* 0x001fc600000000ff */
[----:B------:R-:W2:Y:S04]  /*c3010*/  LDL.LU.64 R50, [R1+0x1148] ;  /* 0x0011480001327983 */ /* 0x000ea80000300a00 */
[----:B---3--:R0:W-:Y:S02]  /*c3020*/  @P4 STG.E.U8 desc[UR32][R48.64], R5 ;  /* 0x0000000530004986 */ /* 0x0081e4000c101120 */
[----:B0-----:R-:W-:Y:S02]  /*c3030*/  PRMT R5, R43, 0x7772, RZ ;  /* 0x000077722b057816 */ /* 0x001fe400000000ff */
[----:B------:R-:W3:Y:S04]  /*c3040*/  LDL.LU.64 R48, [R1+0x1160] ;  /* 0x0011600001307983 */ /* 0x000ee80000300a00 */
[----:B------:R0:W-:Y:S01]  /*c3050*/  @P5 STG.E.U8 desc[UR32][R16.64], R5 ;  /* 0x0000000510005986 */ /* 0x0001e2000c101120 */
[----:B------:R-:W-:-:S02]  /*c3060*/  ISETP.NE.AND P5, PT, R4, RZ, PT ;  /* 0x000000ff0400720c */ /* 0x000fc40003fa5270 */
[----:B------:R-:W-:Y:S01]  /*c3070*/  PRMT R43, R43, 0x7773, RZ ;  /* 0x000077732b2b7816 */ /* 0x000fe200000000ff */
[----:B------:R-:W3:Y:S04]  /*c3080*/  LDL.LU.64 R20, [R1+0x1168] ;  /* 0x0011680001147983 */ /* 0x000ee80000300a00 */
[----:B0-----:R-:W3:Y:S06]  /*c3090*/  LDL.LU.64 R16, [R1+0x1120] ;  /* 0x0011200001107983 */ /* 0x001eec0000300a00 */
[----:B------:R-:W-:Y:S01]  /*c30a0*/  @P5 STG.E.U8 desc[UR32][R14.64], R43 ;  /* 0x0000002b0e005986 */ /* 0x000fe2000c101120 */
[----:B------:R-:W-:-:S02]  /*c30b0*/  ISETP.NE.AND P5, PT, R3, RZ, PT ;  /* 0x000000ff0300720c */ /* 0x000fc40003fa5270 */
[----:B------:R-:W-:-:S11]  /*c30c0*/  PRMT R3, R47, 0x7770, RZ ;  /* 0x000077702f037816 */ /* 0x000fd600000000ff */
[----:B----4-:R0:W-:Y:S04]  /*c30d0*/  @P5 STG.E.U8 desc[UR32][R60.64], R3 ;  /* 0x000000033c005986 */ /* 0x0101e8000c101120 */
[----:B0-----:R-:W4:Y:S01]  /*c30e0*/  LDL.LU.64 R60, [R1+0x1170] ;  /* 0x00117000013c7983 */ /* 0x001f220000300a00 */
[C---:B------:R-:W-:Y:S02]  /*c30f0*/  LOP3.LUT P6, RZ, R59.reuse, 0x10, RZ, 0xc0, !PT ;  /* 0x000000103bff7812 */ /* 0x040fe400078cc0ff */
[----:B------:R-:W-:Y:S01]  /*c3100*/  LOP3.LUT P2, RZ, R59, 0x40, RZ, 0xc0, !PT ;  /* 0x000000403bff7812 */ /* 0x000fe2000784c0ff */
[----:B------:R-:W4:Y:S01]  /*c3110*/  LDL.LU.64 R14, [R1+0x1178] ;  /* 0x00117800010e7983 */ /* 0x000f220000300a00 */
[----:B------:R-:W-:Y:S02]  /*c3120*/  P2R R7, PR, RZ, 0x40 ;  /* 0x00000040ff077803 */ /* 0x000fe40000000000 */
[----:B------:R-:W-:-:S04]  /*c3130*/  LOP3.LUT P6, RZ, R55, 0x1, RZ, 0xc0, !PT ;  /* 0x0000000137ff7812 */ /* 0x000fc800078cc0ff */
[----:B------:R-:W-:Y:S02]  /*c3140*/  P2R R8, PR, RZ, 0x40 ;  /* 0x00000040ff087803 */ /* 0x000fe40000000000 */
[----:B------:R-:W-:Y:S02]  /*c3150*/  LOP3.LUT P6, RZ, R59, 0x20, RZ, 0xc0, !PT ;  /* 0x000000203bff7812 */ /* 0x000fe400078cc0ff */
[----:B------:R-:W-:-:S05]  /*c3160*/  PRMT R3, R47, 0x7771, RZ ;  /* 0x000077712f037816 */ /* 0x000fca00000000ff */
[----:B------:R0:W-:Y:S02]  /*c3170*/  @P2 STG.E.U8 desc[UR32][R10.64], R3 ;  /* 0x000000030a002986 */ /* 0x0001e4000c101120 */
[C---:B0-----:R-:W-:Y:S02]  /*c3180*/  PRMT R3, R47.reuse, 0x7772, RZ ;  /* 0x000077722f037816 */ /* 0x041fe400000000ff */
[----:B------:R-:W4:Y:S04]  /*c3190*/  LDL.LU.64 R10, [R1+0x1180] ;  /* 0x00118000010a7983 */ /* 0x000f280000300a00 */
[----:B------:R2:W-:Y:S01]  /*c31a0*/  @P6 STG.E.U8 desc[UR32][R18.64], R3 ;  /* 0x0000000312006986 */ /* 0x0005e2000c101120 */
[----:B------:R-:W-:Y:S02]  /*c31b0*/  ISETP.NE.AND P6, PT, R8, RZ, PT ;  /* 0x000000ff0800720c */ /* 0x000fe40003fc5270 */
[----:B------:R-:W-:-:S11]  /*c31c0*/  PRMT R47, R47, 0x7773, RZ ;  /* 0x000077732f2f7816 */ /* 0x000fd600000000ff */
[----:B------:R0:W-:Y:S01]  /*c31d0*/  @P6 STG.E.U8 desc[UR32][R12.64], R47 ;  /* 0x0000002f0c006986 */ /* 0x0001e2000c101120 */
[----:B------:R-:W-:-:S03]  /*c31e0*/  ISETP.NE.AND P6, PT, R7, RZ, PT ;  /* 0x000000ff0700720c */ /* 0x000fc60003fc5270 */
[----:B------:R-:W1:Y:S01]  /*c31f0*/  LDS.128 R4, [R0] ;  /* 0x0000000000047984 */ /* 0x000e620000000c00 */
[C---:B------:R-:W-:Y:S02]  /*c3200*/  LOP3.LUT P0, RZ, R59.reuse, 0x8, RZ, 0xc0, !PT ;  /* 0x000000083bff7812 */ /* 0x040fe4000780c0ff */
[----:B--2---:R-:W-:Y:S01]  /*c3210*/  PRMT R3, R54, 0x7770, RZ ;  /* 0x0000777036037816 */ /* 0x004fe200000000ff */
[----:B0-----:R-:W2:Y:S06]  /*c3220*/  LDL.LU.64 R12, [R1+0x1108] ;  /* 0x00110800010c7983 */ /* 0x001eac0000300a00 */
[----:B------:R0:W-:Y:S04]  /*c3230*/  @P6 STG.E.U8 desc[UR32][R50.64], R3 ;  /* 0x0000000332006986 */ /* 0x0001e8000c101120 */
[----:B------:R-:W2:Y:S01]  /*c3240*/  LDL.LU R52, [R1+0x144] ;  /* 0x0001440001347983 */ /* 0x000ea20000300800 */
[----:B------:R-:W-:-:S02]  /*c3250*/  LOP3.LUT P3, RZ, R59, 0x4, RZ, 0xc0, !PT ;  /* 0x000000043bff7812 */ /* 0x000fc4000786c0ff */
[----:B0-----:R-:W-:Y:S01]  /*c3260*/  PRMT R3, R54, 0x7771, RZ ;  /* 0x0000777136037816 */ /* 0x001fe200000000ff */
[----:B------:R-:W2:Y:S01]  /*c3270*/  LDL.LU.64 R50, [R1+0x10a0] ;  /* 0x0010a00001327983 */ /* 0x000ea20000300a00 */
[----:B------:R-:W-:Y:S02]  /*c3280*/  LOP3.LUT P1, RZ, R59, 0x2, RZ, 0xc0, !PT ;  /* 0x000000023bff7812 */ /* 0x000fe4000782c0ff */
[----:B-1----:R-:W-:Y:S01]  /*c3290*/  PRMT R0, R4, 0x7770, RZ ;  /* 0x0000777004007816 */ /* 0x002fe200000000ff */
[----:B---3--:R0:W-:Y:S01]  /*c32a0*/  @P0 STG.E.U8 desc[UR32][R48.64], R3 ;  /* 0x0000000330000986 */ /* 0x0081e2000c101120 */
[----:B------:R-:W-:-:S03]  /*c32b0*/  LOP3.LUT P0, RZ, R2, 0x40000000, RZ, 0xc0, !PT ;  /* 0x4000000002ff7812 */ /* 0x000fc6000780c0ff */
[----:B0-----:R-:W3:Y:S01]  /*c32c0*/  LDL.LU.64 R48, [R1+0x1020] ;  /* 0x0010200001307983 */ /* 0x001ee20000300a00 */
[----:B------:R-:W-:-:S05]  /*c32d0*/  PRMT R3, R54, 0x7772, RZ ;  /* 0x0000777236037816 */ /* 0x000fca00000000ff */
[----:B------:R0:W-:Y:S02]  /*c32e0*/  @P3 STG.E.U8 desc[UR32][R20.64], R3 ;  /* 0x0000000314003986 */ /* 0x0001e4000c101120 */
[----:B0-----:R-:W-:-:S05]  /*c32f0*/  PRMT R3, R54, 0x7773, RZ ;  /* 0x0000777336037816 */ /* 0x001fca00000000ff */
[----:B------:R-:W-:Y:S04]  /*c3300*/  @P0 STG.E.U8 desc[UR32][R16.64], R3 ;  /* 0x0000000310000986 */ /* 0x000fe8000c101120 */
[----:B----4-:R0:W-:Y:S04]  /*c3310*/  @P1 STG.E.U8 desc[UR32][R60.64], R0 ;  /* 0x000000003c001986 */ /* 0x0101e8000c101120 */
[----:B0-----:R-:W4:Y:S01]  /*c3320*/  LDL.LU.64 R60, [R1+0xfa8] ;  /* 0x000fa800013c7983 */ /* 0x001f220000300a00 */
[----:B------:R-:W-:Y:S02]  /*c3330*/  LOP3.LUT P0, RZ, R59, 0x1, RZ, 0xc0, !PT ;  /* 0x000000013bff7812 */ /* 0x000fe4000780c0ff */
[----:B------:R-:W-:Y:S01]  /*c3340*/  LOP3.LUT P4, RZ, R53, 0x80000000, RZ, 0xc0, !PT ;  /* 0x8000000035ff7812 */ /* 0x000fe2000788c0ff */
[----:B------:R-:W4:Y:S01]  /*c3350*/  LDL.LU.64 R22, [R1+0xd18] ;  /* 0x000d180001167983 */ /* 0x000f220000300a00 */
[----:B------:R-:W-:-:S02]  /*c3360*/  LOP3.LUT P1, RZ, R2, 0x20000000, RZ, 0xc0, !PT ;  /* 0x2000000002ff7812 */ /* 0x000fc4000782c0ff */
[C---:B------:R-:W-:Y:S01]  /*c3370*/  LOP3.LUT P2, RZ, R53.reuse, 0x40000000, RZ, 0xc0, !PT ;  /* 0x4000000035ff7812 */ /* 0x040fe2000784c0ff */
[----:B------:R-:W4:Y:S01]  /*c3380*/  LDL.LU.64 R18, [R1+0xa80] ;  /* 0x000a800001127983 */ /* 0x000f220000300a00 */
[C---:B------:R-:W-:Y:S02]  /*c3390*/  PRMT R0, R4.reuse, 0x7771, RZ ;  /* 0x0000777104007816 */ /* 0x040fe400000000ff */
[----:B------:R-:W-:Y:S01]  /*c33a0*/  LOP3.LUT P5, RZ, R53, 0x20000000, RZ, 0xc0, !PT ;  /* 0x2000000035ff7812 */ /* 0x000fe200078ac0ff */
[----:B------:R-:W4:Y:S04]  /*c33b0*/  LDL.LU.64 R20, [R1+0x8f8] ;  /* 0x0008f80001147983 */ /* 0x000f280000300a00 */
[----:B------:R0:W-:Y:S04]  /*c33c0*/  @P0 STG.E.U8 desc[UR32][R14.64], R0 ;  /* 0x000000000e000986 */ /* 0x0001e8000c101120 */
[----:B------:R-:W4:Y:S01]  /*c33d0*/  LDL.LU.64 R16, [R1+0x7d0] ;  /* 0x0007d00001107983 */ /* 0x000f220000300a00 */
[----:B0-----:R-:W-:-:S03]  /*c33e0*/  PRMT R0, R4, 0x7772, RZ ;  /* 0x0000777204007816 */ /* 0x001fc600000000ff */
[----:B------:R-:W4:Y:S01]  /*c33f0*/  LDL.LU.64 R14, [R1+0x528] ;  /* 0x00052800010e7983 */ /* 0x000f220000300a00 */
[----:B------:R-:W-:-:S03]  /*c3400*/  PRMT R4, R4, 0x7773, RZ ;  /* 0x0000777304047816 */ /* 0x000fc600000000ff */
[----:B------:R-:W-:Y:S01]  /*c3410*/  @P4 STG.E.U8 desc[UR32][R10.64], R0 ;  /* 0x000000000a004986 */ /* 0x000fe2000c101120 */
[----:B------:R-:W-:-:S03]  /*c3420*/  LOP3.LUT P6, RZ, R53, 0x10000000, RZ, 0xc0, !PT ;  /* 0x1000000035ff7812 */ /* 0x000fc600078cc0ff */
[----:B--2---:R-:W-:Y:S01]  /*c3430*/  @P1 STG.E.U8 desc[UR32][R12.64], R4 ;  /* 0x000000040c001986 */ /* 0x004fe2000c101120 */
[C---:B------:R-:W-:Y:S02]  /*c3440*/  PRMT R8, R52.reuse, 0x7770, RZ ;  /* 0x0000777034087816 */ /* 0x040fe400000000ff */
[----:B------:R-:W-:-:S03]  /*c3450*/  PRMT R3, R52, 0x7771, RZ ;  /* 0x0000777134037816 */ /* 0x000fc600000000ff */
[----:B------:R0:W-:Y:S04]  /*c3460*/  @P2 STG.E.U8 desc[UR32][R50.64], R8 ;  /* 0x0000000832002986 */ /* 0x0001e8000c101120 */
[----:B0-----:R-:W2:Y:S01]  /*c3470*/  LDL.LU.64 R50, [R1+0x480] ;  /* 0x0004800001327983 */ /* 0x001ea20000300a00 */
[----:B------:R-:W-:-:S03]  /*c3480*/  PRMT R9, R52, 0x7772, RZ ;  /* 0x0000777234097816 */ /* 0x000fc600000000ff */
[----:B---3--:R0:W-:Y:S04]  /*c3490*/  @P5 STG.E.U8 desc[UR32][R48.64], R3 ;  /* 0x0000000330005986 */ /* 0x0081e8000c101120 */
[----:B0-----:R-:W3:Y:S04]  /*c34a0*/  LDL.LU.64 R48, [R1+0x378] ;  /* 0x0003780001307983 */ /* 0x001ee80000300a00 */
[----:B------:R-:W2:Y:S04]  /*c34b0*/  LDL.LU R13, [R1+0x148] ;  /* 0x00014800010d7983 */ /* 0x000ea80000300800 */
[----:B----4-:R0:W-:Y:S04]  /*c34c0*/  @P6 STG.E.U8 desc[UR32][R60.64], R9 ;  /* 0x000000093c006986 */ /* 0x0101e8000c101120 */
[----:B0-----:R-:W4:Y:S04]  /*c34d0*/  LDL.LU.64 R60, [R1+0x230] ;  /* 0x00023000013c7983 */ /* 0x001f280000300a00 */
[----:B------:R-:W4:Y:S04]  /*c34e0*/  LDL.LU.64 R30, [R1+0x1a8] ;  /* 0x0001a800011e7983 */ /* 0x000f280000300a00 */
[----:B------:R-:W4:Y:S01]  /*c34f0*/  LDL.LU.64 R26, [R1+0x1a0] ;  /* 0x0001a000011a7983 */ /* 0x000f220000300a00 */
[----:B------:R-:W-:-:S03]  /*c3500*/  LOP3.LUT P2, RZ, R2, 0x10000000, RZ, 0xc0, !PT ;  /* 0x1000000002ff7812 */ /* 0x000fc6000784c0ff */
[----:B------:R-:W4:Y:S01]  /*c3510*/  LDL.LU.64 R28, [R1+0x198] ;  /* 0x00019800011c7983 */ /* 0x000f220000300a00 */
[----:B------:R-:W-:Y:S02]  /*c3520*/  LOP3.LUT P3, RZ, R53, 0x8000000, RZ, 0xc0, !PT ;  /* 0x0800000035ff7812 */ /* 0x000fe4000786c0ff */
[----:B------:R-:W-:Y:S01]  /*c3530*/  PRMT R10, R52, 0x7773, RZ ;  /* 0x00007773340a7816 */ /* 0x000fe200000000ff */
[----:B------:R-:W4:Y:S01]  /*c3540*/  LDL.LU.64 R24, [R1+0x190] ;  /* 0x0001900001187983 */ /* 0x000f220000300a00 */
[----:B------:R-:W-:Y:S02]  /*c3550*/  PRMT R11, R5, 0x7770, RZ ;  /* 0x00007770050b7816 */ /* 0x000fe400000000ff */
[----:B------:R-:W-:-:S03]  /*c3560*/  LOP3.LUT P4, RZ, R53, 0x400000, RZ, 0xc0, !PT ;  /* 0x0040000035ff7812 */ /* 0x000fc6000788c0ff */
[----:B------:R0:W-:Y:S01]  /*c3570*/  @P2 STG.E.U8 desc[UR32][R22.64], R10 ;  /* 0x0000000a16002986 */ /* 0x0001e2000c101120 */
[C---:B------:R-:W-:Y:S02]  /*c3580*/  LOP3.LUT P2, RZ, R53.reuse, 0x4000000, RZ, 0xc0, !PT ;  /* 0x0400000035ff7812 */ /* 0x040fe4000784c0ff */
[C---:B------:R-:W-:Y:S01]  /*c3590*/  LOP3.LUT P1, RZ, R53.reuse, 0x2000000, RZ, 0xc0, !PT ;  /* 0x0200000035ff7812 */ /* 0x040fe2000782c0ff */
[----:B------:R1:W-:Y:S01]  /*c35a0*/  @P3 STG.E.U8 desc[UR32][R18.64], R11 ;  /* 0x0000000b12003986 */ /* 0x0003e2000c101120 */
[----:B------:R-:W-:Y:S02]  /*c35b0*/  LOP3.LUT P3, RZ, R2, 0x8000000, RZ, 0xc0, !PT ;  /* 0x0800000002ff7812 */ /* 0x000fe4000786c0ff */
[C---:B------:R-:W-:Y:S02]  /*c35c0*/  LOP3.LUT P0, RZ, R53.reuse, 0x1000000, RZ, 0xc0, !PT ;  /* 0x0100000035ff7812 */ /* 0x040fe4000780c0ff */
[----:B------:R-:W-:Y:S02]  /*c35d0*/  P2R R0, PR, RZ, 0x10 ;  /* 0x00000010ff007803 */ /* 0x000fe40000000000 */
[----:B------:R-:W-:Y:S01]  /*c35e0*/  LOP3.LUT P4, RZ, R53, 0x800000, RZ, 0xc0, !PT ;  /* 0x0080000035ff7812 */ /* 0x000fe2000788c0ff */
[----:B0-----:R-:W4:Y:S01]  /*c35f0*/  LDL.LU.64 R22, [R1+0x188] ;  /* 0x0001880001167983 */ /* 0x001f220000300a00 */
[----:B------:R-:W-:-:S02]  /*c3600*/  PRMT R4, R5, 0x7771, RZ ;  /* 0x0000777105047816 */ /* 0x000fc400000000ff */
[C---:B------:R-:W-:Y:S01]  /*c3610*/  PRMT R8, R5.reuse, 0x7772, RZ ;  /* 0x0000777205087816 */ /* 0x040fe200000000ff */
[----:B-1----:R-:W4:Y:S01]  /*c3620*/  LDL.LU.64 R18, [R1+0x180] ;  /* 0x0001800001127983 */ /* 0x002f220000300a00 */
[----:B------:R-:W-:-:S03]  /*c3630*/  PRMT R5, R5, 0x7773, RZ ;  /* 0x0000777305057816 */ /* 0x000fc600000000ff */
[----:B------:R-:W4:Y:S04]  /*c3640*/  LDL.LU R52, [R1+0x14c] ;  /* 0x00014c0001347983 */ /* 0x000f280000300800 */
[----:B------:R0:W-:Y:S04]  /*c3650*/  @P2 STG.E.U8 desc[UR32][R20.64], R4 ;  /* 0x0000000414002986 */ /* 0x0001e8000c101120 */
[----:B------:R1:W-:Y:S04]  /*c3660*/  @P1 STG.E.U8 desc[UR32][R16.64], R8 ;  /* 0x0000000810001986 */ /* 0x0003e8000c101120 */
[----:B------:R1:W-:Y:S04]  /*c3670*/  @P3 STG.E.U8 desc[UR32][R14.64], R5 ;  /* 0x000000050e003986 */ /* 0x0003e8000c101120 */
[----:B0-----:R-:W4:Y:S04]  /*c3680*/  LDL.LU.64 R20, [R1+0x178] ;  /* 0x0001780001147983 */ /* 0x001f280000300a00 */
[----:B-1----:R-:W4:Y:S04]  /*c3690*/  LDL.LU.64 R16, [R1+0x170] ;  /* 0x0001700001107983 */ /* 0x002f280000300a00 */
[----:B------:R-:W4:Y:S01]  /*c36a0*/  LDL.LU.64 R14, [R1+0x168] ;  /* 0x00016800010e7983 */ /* 0x000f220000300a00 */
[----:B--2---:R-:W-:-:S02]  /*c36b0*/  PRMT R9, R13, 0x7770, RZ ;  /* 0x000077700d097816 */ /* 0x004fc400000000ff */
[----:B------:R-:W-:-:S03]  /*c36c0*/  PRMT R10, R13, 0x7771, RZ ;  /* 0x000077710d0a7816 */ /* 0x000fc600000000ff */
[----:B------:R0:W-:Y:S04]  /*c36d0*/  @P0 STG.E.U8 desc[UR32][R50.64], R9 ;  /* 0x0000000932000986 */ /* 0x0001e8000c101120 */
[----:B---3--:R1:W-:Y:S01]  /*c36e0*/  @P4 STG.E.U8 desc[UR32][R48.64], R10 ;  /* 0x0000000a30004986 */ /* 0x0083e2000c101120 */
[----:B------:R-:W-:Y:S02]  /*c36f0*/  ISETP.NE.AND P4, PT, R0, RZ, PT ;  /* 0x000000ff0000720c */ /* 0x000fe40003f85270 */
[----:B------:R-:W-:Y:S01]  /*c3700*/  PRMT R0, R13, 0x7772, RZ ;  /* 0x000077720d007816 */ /* 0x000fe200000000ff */
[----:B0-----:R-:W2:Y:S04]  /*c3710*/  LDL.LU.64 R50, [R1+0x10b8] ;  /* 0x0010b80001327983 */ /* 0x001ea80000300a00 */
[----:B-1----:R-:W3:Y:S06]  /*c3720*/  LDL.LU.64 R48, [R1+0xf28] ;  /* 0x000f280001307983 */ /* 0x002eec0000300a00 */
[----:B----4-:R0:W-:Y:S04]  /*c3730*/  @P4 STG.E.U8 desc[UR32][R60.64], R0 ;  /* 0x000000003c004986 */ /* 0x0101e8000c101120 */
[----:B0-----:R-:W4:Y:S01]  /*c3740*/  LDL.LU.64 R60, [R1+0xe30] ;  /* 0x000e3000013c7983 */ /* 0x001f220000300a00 */
[----:B------:R-:W-:-:S04]  /*c3750*/  LOP3.LUT P5, RZ, R53, 0x80000, RZ, 0xc0, !PT ;  /* 0x0008000035ff7812 */ /* 0x000fc800078ac0ff */
[----:B------:R-:W-:Y:S02]  /*c3760*/  P2R R3, PR, RZ, 0x20 ;  /* 0x00000020ff037803 */ /* 0x000fe40000000000 */
[C---:B------:R-:W-:Y:S02]  /*c3770*/  LOP3.LUT P5, RZ, R53.reuse, 0x100000, RZ, 0xc0, !PT ;  /* 0x0010000035ff7812 */ /* 0x040fe400078ac0ff */
[----:B------:R-:W-:Y:S02]  /*c3780*/  LOP3.LUT P4, RZ, R2, 0x4000000, RZ, 0xc0, !PT ;  /* 0x0400000002ff7812 */ /* 0x000fe4000788c0ff */
[----:B------:R-:W-:Y:S02]  /*c3790*/  P2R R12, PR, RZ, 0x20 ;  /* 0x00000020ff0c7803 */ /* 0x000fe40000000000 */
[----:B------:R-:W-:Y:S02]  /*c37a0*/  LOP3.LUT P5, RZ, R53, 0x200000, RZ, 0xc0, !PT ;  /* 0x0020000035ff7812 */ /* 0x000fe400078ac0ff */
[----:B------:R-:W-:-:S02]  /*c37b0*/  PRMT R4, R13, 0x7773, RZ ;  /* 0x000077730d047816 */ /* 0x000fc400000000ff */
[----:B------:R-:W-:-:S05]  /*c37c0*/  PRMT R8, R6, 0x7770, RZ ;  /* 0x0000777006087816 */ /* 0x000fca00000000ff */
[----:B------:R0:W-:Y:S04]  /*c37d0*/  @P4 STG.E.U8 desc[UR32][R30.64], R4 ;  /* 0x000000041e004986 */ /* 0x0001e8000c101120 */
[----:B------:R1:W-:Y:S01]  /*c37e0*/  @P5 STG.E.U8 desc[UR32][R26.64], R8 ;  /* 0x000000081a005986 */ /* 0x0003e2000c101120 */
[----:B------:R-:W-:Y:S02]  /*c37f0*/  ISETP.NE.AND P5, PT, R12, RZ, PT ;  /* 0x000000ff0c00720c */ /* 0x000fe40003fa5270 */
[----:B------:R-:W-:-:S11]  /*c3800*/  PRMT R5, R6, 0x7771, RZ ;  /* 0x0000777106057816 */ /* 0x000fd600000000ff */
[----:B------:R1:W-:Y:S01]  /*c3810*/  @P5 STG.E.U8 desc[UR32][R28.64], R5 ;  /* 0x000000051c005986 */ /* 0x0003e2000c101120 */
[----:B------:R-:W-:Y:S02]  /*c3820*/  ISETP.NE.AND P5, PT, R3, RZ, PT ;  /* 0x000000ff0300720c */ /* 0x000fe40003fa5270 */
[----:B------:R-:W-:Y:S02]  /*c3830*/  PRMT R3, R6, 0x7772, RZ ;  /* 0x0000777206037816 */ /* 0x000fe400000000ff */
[----:B------:R-:W-:-:S09]  /*c3840*/  LOP3.LUT P6, RZ, R53, 0x40000, RZ, 0xc0, !PT ;  /* 0x0004000035ff7812 */ /* 0x000fd200078cc0ff */
[----:B------:R0:W-:Y:S01]  /*c3850*/  @P5 STG.E.U8 desc[UR32][R24.64], R3 ;  /* 0x0000000318005986 */ /* 0x0001e2000c101120 */
[----:B------:R-:W-:Y:S02]  /*c3860*/  LOP3.LUT P5, RZ, R2, 0x2000000, RZ, 0xc0, !PT ;  /* 0x0200000002ff7812 */ /* 0x000fe400078ac0ff */
[----:B------:R-:W-:Y:S02]  /*c3870*/  PRMT R6, R6, 0x7773, RZ ;  /* 0x0000777306067816 */ /* 0x000fe400000000ff */
[----:B------:R-:W-:Y:S02]  /*c3880*/  PRMT R0, R52, 0x7770, RZ ;  /* 0x0000777034007816 */ /* 0x000fe400000000ff */
[----:B------:R-:W-:Y:S02]  /*c3890*/  LOP3.LUT P4, RZ, R53, 0x10000, RZ, 0xc0, !PT ;  /* 0x0001000035ff7812 */ /* 0x000fe4000788c0ff */
[----:B------:R-:W-:-:S05]  /*c38a0*/  LOP3.LUT P3, RZ, R2, 0x800000, RZ, 0xc0, !PT ;  /* 0x0080000002ff7812 */ /* 0x000fca000786c0ff */
[----:B------:R0:W-:Y:S01]  /*c38b0*/  @P5 STG.E.U8 desc[UR32][R22.64], R6 ;  /* 0x0000000616005986 */ /* 0x0001e2000c101120 */
[----:B------:R-:W-:-:S03]  /*c38c0*/  LOP3.LUT P5, RZ, R53, 0x20000, RZ, 0xc0, !PT ;  /* 0x0002000035ff7812 */ /* 0x000fc600078ac0ff */
[----:B------:R1:W-:Y:S01]  /*c38d0*/  @P6 STG.E.U8 desc[UR32][R18.64], R0 ;  /* 0x0000000012006986 */ /* 0x0003e2000c101120 */
[C---:B------:R-:W-:Y:S02]  /*c38e0*/  LOP3.LUT P6, RZ, R2.reuse, 0x1000000, RZ, 0xc0, !PT ;  /* 0x0100000002ff7812 */ /* 0x040fe400078cc0ff */
[C---:B------:R-:W-:Y:S02]  /*c38f0*/  LOP3.LUT P2, RZ, R2.reuse, 0x400000, RZ, 0xc0, !PT ;  /* 0x0040000002ff7812 */ /* 0x040fe4000784c0ff */
[C---:B------:R-:W-:Y:S02]  /*c3900*/  LOP3.LUT P1, RZ, R2.reuse, 0x200000, RZ, 0xc0, !PT ;  /* 0x0020000002ff7812 */ /* 0x040fe4000782c0ff */
[----:B------:R-:W-:Y:S02]  /*c3910*/  LOP3.LUT P0, RZ, R2, 0x100000, RZ, 0xc0, !PT ;  /* 0x0010000002ff7812 */ /* 0x000fe4000780c0ff */
[C---:B------:R-:W-:Y:S02]  /*c3920*/  PRMT R2, R52.reuse, 0x7771, RZ ;  /* 0x0000777134027816 */ /* 0x040fe400000000ff */
[----:B0-----:R-:W-:-:S02]  /*c3930*/  PRMT R4, R52, 0x7772, RZ ;  /* 0x0000777234047816 */ /* 0x001fc400000000ff */
[----:B-1----:R-:W-:Y:S02]  /*c3940*/  PRMT R8, R52, 0x7773, RZ ;  /* 0x0000777334087816 */ /* 0x002fe400000000ff */
[C---:B------:R-:W-:Y:S01]  /*c3950*/  PRMT R9, R7.reuse, 0x7770, RZ ;  /* 0x0000777007097816 */ /* 0x040fe200000000ff */
[----:B------:R0:W-:Y:S01]  /*c3960*/  @P5 STG.E.U8 desc[UR32][R20.64], R2 ;  /* 0x0000000214005986 */ /* 0x0001e2000c101120 */
[C---:B------:R-:W-:Y:S02]  /*c3970*/  PRMT R5, R7.reuse, 0x7771, RZ ;  /* 0x0000777107057816 */ /* 0x040fe400000000ff */
[C---:B------:R-:W-:Y:S01]  /*c3980*/  PRMT R10, R7.reuse, 0x7772, RZ ;  /* 0x00007772070a7816 */ /* 0x040fe200000000ff */
[----:B------:R0:W-:Y:S04]  /*c3990*/  @P4 STG.E.U8 desc[UR32][R16.64], R4 ;  /* 0x0000000410004986 */ /* 0x0001e8000c101120 */
[----:B------:R0:W-:Y:S01]  /*c39a0*/  @P6 STG.E.U8 desc[UR32][R14.64], R8 ;  /* 0x000000080e006986 */ /* 0x0001e2000c101120 */
[----:B------:R-:W-:-:S03]  /*c39b0*/  PRMT R7, R7, 0x7773, RZ ;  /* 0x0000777307077816 */ /* 0x000fc600000000ff */
[----:B--2---:R0:W-:Y:S04]  /*c39c0*/  @P3 STG.E.U8 desc[UR32][R50.64], R9 ;  /* 0x0000000932003986 */ /* 0x0041e8000c101120 */
[----:B---3--:R0:W-:Y:S04]  /*c39d0*/  @P2 STG.E.U8 desc[UR32][R48.64], R5 ;  /* 0x0000000530002986 */ /* 0x0081e8000c101120 */
[----:B----4-:R0:W-:Y:S01]  /*c39e0*/  @P1 STG.E.U8 desc[UR32][R60.64], R10 ;  /* 0x0000000a3c001986 */ /* 0x0101e2000c101120 */
[----:B------:R-:W-:Y:S05]  /*c39f0*/  @!P0 EXIT ;  /* 0x000000000000894d */ /* 0x000fea0003800000 */
[----:B0-----:R-:W2:Y:S04]  /*c3a00*/  LDL.LU.64 R60, [R1+0xc18] ;  /* 0x000c1800013c7983 */ /* 0x001ea80000300a00 */
[----:B--2---:R-:W-:Y:S01]  /*c3a10*/  STG.E.U8 desc[UR32][R60.64], R7 ;  /* 0x000000073c007986 */ /* 0x004fe2000c101120 */
[----:B------:R-:W-:Y:S05]  /*c3a20*/  EXIT ;  /* 0x000000000000794d */ /* 0x000fea0003800000 */
.L_x_2:
[----:B------:R-:W-:-:S00]  /*c3a30*/  BRA `(.L_x_2) ;  /* 0xfffffffc00fc7947 */ /* 0x000fc0000383ffff */
[----:B------:R-:W-:-:S00]  /*c3a40*/  NOP ;  /* 0x0000000000007918 */ /* 0x000fc00000000000 */
        /* <DEDUP_REMOVED lines=11> */
.L_x_3:


//--------------------- .nv.shared.matmul_kernel  --------------------------
	.section	.nv.shared.matmul_kernel,"aw",@nobits
	.sectionflags	@""
	.align	16
	.zero		1024


//--------------------- .nv.shared.reserved.0     --------------------------
	.section	.nv.shared.reserved.0,"aw",@nobits
	.weak		__nv_reservedSMEM_offset_0_alias
	.size		__nv_reservedSMEM_offset_0_alias, 0, 0
	.other		__nv_reservedSMEM_offset_0_alias,@"STO_CUDA_RESERVED_SHARED STV_DEFAULT"
__nv_reservedSMEM_offset_0_alias:
	.zero		0


//--------------------- .nv.constant0.matmul_kernel --------------------------
	.section	.nv.constant0.matmul_kernel,"a",@progbits
	.sectionflags	@""
	.align	4
.nv.constant0.matmul_kernel:
	.zero		608


//--------------------- SYMBOLS --------------------------

	.type		.nv.reservedSmem.offset0,@object
	.size		.nv.reservedSmem.offset0,0x4
